// Copyright (c) 2024, Jay Shah, Ganesh Bikshandi, Ying Zhang, Vijay Thakkar, Pradeep Ramani, Tri Dao.
// Splitting the different template instantiations to different files to speed up compilation.
// This file is auto-generated. See "generate_kernels.py"

#include "flash_fwd_launch_template.h"

#ifndef FLASHATTENTION_DISABLE_HDIM64
template void run_mha_fwd_<90, cutlass::float_e4m3_t, 64, 64, true, false, false, true>(Flash_fwd_params &params, cudaStream_t stream);
#endif


// ===== COMPILED SASS (sm_90a) =====

	.target	sm_90a

	.elftype	@"ET_EXEC"


//--------------------- .note.nv.tkinfo           --------------------------
	.section	.note.nv.tkinfo,"",@"SHT_NOTE"
	.sectionflags	@"SHF_NOTE_NV_TKINFO"
	.tkinfo
        /*0018*/ 	.word	0x00000002
        /*0030*/ 	.string	""
        /*0030*/ 	.string	"ptxas"
        /*0030*/ 	.string	"Cuda compilation tools, release 13.0, V13.0.88"
        /*0030*/ 	.string	"Build cuda_13.0.r13.0/compiler.36424714_0"
        /*0030*/ 	.string	"-arch sm_90a -m 64 "



//--------------------- .note.nv.cuinfo           --------------------------
	.section	.note.nv.cuinfo,"",@"SHT_NOTE"
	.sectionflags	@"SHF_NOTE_NV_CUINFO"
        /*0018*/ 	.short	0x0002
        /*001a*/ 	.short	0x005a
        /*001c*/ 	.short	0x0082
	.zero		2


//--------------------- .nv.info                  --------------------------
	.section	.nv.info,"",@"SHT_CUDA_INFO"
	.align	4


	//----- nvinfo : EIATTR_REGCOUNT
	.align		4
        /*0000*/ 	.byte	0x04, 0x2f
        /*0002*/ 	.short	(.L_21 - .L_20)
	.align		4
.L_20:
        /*0004*/ 	.word	index@(_ZN7cutlass13device_kernelIN5flash11enable_sm90INS1_16FlashAttnFwdSm90INS1_25CollectiveMainloopFwdSm90ILi2EN4cute5tupleIJNS5_1CILi1EEES8_S8_EEENS6_IJNS7_ILi192EEENS7_ILi160EEENS7_ILi64EEEEEELi64ENS_12float_e4m3_tEfNS_4arch4Sm90ELb1ELb0ELb0ELb1ELb0ELb1ELb0ELb1ELb1ELb1ELb1ELb0EEENS1_21CollectiveEpilogueFwdINS6_IJSA_SC_SB_EEES9_NS_10bfloat16_tESG_Li384ELb1ELb1ELb1ELb1EEENS1_36VarlenDynamicPersistentTileSchedulerILi192ELi160ELi384ELi128ELb1ELb1ELb1ELb1ELb1ELb1EEEEEEEEEvNT_6ParamsE)
        /*0008*/ 	.word	0x00000080


	//----- nvinfo : EIATTR_FRAME_SIZE
	.align		4
.L_21:
        /*000c*/ 	.byte	0x04, 0x11
        /*000e*/ 	.short	(.L_23 - .L_22)
	.align		4
.L_22:
        /*0010*/ 	.word	index@(_ZN7cutlass13device_kernelIN5flash11enable_sm90INS1_16FlashAttnFwdSm90INS1_25CollectiveMainloopFwdSm90ILi2EN4cute5tupleIJNS5_1CILi1EEES8_S8_EEENS6_IJNS7_ILi192EEENS7_ILi160EEENS7_ILi64EEEEEELi64ENS_12float_e4m3_tEfNS_4arch4Sm90ELb1ELb0ELb0ELb1ELb0ELb1ELb0ELb1ELb1ELb1ELb1ELb0EEENS1_21CollectiveEpilogueFwdINS6_IJSA_SC_SB_EEES9_NS_10bfloat16_tESG_Li384ELb1ELb1ELb1ELb1EEENS1_36VarlenDynamicPersistentTileSchedulerILi192ELi160ELi384ELi128ELb1ELb1ELb1ELb1ELb1ELb1EEEEEEEEEvNT_6ParamsE)
        /*0014*/ 	.word	0x000000a0


	//----- nvinfo : EIATTR_REGCOUNT
	.align		4
.L_23:
        /*0018*/ 	.byte	0x04, 0x2f
        /*001a*/ 	.short	(.L_25 - .L_24)
	.align		4
.L_24:
        /*001c*/ 	.word	index@(_ZN7cutlass13device_kernelIN5flash11enable_sm90INS1_16FlashAttnFwdSm90INS1_25CollectiveMainloopFwdSm90ILi2EN4cute5tupleIJNS5_1CILi1EEES8_S8_EEENS6_IJNS7_ILi192EEENS7_ILi160EEENS7_ILi64EEEEEELi64ENS_12float_e4m3_tEfNS_4arch4Sm90ELb1ELb0ELb0ELb1ELb0ELb0ELb0ELb1ELb1ELb1ELb1ELb0EEENS1_21CollectiveEpilogueFwdINS6_IJSA_SC_SB_EEES9_NS_10bfloat16_tESG_Li384ELb1ELb1ELb1ELb1EEENS1_36VarlenDynamicPersistentTileSchedulerILi192ELi160ELi384ELi128ELb1ELb1ELb1ELb1ELb1ELb1EEEEEEEEEvNT_6ParamsE)
        /*0020*/ 	.word	0x00000080


	//----- nvinfo : EIATTR_FRAME_SIZE
	.align		4
.L_25:
        /*0024*/ 	.byte	0x04, 0x11
        /*0026*/ 	.short	(.L_27 - .L_26)
	.align		4
.L_26:
        /*0028*/ 	.word	index@(_ZN7cutlass13device_kernelIN5flash11enable_sm90INS1_16FlashAttnFwdSm90INS1_25CollectiveMainloopFwdSm90ILi2EN4cute5tupleIJNS5_1CILi1EEES8_S8_EEENS6_IJNS7_ILi192EEENS7_ILi160EEENS7_ILi64EEEEEELi64ENS_12float_e4m3_tEfNS_4arch4Sm90ELb1ELb0ELb0ELb1ELb0ELb0ELb0ELb1ELb1ELb1ELb1ELb0EEENS1_21CollectiveEpilogueFwdINS6_IJSA_SC_SB_EEES9_NS_10bfloat16_tESG_Li384ELb1ELb1ELb1ELb1EEENS1_36VarlenDynamicPersistentTileSchedulerILi192ELi160ELi384ELi128ELb1ELb1ELb1ELb1ELb1ELb1EEEEEEEEEvNT_6ParamsE)
        /*002c*/ 	.word	0x00000020


	//----- nvinfo : EIATTR_REGCOUNT
	.align		4
.L_27:
        /*0030*/ 	.byte	0x04, 0x2f
        /*0032*/ 	.short	(.L_29 - .L_28)
	.align		4
.L_28:
        /*0034*/ 	.word	index@(_ZN7cutlass13device_kernelIN5flash11enable_sm90INS1_16FlashAttnFwdSm90INS1_25CollectiveMainloopFwdSm90ILi2EN4cute5tupleIJNS5_1CILi1EEES8_S8_EEENS6_IJNS7_ILi192EEENS7_ILi160EEENS7_ILi64EEEEEELi64ENS_12float_e4m3_tEfNS_4arch4Sm90ELb1ELb0ELb0ELb0ELb0ELb0ELb0ELb1ELb1ELb1ELb1ELb0EEENS1_21CollectiveEpilogueFwdINS6_IJSA_SC_SB_EEES9_NS_10bfloat16_tESG_Li384ELb0ELb1ELb1ELb1EEENS1_19SingleTileSchedulerILb0ELb1ELb1ELi192EEEEEEEEEvNT_6ParamsE)
        /*0038*/ 	.word	0x00000080


	//----- nvinfo : EIATTR_FRAME_SIZE
	.align		4
.L_29:
        /*003c*/ 	.byte	0x04, 0x11
        /*003e*/ 	.short	(.L_31 - .L_30)
	.align		4
.L_30:
        /*0040*/ 	.word	index@(_ZN7cutlass13device_kernelIN5flash11enable_sm90INS1_16FlashAttnFwdSm90INS1_25CollectiveMainloopFwdSm90ILi2EN4cute5tupleIJNS5_1CILi1EEES8_S8_EEENS6_IJNS7_ILi192EEENS7_ILi160EEENS7_ILi64EEEEEELi64ENS_12float_e4m3_tEfNS_4arch4Sm90ELb1ELb0ELb0ELb0ELb0ELb0ELb0ELb1ELb1ELb1ELb1ELb0EEENS1_21CollectiveEpilogueFwdINS6_IJSA_SC_SB_EEES9_NS_10bfloat16_tESG_Li384ELb0ELb1ELb1ELb1EEENS1_19SingleTileSchedulerILb0ELb1ELb1ELi192EEEEEEEEEvNT_6ParamsE)
        /*0044*/ 	.word	0x00000000


	//----- nvinfo : EIATTR_REGCOUNT
	.align		4
.L_31:
        /*0048*/ 	.byte	0x04, 0x2f
        /*004a*/ 	.short	(.L_33 - .L_32)
	.align		4
.L_32:
        /*004c*/ 	.word	index@(_ZN7cutlass13device_kernelIN5flash11enable_sm90INS1_16FlashAttnFwdSm90INS1_25CollectiveMainloopFwdSm90ILi2EN4cute5tupleIJNS5_1CILi1EEES8_S8_EEENS6_IJNS7_ILi192EEENS7_ILi160EEENS7_ILi64EEEEEELi64ENS_12float_e4m3_tEfNS_4arch4Sm90ELb0ELb1ELb0ELb1ELb0ELb1ELb0ELb1ELb1ELb1ELb1ELb0EEENS1_21CollectiveEpilogueFwdINS6_IJSA_SC_SB_EEES9_NS_10bfloat16_tESG_Li384ELb1ELb1ELb1ELb1EEENS1_36VarlenDynamicPersistentTileSchedulerILi192ELi160ELi384ELi128ELb1ELb1ELb1ELb1ELb0ELb1EEEEEEEEEvNT_6ParamsE)
        /*0050*/ 	.word	0x00000080


	//----- nvinfo : EIATTR_FRAME_SIZE
	.align		4
.L_33:
        /*0054*/ 	.byte	0x04, 0x11
        /*0056*/ 	.short	(.L_35 - .L_34)
	.align		4
.L_34:
        /*0058*/ 	.word	index@(_ZN7cutlass13device_kernelIN5flash11enable_sm90INS1_16FlashAttnFwdSm90INS1_25CollectiveMainloopFwdSm90ILi2EN4cute5tupleIJNS5_1CILi1EEES8_S8_EEENS6_IJNS7_ILi192EEENS7_ILi160EEENS7_ILi64EEEEEELi64ENS_12float_e4m3_tEfNS_4arch4Sm90ELb0ELb1ELb0ELb1ELb0ELb1ELb0ELb1ELb1ELb1ELb1ELb0EEENS1_21CollectiveEpilogueFwdINS6_IJSA_SC_SB_EEES9_NS_10bfloat16_tESG_Li384ELb1ELb1ELb1ELb1EEENS1_36VarlenDynamicPersistentTileSchedulerILi192ELi160ELi384ELi128ELb1ELb1ELb1ELb1ELb0ELb1EEEEEEEEEvNT_6ParamsE)
        /*005c*/ 	.word	0x00000080


	//----- nvinfo : EIATTR_REGCOUNT
	.align		4
.L_35:
        /*0060*/ 	.byte	0x04, 0x2f
        /*0062*/ 	.short	(.L_37 - .L_36)
	.align		4
.L_36:
        /*0064*/ 	.word	index@(_ZN7cutlass13device_kernelIN5flash11enable_sm90INS1_16FlashAttnFwdSm90INS1_25CollectiveMainloopFwdSm90ILi2EN4cute5tupleIJNS5_1CILi1EEES8_S8_EEENS6_IJNS7_ILi192EEENS7_ILi160EEENS7_ILi64EEEEEELi64ENS_12float_e4m3_tEfNS_4arch4Sm90ELb0ELb1ELb0ELb1ELb0ELb0ELb0ELb1ELb1ELb1ELb1ELb0EEENS1_21CollectiveEpilogueFwdINS6_IJSA_SC_SB_EEES9_NS_10bfloat16_tESG_Li384ELb1ELb1ELb1ELb1EEENS1_36VarlenDynamicPersistentTileSchedulerILi192ELi160ELi384ELi128ELb1ELb1ELb1ELb1ELb0ELb1EEEEEEEEEvNT_6ParamsE)
        /*0068*/ 	.word	0x00000080


	//----- nvinfo : EIATTR_FRAME_SIZE
	.align		4
.L_37:
        /*006c*/ 	.byte	0x04, 0x11
        /*006e*/ 	.short	(.L_39 - .L_38)
	.align		4
.L_38:
        /*0070*/ 	.word	index@(_ZN7cutlass13device_kernelIN5flash11enable_sm90INS1_16FlashAttnFwdSm90INS1_25CollectiveMainloopFwdSm90ILi2EN4cute5tupleIJNS5_1CILi1EEES8_S8_EEENS6_IJNS7_ILi192EEENS7_ILi160EEENS7_ILi64EEEEEELi64ENS_12float_e4m3_tEfNS_4arch4Sm90ELb0ELb1ELb0ELb1ELb0ELb0ELb0ELb1ELb1ELb1ELb1ELb0EEENS1_21CollectiveEpilogueFwdINS6_IJSA_SC_SB_EEES9_NS_10bfloat16_tESG_Li384ELb1ELb1ELb1ELb1EEENS1_36VarlenDynamicPersistentTileSchedulerILi192ELi160ELi384ELi128ELb1ELb1ELb1ELb1ELb0ELb1EEEEEEEEEvNT_6ParamsE)
        /*0074*/ 	.word	0x00000018


	//----- nvinfo : EIATTR_REGCOUNT
	.align		4
.L_39:
        /*0078*/ 	.byte	0x04, 0x2f
        /*007a*/ 	.short	(.L_41 - .L_40)
	.align		4
.L_40:
        /*007c*/ 	.word	index@(_ZN7cutlass13device_kernelIN5flash11enable_sm90INS1_16FlashAttnFwdSm90INS1_25CollectiveMainloopFwdSm90ILi2EN4cute5tupleIJNS5_1CILi1EEES8_S8_EEENS6_IJNS7_ILi192EEENS7_ILi160EEENS7_ILi64EEEEEELi64ENS_12float_e4m3_tEfNS_4arch4Sm90ELb0ELb1ELb0ELb0ELb0ELb0ELb0ELb1ELb1ELb1ELb1ELb0EEENS1_21CollectiveEpilogueFwdINS6_IJSA_SC_SB_EEES9_NS_10bfloat16_tESG_Li384ELb0ELb1ELb1ELb1EEENS1_19SingleTileSchedulerILb0ELb1ELb1ELi192EEEEEEEEEvNT_6ParamsE)
        /*0080*/ 	.word	0x00000080


	//----- nvinfo : EIATTR_FRAME_SIZE
	.align		4
.L_41:
        /*0084*/ 	.byte	0x04, 0x11
        /*0086*/ 	.short	(.L_43 - .L_42)
	.align		4
.L_42:
        /*0088*/ 	.word	index@(_ZN7cutlass13device_kernelIN5flash11enable_sm90INS1_16FlashAttnFwdSm90INS1_25CollectiveMainloopFwdSm90ILi2EN4cute5tupleIJNS5_1CILi1EEES8_S8_EEENS6_IJNS7_ILi192EEENS7_ILi160EEENS7_ILi64EEEEEELi64ENS_12float_e4m3_tEfNS_4arch4Sm90ELb0ELb1ELb0ELb0ELb0ELb0ELb0ELb1ELb1ELb1ELb1ELb0EEENS1_21CollectiveEpilogueFwdINS6_IJSA_SC_SB_EEES9_NS_10bfloat16_tESG_Li384ELb0ELb1ELb1ELb1EEENS1_19SingleTileSchedulerILb0ELb1ELb1ELi192EEEEEEEEEvNT_6ParamsE)
        /*008c*/ 	.word	0x00000000


	//----- nvinfo : EIATTR_REGCOUNT
	.align		4
.L_43:
        /*0090*/ 	.byte	0x04, 0x2f
        /*0092*/ 	.short	(.L_45 - .L_44)
	.align		4
.L_44:
        /*0094*/ 	.word	index@(_ZN7cutlass13device_kernelIN5flash11enable_sm90INS1_16FlashAttnFwdSm90INS1_25CollectiveMainloopFwdSm90ILi2EN4cute5tupleIJNS5_1CILi1EEES8_S8_EEENS6_IJNS7_ILi192EEENS7_ILi160EEENS7_ILi64EEEEEELi64ENS_12float_e4m3_tEfNS_4arch4Sm90ELb0ELb0ELb0ELb1ELb0ELb1ELb0ELb1ELb1ELb1ELb1ELb0EEENS1_21CollectiveEpilogueFwdINS6_IJSA_SC_SB_EEES9_NS_10bfloat16_tESG_Li384ELb1ELb1ELb1ELb1EEENS1_36VarlenDynamicPersistentTileSchedulerILi192ELi160ELi384ELi128ELb1ELb1ELb1ELb0ELb1ELb1EEEEEEEEEvNT_6ParamsE)
        /*0098*/ 	.word	0x00000080


	//----- nvinfo : EIATTR_FRAME_SIZE
	.align		4
.L_45:
        /*009c*/ 	.byte	0x04, 0x11
        /*009e*/ 	.short	(.L_47 - .L_46)
	.align		4
.L_46:
        /*00a0*/ 	.word	index@(_ZN7cutlass13device_kernelIN5flash11enable_sm90INS1_16FlashAttnFwdSm90INS1_25CollectiveMainloopFwdSm90ILi2EN4cute5tupleIJNS5_1CILi1EEES8_S8_EEENS6_IJNS7_ILi192EEENS7_ILi160EEENS7_ILi64EEEEEELi64ENS_12float_e4m3_tEfNS_4arch4Sm90ELb0ELb0ELb0ELb1ELb0ELb1ELb0ELb1ELb1ELb1ELb1ELb0EEENS1_21CollectiveEpilogueFwdINS6_IJSA_SC_SB_EEES9_NS_10bfloat16_tESG_Li384ELb1ELb1ELb1ELb1EEENS1_36VarlenDynamicPersistentTileSchedulerILi192ELi160ELi384ELi128ELb1ELb1ELb1ELb0ELb1ELb1EEEEEEEEEvNT_6ParamsE)
        /*00a4*/ 	.word	0x00000098


	//----- nvinfo : EIATTR_REGCOUNT
	.align		4
.L_47:
        /*00a8*/ 	.byte	0x04, 0x2f
        /*00aa*/ 	.short	(.L_49 - .L_48)
	.align		4
.L_48:
        /*00ac*/ 	.word	index@(_ZN7cutlass13device_kernelIN5flash11enable_sm90INS1_16FlashAttnFwdSm90INS1_25CollectiveMainloopFwdSm90ILi2EN4cute5tupleIJNS5_1CILi1EEES8_S8_EEENS6_IJNS7_ILi192EEENS7_ILi160EEENS7_ILi64EEEEEELi64ENS_12float_e4m3_tEfNS_4arch4Sm90ELb0ELb0ELb0ELb1ELb0ELb0ELb0ELb1ELb1ELb1ELb1ELb0EEENS1_21CollectiveEpilogueFwdINS6_IJSA_SC_SB_EEES9_NS_10bfloat16_tESG_Li384ELb1ELb1ELb1ELb1EEENS1_36VarlenDynamicPersistentTileSchedulerILi192ELi160ELi384ELi128ELb1ELb1ELb1ELb0ELb1ELb1EEEEEEEEEvNT_6ParamsE)
        /*00b0*/ 	.word	0x00000080


	//----- nvinfo : EIATTR_FRAME_SIZE
	.align		4
.L_49:
        /*00b4*/ 	.byte	0x04, 0x11
        /*00b6*/ 	.short	(.L_51 - .L_50)
	.align		4
.L_50:
        /*00b8*/ 	.word	index@(_ZN7cutlass13device_kernelIN5flash11enable_sm90INS1_16FlashAttnFwdSm90INS1_25CollectiveMainloopFwdSm90ILi2EN4cute5tupleIJNS5_1CILi1EEES8_S8_EEENS6_IJNS7_ILi192EEENS7_ILi160EEENS7_ILi64EEEEEELi64ENS_12float_e4m3_tEfNS_4arch4Sm90ELb0ELb0ELb0ELb1ELb0ELb0ELb0ELb1ELb1ELb1ELb1ELb0EEENS1_21CollectiveEpilogueFwdINS6_IJSA_SC_SB_EEES9_NS_10bfloat16_tESG_Li384ELb1ELb1ELb1ELb1EEENS1_36VarlenDynamicPersistentTileSchedulerILi192ELi160ELi384ELi128ELb1ELb1ELb1ELb0ELb1ELb1EEEEEEEEEvNT_6ParamsE)
        /*00bc*/ 	.word	0x00000020


	//----- nvinfo : EIATTR_REGCOUNT
	.align		4
.L_51:
        /*00c0*/ 	.byte	0x04, 0x2f
        /*00c2*/ 	.short	(.L_53 - .L_52)
	.align		4
.L_52:
        /*00c4*/ 	.word	index@(_ZN7cutlass13device_kernelIN5flash11enable_sm90INS1_16FlashAttnFwdSm90INS1_25CollectiveMainloopFwdSm90ILi2EN4cute5tupleIJNS5_1CILi1EEES8_S8_EEENS6_IJNS7_ILi192EEENS7_ILi160EEENS7_ILi64EEEEEELi64ENS_12float_e4m3_tEfNS_4arch4Sm90ELb0ELb0ELb0ELb0ELb0ELb0ELb0ELb1ELb1ELb1ELb1ELb0EEENS1_21CollectiveEpilogueFwdINS6_IJSA_SC_SB_EEES9_NS_10bfloat16_tESG_Li384ELb0ELb1ELb1ELb1EEENS1_19SingleTileSchedulerILb0ELb1ELb1ELi192EEEEEEEEEvNT_6ParamsE)
        /*00c8*/ 	.word	0x00000080


	//----- nvinfo : EIATTR_FRAME_SIZE
	.align		4
.L_53:
        /*00cc*/ 	.byte	0x04, 0x11
        /*00ce*/ 	.short	(.L_55 - .L_54)
	.align		4
.L_54:
        /*00d0*/ 	.word	index@(_ZN7cutlass13device_kernelIN5flash11enable_sm90INS1_16FlashAttnFwdSm90INS1_25CollectiveMainloopFwdSm90ILi2EN4cute5tupleIJNS5_1CILi1EEES8_S8_EEENS6_IJNS7_ILi192EEENS7_ILi160EEENS7_ILi64EEEEEELi64ENS_12float_e4m3_tEfNS_4arch4Sm90ELb0ELb0ELb0ELb0ELb0ELb0ELb0ELb1ELb1ELb1ELb1ELb0EEENS1_21CollectiveEpilogueFwdINS6_IJSA_SC_SB_EEES9_NS_10bfloat16_tESG_Li384ELb0ELb1ELb1ELb1EEENS1_19SingleTileSchedulerILb0ELb1ELb1ELi192EEEEEEEEEvNT_6ParamsE)
        /*00d4*/ 	.word	0x00000000


	//----- nvinfo : EIATTR_MIN_STACK_SIZE
	.align		4
.L_55:
        /*00d8*/ 	.byte	0x04, 0x12
        /*00da*/ 	.short	(.L_57 - .L_56)
	.align		4
.L_56:
        /*00dc*/ 	.word	index@(_ZN7cutlass13device_kernelIN5flash11enable_sm90INS1_16FlashAttnFwdSm90INS1_25CollectiveMainloopFwdSm90ILi2EN4cute5tupleIJNS5_1CILi1EEES8_S8_EEENS6_IJNS7_ILi192EEENS7_ILi160EEENS7_ILi64EEEEEELi64ENS_12float_e4m3_tEfNS_4arch4Sm90ELb0ELb0ELb0ELb0ELb0ELb0ELb0ELb1ELb1ELb1ELb1ELb0EEENS1_21CollectiveEpilogueFwdINS6_IJSA_SC_SB_EEES9_NS_10bfloat16_tESG_Li384ELb0ELb1ELb1ELb1EEENS1_19SingleTileSchedulerILb0ELb1ELb1ELi192EEEEEEEEEvNT_6ParamsE)
        /*00e0*/ 	.word	0x00000000


	//----- nvinfo : EIATTR_MIN_STACK_SIZE
	.align		4
.L_57:
        /*00e4*/ 	.byte	0x04, 0x12
        /*00e6*/ 	.short	(.L_59 - .L_58)
	.align		4
.L_58:
        /*00e8*/ 	.word	index@(_ZN7cutlass13device_kernelIN5flash11enable_sm90INS1_16FlashAttnFwdSm90INS1_25CollectiveMainloopFwdSm90ILi2EN4cute5tupleIJNS5_1CILi1EEES8_S8_EEENS6_IJNS7_ILi192EEENS7_ILi160EEENS7_ILi64EEEEEELi64ENS_12float_e4m3_tEfNS_4arch4Sm90ELb0ELb0ELb0ELb1ELb0ELb0ELb0ELb1ELb1ELb1ELb1ELb0EEENS1_21CollectiveEpilogueFwdINS6_IJSA_SC_SB_EEES9_NS_10bfloat16_tESG_Li384ELb1ELb1ELb1ELb1EEENS1_36VarlenDynamicPersistentTileSchedulerILi192ELi160ELi384ELi128ELb1ELb1ELb1ELb0ELb1ELb1EEEEEEEEEvNT_6ParamsE)
        /*00ec*/ 	.word	0x00000020


	//----- nvinfo : EIATTR_MIN_STACK_SIZE
	.align		4
.L_59:
        /*00f0*/ 	.byte	0x04, 0x12
        /*00f2*/ 	.short	(.L_61 - .L_60)
	.align		4
.L_60:
        /*00f4*/ 	.word	index@(_ZN7cutlass13device_kernelIN5flash11enable_sm90INS1_16FlashAttnFwdSm90INS1_25CollectiveMainloopFwdSm90ILi2EN4cute5tupleIJNS5_1CILi1EEES8_S8_EEENS6_IJNS7_ILi192EEENS7_ILi160EEENS7_ILi64EEEEEELi64ENS_12float_e4m3_tEfNS_4arch4Sm90ELb0ELb0ELb0ELb1ELb0ELb1ELb0ELb1ELb1ELb1ELb1ELb0EEENS1_21CollectiveEpilogueFwdINS6_IJSA_SC_SB_EEES9_NS_10bfloat16_tESG_Li384ELb1ELb1ELb1ELb1EEENS1_36VarlenDynamicPersistentTileSchedulerILi192ELi160ELi384ELi128ELb1ELb1ELb1ELb0ELb1ELb1EEEEEEEEEvNT_6ParamsE)
        /*00f8*/ 	.word	0x00000098


	//----- nvinfo : EIATTR_MIN_STACK_SIZE
	.align		4
.L_61:
        /*00fc*/ 	.byte	0x04, 0x12
        /*00fe*/ 	.short	(.L_63 - .L_62)
	.align		4
.L_62:
        /*0100*/ 	.word	index@(_ZN7cutlass13device_kernelIN5flash11enable_sm90INS1_16FlashAttnFwdSm90INS1_25CollectiveMainloopFwdSm90ILi2EN4cute5tupleIJNS5_1CILi1EEES8_S8_EEENS6_IJNS7_ILi192EEENS7_ILi160EEENS7_ILi64EEEEEELi64ENS_12float_e4m3_tEfNS_4arch4Sm90ELb0ELb1ELb0ELb0ELb0ELb0ELb0ELb1ELb1ELb1ELb1ELb0EEENS1_21CollectiveEpilogueFwdINS6_IJSA_SC_SB_EEES9_NS_10bfloat16_tESG_Li384ELb0ELb1ELb1ELb1EEENS1_19SingleTileSchedulerILb0ELb1ELb1ELi192EEEEEEEEEvNT_6ParamsE)
        /*0104*/ 	.word	0x00000000


	//----- nvinfo : EIATTR_MIN_STACK_SIZE
	.align		4
.L_63:
        /*0108*/ 	.byte	0x04, 0x12
        /*010a*/ 	.short	(.L_65 - .L_64)
	.align		4
.L_64:
        /*010c*/ 	.word	index@(_ZN7cutlass13device_kernelIN5flash11enable_sm90INS1_16FlashAttnFwdSm90INS1_25CollectiveMainloopFwdSm90ILi2EN4cute5tupleIJNS5_1CILi1EEES8_S8_EEENS6_IJNS7_ILi192EEENS7_ILi160EEENS7_ILi64EEEEEELi64ENS_12float_e4m3_tEfNS_4arch4Sm90ELb0ELb1ELb0ELb1ELb0ELb0ELb0ELb1ELb1ELb1ELb1ELb0EEENS1_21CollectiveEpilogueFwdINS6_IJSA_SC_SB_EEES9_NS_10bfloat16_tESG_Li384ELb1ELb1ELb1ELb1EEENS1_36VarlenDynamicPersistentTileSchedulerILi192ELi160ELi384ELi128ELb1ELb1ELb1ELb1ELb0ELb1EEEEEEEEEvNT_6ParamsE)
        /*0110*/ 	.word	0x00000018


	//----- nvinfo : EIATTR_MIN_STACK_SIZE
	.align		4
.L_65:
        /*0114*/ 	.byte	0x04, 0x12
        /*0116*/ 	.short	(.L_67 - .L_66)
	.align		4
.L_66:
        /*0118*/ 	.word	index@(_ZN7cutlass13device_kernelIN5flash11enable_sm90INS1_16FlashAttnFwdSm90INS1_25CollectiveMainloopFwdSm90ILi2EN4cute5tupleIJNS5_1CILi1EEES8_S8_EEENS6_IJNS7_ILi192EEENS7_ILi160EEENS7_ILi64EEEEEELi64ENS_12float_e4m3_tEfNS_4arch4Sm90ELb0ELb1ELb0ELb1ELb0ELb1ELb0ELb1ELb1ELb1ELb1ELb0EEENS1_21CollectiveEpilogueFwdINS6_IJSA_SC_SB_EEES9_NS_10bfloat16_tESG_Li384ELb1ELb1ELb1ELb1EEENS1_36VarlenDynamicPersistentTileSchedulerILi192ELi160ELi384ELi128ELb1ELb1ELb1ELb1ELb0ELb1EEEEEEEEEvNT_6ParamsE)
        /*011c*/ 	.word	0x00000080


	//----- nvinfo : EIATTR_MIN_STACK_SIZE
	.align		4
.L_67:
        /*0120*/ 	.byte	0x04, 0x12
        /*0122*/ 	.short	(.L_69 - .L_68)
	.align		4
.L_68:
        /*0124*/ 	.word	index@(_ZN7cutlass13device_kernelIN5flash11enable_sm90INS1_16FlashAttnFwdSm90INS1_25CollectiveMainloopFwdSm90ILi2EN4cute5tupleIJNS5_1CILi1EEES8_S8_EEENS6_IJNS7_ILi192EEENS7_ILi160EEENS7_ILi64EEEEEELi64ENS_12float_e4m3_tEfNS_4arch4Sm90ELb1ELb0ELb0ELb0ELb0ELb0ELb0ELb1ELb1ELb1ELb1ELb0EEENS1_21CollectiveEpilogueFwdINS6_IJSA_SC_SB_EEES9_NS_10bfloat16_tESG_Li384ELb0ELb1ELb1ELb1EEENS1_19SingleTileSchedulerILb0ELb1ELb1ELi192EEEEEEEEEvNT_6ParamsE)
        /*0128*/ 	.word	0x00000000


	//----- nvinfo : EIATTR_MIN_STACK_SIZE
	.align		4
.L_69:
        /*012c*/ 	.byte	0x04, 0x12
        /*012e*/ 	.short	(.L_71 - .L_70)
	.align		4
.L_70:
        /*0130*/ 	.word	index@(_ZN7cutlass13device_kernelIN5flash11enable_sm90INS1_16FlashAttnFwdSm90INS1_25CollectiveMainloopFwdSm90ILi2EN4cute5tupleIJNS5_1CILi1EEES8_S8_EEENS6_IJNS7_ILi192EEENS7_ILi160EEENS7_ILi64EEEEEELi64ENS_12float_e4m3_tEfNS_4arch4Sm90ELb1ELb0ELb0ELb1ELb0ELb0ELb0ELb1ELb1ELb1ELb1ELb0EEENS1_21CollectiveEpilogueFwdINS6_IJSA_SC_SB_EEES9_NS_10bfloat16_tESG_Li384ELb1ELb1ELb1ELb1EEENS1_36VarlenDynamicPersistentTileSchedulerILi192ELi160ELi384ELi128ELb1ELb1ELb1ELb1ELb1ELb1EEEEEEEEEvNT_6ParamsE)
        /*0134*/ 	.word	0x00000020


	//----- nvinfo : EIATTR_MIN_STACK_SIZE
	.align		4
.L_71:
        /*0138*/ 	.byte	0x04, 0x12
        /*013a*/ 	.short	(.L_73 - .L_72)
	.align		4
.L_72:
        /*013c*/ 	.word	index@(_ZN7cutlass13device_kernelIN5flash11enable_sm90INS1_16FlashAttnFwdSm90INS1_25CollectiveMainloopFwdSm90ILi2EN4cute5tupleIJNS5_1CILi1EEES8_S8_EEENS6_IJNS7_ILi192EEENS7_ILi160EEENS7_ILi64EEEEEELi64ENS_12float_e4m3_tEfNS_4arch4Sm90ELb1ELb0ELb0ELb1ELb0ELb1ELb0ELb1ELb1ELb1ELb1ELb0EEENS1_21CollectiveEpilogueFwdINS6_IJSA_SC_SB_EEES9_NS_10bfloat16_tESG_Li384ELb1ELb1ELb1ELb1EEENS1_36VarlenDynamicPersistentTileSchedulerILi192ELi160ELi384ELi128ELb1ELb1ELb1ELb1ELb1ELb1EEEEEEEEEvNT_6ParamsE)
        /*0140*/ 	.word	0x000000a0
.L_73:


//--------------------- .nv.compat                --------------------------
	.section	.nv.compat,"",@"SHT_CUDA_COMPAT_INFO"
	.align	4
        /*0000*/ 	.byte	0x02, 0x09, 0x01, 0x00, 0x02, 0x02, 0x04, 0x00, 0x02, 0x05, 0x05, 0x00, 0x03, 0x07, 0x01, 0x01
        /*0010*/ 	.byte	0x02, 0x03, 0x01, 0x00, 0x02, 0x06, 0x01, 0x00, 0x04, 0x0b, 0x08, 0x00, 0x00, 0x00, 0x00, 0x00
        /*0020*/ 	.byte	0x00, 0x00, 0x00, 0x00


//--------------------- .nv.info._ZN7cutlass13device_kernelIN5flash11enable_sm90INS1_16FlashAttnFwdSm90INS1_25CollectiveMainloopFwdSm90ILi2EN4cute5tupleIJNS5_1CILi1EEES8_S8_EEENS6_IJNS7_ILi192EEENS7_ILi160EEENS7_ILi64EEEEEELi64ENS_12float_e4m3_tEfNS_4arch4Sm90ELb0ELb0ELb0ELb0ELb0ELb0ELb0ELb1ELb1ELb1ELb1ELb0EEENS1_21CollectiveEpilogueFwdINS6_IJSA_SC_SB_EEES9_NS_10bfloat16_tESG_Li384ELb0ELb1ELb1ELb1EEENS1_19SingleTileSchedulerILb0ELb1ELb1ELi192EEEEEEEEEvNT_6ParamsE --------------------------
	.section	.nv.info._ZN7cutlass13device_kernelIN5flash11enable_sm90INS1_16FlashAttnFwdSm90INS1_25CollectiveMainloopFwdSm90ILi2EN4cute5tupleIJNS5_1CILi1EEES8_S8_EEENS6_IJNS7_ILi192EEENS7_ILi160EEENS7_ILi64EEEEEELi64ENS_12float_e4m3_tEfNS_4arch4Sm90ELb0ELb0ELb0ELb0ELb0ELb0ELb0ELb1ELb1ELb1ELb1ELb0EEENS1_21CollectiveEpilogueFwdINS6_IJSA_SC_SB_EEES9_NS_10bfloat16_tESG_Li384ELb0ELb1ELb1ELb1EEENS1_19SingleTileSchedulerILb0ELb1ELb1ELi192EEEEEEEEEvNT_6ParamsE,"",@"SHT_CUDA_INFO"
	.sectionflags	@""
	.align	4


	//----- nvinfo : EIATTR_CUDA_API_VERSION
	.align		4
        /*0000*/ 	.byte	0x04, 0x37
        /*0002*/ 	.short	(.L_75 - .L_74)
.L_74:
        /*0004*/ 	.word	0x00000082


	//----- nvinfo : EIATTR_KPARAM_INFO
	.align		4
.L_75:
        /*0008*/ 	.byte	0x04, 0x17
        /*000a*/ 	.short	(.L_77 - .L_76)
.L_76:
        /*000c*/ 	.word	0x00000000
        /*0010*/ 	.short	0x0000
        /*0012*/ 	.short	0x0070
        /*0014*/ 	.byte	0x00, 0xf0, 0x01, 0x28


	//----- nvinfo : EIATTR_SPARSE_MMA_MASK
	.align		4
.L_77:
        /*0018*/ 	.byte	0x03, 0x50
        /*001a*/ 	.short	0x0000


	//----- nvinfo : EIATTR_MAXREG_COUNT
	.align		4
        /*001c*/ 	.byte	0x03, 0x1b
        /*001e*/ 	.short	0x0080


	//----- nvinfo : EIATTR_NUM_BARRIERS
	.align		4
        /*0020*/ 	.byte	0x02, 0x4c
        /*0022*/ 	.byte	0x09
	.zero		1


	//----- nvinfo : EIATTR_EXTERNS
	.align		4
        /*0024*/ 	.byte	0x04, 0x0f
        /*0026*/ 	.short	(.L_79 - .L_78)


	//   ....[0]....
	.align		4
.L_78:
        /*0028*/ 	.word	index@(__assertfail)


	//----- nvinfo : EIATTR_MERCURY_ISA_VERSION
	.align		4
.L_79:
        /*002c*/ 	.byte	0x03, 0x5f
        /*002e*/ 	.short	0x0101


	//----- nvinfo : EIATTR_INT_WARP_WIDE_INSTR_OFFSETS
	.align		4
        /*0030*/ 	.byte	0x04, 0x31
        /*0032*/ 	.short	(.L_81 - .L_80)


	//   ....[0]....
.L_80:
        /*0034*/ 	.word	0x00000120


	//   ....[1]....
        /*0038*/ 	.word	0x00000160


	//   ....[2]....
        /*003c*/ 	.word	0x000001d0


	//----- nvinfo : EIATTR_COOP_GROUP_MASK_REGIDS
	.align		4
.L_81:
        /*0040*/ 	.byte	0x04, 0x29
        /*0042*/ 	.short	(.L_83 - .L_82)


	//   ....[0]....
.L_82:
        /*0044*/ 	.word	0xffffffff


	//   ....[1]....
        /*0048*/ 	.word	0xffffffff


	//   ....[2]....
        /*004c*/ 	.word	0xffffffff


	//   ....[3]....
        /*0050*/ 	.word	0xffffffff


	//   ....[4]....
        /*0054*/ 	.word	0xffffffff


	//   ....[5]....
        /*0058*/ 	.word	0xffffffff


	//   ....[6]....
        /*005c*/ 	.word	0xffffffff


	//   ....[7]....
        /*0060*/ 	.word	0xffffffff


	//   ....[8]....
        /*0064*/ 	.word	0xffffffff


	//   ....[9]....
        /*0068*/ 	.word	0xffffffff


	//   ....[10]....
        /*006c*/ 	.word	0xffffffff


	//   ....[11]....
        /*0070*/ 	.word	0xffffffff


	//   ....[12]....
        /*0074*/ 	.word	0xffffffff


	//   ....[13]....
        /*0078*/ 	.word	0xffffffff


	//   ....[14]....
        /*007c*/ 	.word	0xffffffff


	//   ....[15]....
        /*0080*/ 	.word	0xffffffff


	//   ....[16]....
        /*0084*/ 	.word	0xffffffff


	//   ....[17]....
        /*0088*/ 	.word	0xffffffff


	//   ....[18]....
        /*008c*/ 	.word	0xffffffff


	//   ....[19]....
        /*0090*/ 	.word	0xffffffff


	//   ....[20]....
        /*0094*/ 	.word	0xffffffff


	//   ....[21]....
        /*0098*/ 	.word	0xffffffff


	//   ....[22]....
        /*009c*/ 	.word	0xffffffff


	//   ....[23]....
        /*00a0*/ 	.word	0xffffffff


	//   ....[24]....
        /*00a4*/ 	.word	0xffffffff


	//   ....[25]....
        /*00a8*/ 	.word	0xffffffff


	//   ....[26]....
        /*00ac*/ 	.word	0xffffffff


	//   ....[27]....
        /*00b0*/ 	.word	0xffffffff


	//   ....[28]....
        /*00b4*/ 	.word	0xffffffff


	//   ....[29]....
        /*00b8*/ 	.word	0xffffffff


	//   ....[30]....
        /*00bc*/ 	.word	0xffffffff


	//   ....[31]....
        /*00c0*/ 	.word	0xffffffff


	//   ....[32]....
        /*00c4*/ 	.word	0xffffffff


	//   ....[33]....
        /*00c8*/ 	.word	0xffffffff


	//   ....[34]....
        /*00cc*/ 	.word	0xffffffff


	//   ....[35]....
        /*00d0*/ 	.word	0xffffffff


	//   ....[36]....
        /*00d4*/ 	.word	0xffffffff


	//   ....[37]....
        /*00d8*/ 	.word	0xffffffff


	//   ....[38]....
        /*00dc*/ 	.word	0xffffffff


	//   ....[39]....
        /*00e0*/ 	.word	0xffffffff


	//   ....[40]....
        /*00e4*/ 	.word	0xffffffff


	//   ....[41]....
        /*00e8*/ 	.word	0xffffffff


	//   ....[42]....
        /*00ec*/ 	.word	0xffffffff


	//   ....[43]....
        /*00f0*/ 	.word	0xffffffff


	//   ....[44]....
        /*00f4*/ 	.word	0xffffffff


	//   ....[45]....
        /*00f8*/ 	.word	0xffffffff


	//   ....[46]....
        /*00fc*/ 	.word	0xffffffff


	//   ....[47]....
        /*0100*/ 	.word	0xffffffff


	//   ....[48]....
        /*0104*/ 	.word	0xffffffff


	//   ....[49]....
        /*0108*/ 	.word	0xffffffff


	//   ....[50]....
        /*010c*/ 	.word	0xffffffff


	//   ....[51]....
        /*0110*/ 	.word	0xffffffff


	//   ....[52]....
        /*0114*/ 	.word	0xffffffff


	//   ....[53]....
        /*0118*/ 	.word	0xffffffff


	//   ....[54]....
        /*011c*/ 	.word	0xffffffff


	//   ....[55]....
        /*0120*/ 	.word	0xffffffff


	//   ....[56]....
        /*0124*/ 	.word	0xffffffff


	//   ....[57]....
        /*0128*/ 	.word	0xffffffff


	//   ....[58]....
        /*012c*/ 	.word	0xffffffff


	//   ....[59]....
        /*0130*/ 	.word	0xffffffff


	//   ....[60]....
        /*0134*/ 	.word	0xffffffff


	//   ....[61]....
        /*0138*/ 	.word	0xffffffff


	//   ....[62]....
        /*013c*/ 	.word	0xffffffff


	//   ....[63]....
        /*0140*/ 	.word	0xffffffff


	//   ....[64]....
        /*0144*/ 	.word	0xffffffff


	//   ....[65]....
        /*0148*/ 	.word	0xffffffff


	//   ....[66]....
        /*014c*/ 	.word	0xffffffff


	//   ....[67]....
        /*0150*/ 	.word	0xffffffff


	//   ....[68]....
        /*0154*/ 	.word	0xffffffff


	//   ....[69]....
        /*0158*/ 	.word	0xffffffff


	//   ....[70]....
        /*015c*/ 	.word	0xffffffff


	//   ....[71]....
        /*0160*/ 	.word	0xffffffff


	//   ....[72]....
        /*0164*/ 	.word	0xffffffff


	//   ....[73]....
        /*0168*/ 	.word	0xffffffff


	//   ....[74]....
        /*016c*/ 	.word	0xffffffff


	//   ....[75]....
        /*0170*/ 	.word	0x0500000f


	//   ....[76]....
        /*0174*/ 	.word	0x0500000f


	//   ....[77]....
        /*0178*/ 	.word	0x0500000f


	//   ....[78]....
        /*017c*/ 	.word	0x0500000f


	//   ....[79]....
        /*0180*/ 	.word	0x0500000f


	//   ....[80]....
        /*0184*/ 	.word	0x0500000f


	//   ....[81]....
        /*0188*/ 	.word	0x0500000f


	//   ....[82]....
        /*018c*/ 	.word	0x0500000f


	//   ....[83]....
        /*0190*/ 	.word	0x0500000f


	//   ....[84]....
        /*0194*/ 	.word	0x0500000f


	//   ....[85]....
        /*0198*/ 	.word	0x0500000f


	//   ....[86]....
        /*019c*/ 	.word	0x0500000f


	//   ....[87]....
        /*01a0*/ 	.word	0x0500000f


	//----- nvinfo : EIATTR_COOP_GROUP_INSTR_OFFSETS
	.align		4
.L_83:
        /*01a4*/ 	.byte	0x04, 0x28
        /*01a6*/ 	.short	(.L_85 - .L_84)


	//   ....[0]....
.L_84:
        /*01a8*/ 	.word	0x00000050


	//   ....[1]....
        /*01ac*/ 	.word	0x00000130


	//   ....[2]....
        /*01b0*/ 	.word	0x00000180


	//   ....[3]....
        /*01b4*/ 	.word	0x000003b0


	//   ....[4]....
        /*01b8*/ 	.word	0x00000510


	//   ....[5]....
        /*01bc*/ 	.word	0x00000630


	//   ....[6]....
        /*01c0*/ 	.word	0x00000790


	//   ....[7]....
        /*01c4*/ 	.word	0x00001310


	//   ....[8]....
        /*01c8*/ 	.word	0x00002580


	//   ....[9]....
        /*01cc*/ 	.word	0x00002650


	//   ....[10]....
        /*01d0*/ 	.word	0x00002c90


	//   ....[11]....
        /*01d4*/ 	.word	0x00002d40


	//   ....[12]....
        /*01d8*/ 	.word	0x000049d0


	//   ....[13]....
        /*01dc*/ 	.word	0x00004a20


	//   ....[14]....
        /*01e0*/ 	.word	0x00004aa0


	//   ....[15]....
        /*01e4*/ 	.word	0x00004ac0


	//   ....[16]....
        /*01e8*/ 	.word	0x00006500


	//   ....[17]....
        /*01ec*/ 	.word	0x00006510


	//   ....[18]....
        /*01f0*/ 	.word	0x00006590


	//   ....[19]....
        /*01f4*/ 	.word	0x000065b0


	//   ....[20]....
        /*01f8*/ 	.word	0x00007120


	//   ....[21]....
        /*01fc*/ 	.word	0x00007130


	//   ....[22]....
        /*0200*/ 	.word	0x00007140


	//   ....[23]....
        /*0204*/ 	.word	0x00007150


	//   ....[24]....
        /*0208*/ 	.word	0x00007160


	//   ....[25]....
        /*020c*/ 	.word	0x00007170


	//   ....[26]....
        /*0210*/ 	.word	0x00007180


	//   ....[27]....
        /*0214*/ 	.word	0x000071a0


	//   ....[28]....
        /*0218*/ 	.word	0x000071d0


	//   ....[29]....
        /*021c*/ 	.word	0x000071f0


	//   ....[30]....
        /*0220*/ 	.word	0x00007200


	//   ....[31]....
        /*0224*/ 	.word	0x00007230


	//   ....[32]....
        /*0228*/ 	.word	0x00007250


	//   ....[33]....
        /*022c*/ 	.word	0x00007290


	//   ....[34]....
        /*0230*/ 	.word	0x000072a0


	//   ....[35]....
        /*0234*/ 	.word	0x000072d0


	//   ....[36]....
        /*0238*/ 	.word	0x000072f0


	//   ....[37]....
        /*023c*/ 	.word	0x00007330


	//   ....[38]....
        /*0240*/ 	.word	0x00007340


	//   ....[39]....
        /*0244*/ 	.word	0x00007350


	//   ....[40]....
        /*0248*/ 	.word	0x00007360


	//   ....[41]....
        /*024c*/ 	.word	0x00007370


	//   ....[42]....
        /*0250*/ 	.word	0x00007380


	//   ....[43]....
        /*0254*/ 	.word	0x00007390


	//   ....[44]....
        /*0258*/ 	.word	0x000073a0


	//   ....[45]....
        /*025c*/ 	.word	0x000073b0


	//   ....[46]....
        /*0260*/ 	.word	0x000073c0


	//   ....[47]....
        /*0264*/ 	.word	0x000073d0


	//   ....[48]....
        /*0268*/ 	.word	0x000073e0


	//   ....[49]....
        /*026c*/ 	.word	0x000073f0


	//   ....[50]....
        /*0270*/ 	.word	0x00007400


	//   ....[51]....
        /*0274*/ 	.word	0x00007420


	//   ....[52]....
        /*0278*/ 	.word	0x000076b0


	//   ....[53]....
        /*027c*/ 	.word	0x000076f0


	//   ....[54]....
        /*0280*/ 	.word	0x00007720


	//   ....[55]....
        /*0284*/ 	.word	0x00007760


	//   ....[56]....
        /*0288*/ 	.word	0x00007790


	//   ....[57]....
        /*028c*/ 	.word	0x000077c0


	//   ....[58]....
        /*0290*/ 	.word	0x00007b90


	//   ....[59]....
        /*0294*/ 	.word	0x00007bc0


	//   ....[60]....
        /*0298*/ 	.word	0x000083b0


	//   ....[61]....
        /*029c*/ 	.word	0x00009080


	//   ....[62]....
        /*02a0*/ 	.word	0x00009b80


	//   ....[63]....
        /*02a4*/ 	.word	0x00009bb0


	//   ....[64]....
        /*02a8*/ 	.word	0x00009be0


	//   ....[65]....
        /*02ac*/ 	.word	0x00009c00


	//   ....[66]....
        /*02b0*/ 	.word	0x00009c10


	//   ....[67]....
        /*02b4*/ 	.word	0x00009c20


	//   ....[68]....
        /*02b8*/ 	.word	0x00009c70


	//   ....[69]....
        /*02bc*/ 	.word	0x00009cf0


	//   ....[70]....
        /*02c0*/ 	.word	0x00009d50


	//   ....[71]....
        /*02c4*/ 	.word	0x00009d80


	//   ....[72]....
        /*02c8*/ 	.word	0x00009db0


	//   ....[73]....
        /*02cc*/ 	.word	0x00009df0


	//   ....[74]....
        /*02d0*/ 	.word	0x0000afc0


	//   ....[75]....
        /*02d4*/ 	.word	0x0000b4b0


	//   ....[76]....
        /*02d8*/ 	.word	0x0000b680


	//   ....[77]....
        /*02dc*/ 	.word	0x0000b6e0


	//   ....[78]....
        /*02e0*/ 	.word	0x0000b7a0


	//   ....[79]....
        /*02e4*/ 	.word	0x0000b850


	//   ....[80]....
        /*02e8*/ 	.word	0x0000b8b0


	//   ....[81]....
        /*02ec*/ 	.word	0x0000b970


	//   ....[82]....
        /*02f0*/ 	.word	0x0000b9e0


	//   ....[83]....
        /*02f4*/ 	.word	0x0000ba90


	//   ....[84]....
        /*02f8*/ 	.word	0x0000bb20


	//   ....[85]....
        /*02fc*/ 	.word	0x0000bbe0


	//   ....[86]....
        /*0300*/ 	.word	0x0000bc50


	//   ....[87]....
        /*0304*/ 	.word	0x0000bd00


	//----- nvinfo : EIATTR_REG_RECONFIG
	.align		4
.L_85:
        /*0308*/ 	.byte	0x01, 0x54
	.zero		2


	//----- nvinfo : EIATTR_SYSCALL_OFFSETS
	.align		4
        /*030c*/ 	.byte	0x04, 0x46
        /*030e*/ 	.short	(.L_87 - .L_86)


	//   ....[0]....
.L_86:
        /*0310*/ 	.word	0x000014d0


	//   ....[1]....
        /*0314*/ 	.word	0x00008ab0


	//   ....[2]....
        /*0318*/ 	.word	0x00008bf0


	//   ....[3]....
        /*031c*/ 	.word	0x00008d30


	//   ....[4]....
        /*0320*/ 	.word	0x00008e50


	//   ....[5]....
        /*0324*/ 	.word	0x00009720


	//----- nvinfo : EIATTR_MBARRIER_INSTR_OFFSETS
	.align		4
.L_87:
        /*0328*/ 	.byte	0x04, 0x39
        /*032a*/ 	.short	(.L_89 - .L_88)


	//   ....[0]....
.L_88:
        /*032c*/ 	.word	0x00000260
        /*0330*/ 	.word	0x000000ff
        /*0334*/ 	.word	0x00012400
        /*0338*/ 	.short	0x0100
        /*033a*/ 	.byte	0x08
	.zero		1


	//   ....[1]....
        /*033c*/ 	.word	0x00000270
        /*0340*/ 	.word	0x000000ff
        /*0344*/ 	.word	0x00012420
        /*0348*/ 	.short	0x0100
        /*034a*/ 	.byte	0x08
	.zero		1


	//   ....[2]....
        /*034c*/ 	.word	0x00000360
        /*0350*/ 	.word	0x000000ff
        /*0354*/ 	.word	0x00012430
        /*0358*/ 	.short	0x0100
        /*035a*/ 	.byte	0x08
	.zero		1


	//   ....[3]....
        /*035c*/ 	.word	0x00000370
        /*0360*/ 	.word	0x000000ff
        /*0364*/ 	.word	0x00012440
        /*0368*/ 	.short	0x0100
        /*036a*/ 	.byte	0x08
	.zero		1


	//   ....[4]....
        /*036c*/ 	.word	0x00000380
        /*0370*/ 	.word	0x000000ff
        /*0374*/ 	.word	0x00012438
        /*0378*/ 	.short	0x0100
        /*037a*/ 	.byte	0x08
	.zero		1


	//   ....[5]....
        /*037c*/ 	.word	0x00000390
        /*0380*/ 	.word	0x000000ff
        /*0384*/ 	.word	0x00012448
        /*0388*/ 	.short	0x0100
        /*038a*/ 	.byte	0x08
	.zero		1


	//   ....[6]....
        /*038c*/ 	.word	0x000004c0
        /*0390*/ 	.word	0x000000ff
        /*0394*/ 	.word	0x00012450
        /*0398*/ 	.short	0x0100
        /*039a*/ 	.byte	0x08
	.zero		1


	//   ....[7]....
        /*039c*/ 	.word	0x000004d0
        /*03a0*/ 	.word	0x000000ff
        /*03a4*/ 	.word	0x00012460
        /*03a8*/ 	.short	0x0100
        /*03aa*/ 	.byte	0x08
	.zero		1


	//   ....[8]....
        /*03ac*/ 	.word	0x000004e0
        /*03b0*/ 	.word	0x000000ff
        /*03b4*/ 	.word	0x00012458
        /*03b8*/ 	.short	0x0100
        /*03ba*/ 	.byte	0x08
	.zero		1


	//   ....[9]....
        /*03bc*/ 	.word	0x000004f0
        /*03c0*/ 	.word	0x000000ff
        /*03c4*/ 	.word	0x00012468
        /*03c8*/ 	.short	0x0100
        /*03ca*/ 	.byte	0x08
	.zero		1


	//   ....[10]....
        /*03cc*/ 	.word	0x000005e0
        /*03d0*/ 	.word	0x000000ff
        /*03d4*/ 	.word	0x00012470
        /*03d8*/ 	.short	0x0100
        /*03da*/ 	.byte	0x06
	.zero		1


	//   ....[11]....
        /*03dc*/ 	.word	0x000005f0
        /*03e0*/ 	.word	0x000000ff
        /*03e4*/ 	.word	0x00012480
        /*03e8*/ 	.short	0x0100
        /*03ea*/ 	.byte	0x06
	.zero		1


	//   ....[12]....
        /*03ec*/ 	.word	0x00000600
        /*03f0*/ 	.word	0x000000ff
        /*03f4*/ 	.word	0x00012478
        /*03f8*/ 	.short	0x0100
        /*03fa*/ 	.byte	0x06
	.zero		1


	//   ....[13]....
        /*03fc*/ 	.word	0x00000610
        /*0400*/ 	.word	0x000000ff
        /*0404*/ 	.word	0x00012488
        /*0408*/ 	.short	0x0100
        /*040a*/ 	.byte	0x06
	.zero		1


	//   ....[14]....
        /*040c*/ 	.word	0x00000740
        /*0410*/ 	.word	0x000000ff
        /*0414*/ 	.word	0x00012490
        /*0418*/ 	.short	0x0100
        /*041a*/ 	.byte	0x08
	.zero		1


	//   ....[15]....
        /*041c*/ 	.word	0x00000750
        /*0420*/ 	.word	0x000000ff
        /*0424*/ 	.word	0x000124a0
        /*0428*/ 	.short	0x0100
        /*042a*/ 	.byte	0x08
	.zero		1


	//   ....[16]....
        /*042c*/ 	.word	0x00000760
        /*0430*/ 	.word	0x000000ff
        /*0434*/ 	.word	0x00012498
        /*0438*/ 	.short	0x0100
        /*043a*/ 	.byte	0x08
	.zero		1


	//   ....[17]....
        /*043c*/ 	.word	0x00000770
        /*0440*/ 	.word	0x000000ff
        /*0444*/ 	.word	0x000124a8
        /*0448*/ 	.short	0x0100
        /*044a*/ 	.byte	0x08
	.zero		1


	//   ....[18]....
        /*044c*/ 	.word	0x000008a0
        /*0450*/ 	.word	0x000000ff
        /*0454*/ 	.word	0x000124b0
        /*0458*/ 	.short	0x0100
        /*045a*/ 	.byte	0x08
	.zero		1


	//   ....[19]....
        /*045c*/ 	.word	0x000008b0
        /*0460*/ 	.word	0x000000ff
        /*0464*/ 	.word	0x000124c0
        /*0468*/ 	.short	0x0100
        /*046a*/ 	.byte	0x08
	.zero		1


	//   ....[20]....
        /*046c*/ 	.word	0x000008c0
        /*0470*/ 	.word	0x000000ff
        /*0474*/ 	.word	0x000124b8
        /*0478*/ 	.short	0x0100
        /*047a*/ 	.byte	0x08
	.zero		1


	//   ....[21]....
        /*047c*/ 	.word	0x000008d0
        /*0480*/ 	.word	0x000000ff
        /*0484*/ 	.word	0x000124c8
        /*0488*/ 	.short	0x0100
        /*048a*/ 	.byte	0x08
	.zero		1


	//   ....[22]....
        /*048c*/ 	.word	0x000014f0
        /*0490*/ 	.word	0x000000ff
        /*0494*/ 	.word	0x00012400
        /*0498*/ 	.short	0x010a
        /*049a*/ 	.byte	0x26
	.zero		1


	//   ....[23]....
        /*049c*/ 	.word	0x00001560
        /*04a0*/ 	.word	0x000000ff
        /*04a4*/ 	.word	0x00012430
        /*04a8*/ 	.short	0x010a
        /*04aa*/ 	.byte	0x26
	.zero		1


	//   ....[24]....
        /*04ac*/ 	.word	0x000015c0
        /*04b0*/ 	.word	0x000000ff
        /*04b4*/ 	.word	0x00012430
        /*04b8*/ 	.short	0x010a
        /*04ba*/ 	.byte	0x26
	.zero		1


	//   ....[25]....
        /*04bc*/ 	.word	0x000030e0
        /*04c0*/ 	.word	0x0000004a
        /*04c4*/ 	.word	0x00000000
        /*04c8*/ 	.short	0x0101
        /*04ca*/ 	.byte	0x3f
	.zero		1


	//   ....[26]....
        /*04cc*/ 	.word	0x00003f70
        /*04d0*/ 	.word	0x000000ff
        /*04d4*/ 	.word	0x00012430
        /*04d8*/ 	.short	0x010a
        /*04da*/ 	.byte	0x22
	.zero		1


	//   ....[27]....
        /*04dc*/ 	.word	0x00003fb0
        /*04e0*/ 	.word	0x000000ff
        /*04e4*/ 	.word	0x00012430
        /*04e8*/ 	.short	0x010a
        /*04ea*/ 	.byte	0x22
	.zero		1


	//   ....[28]....
        /*04ec*/ 	.word	0x00004450
        /*04f0*/ 	.word	0x000000ff
        /*04f4*/ 	.word	0x00012450
        /*04f8*/ 	.short	0x010a
        /*04fa*/ 	.byte	0x08
	.zero		1


	//   ....[29]....
        /*04fc*/ 	.word	0x00004980
        /*0500*/ 	.word	0x000000ff
        /*0504*/ 	.word	0x00012450
        /*0508*/ 	.short	0x010a
        /*050a*/ 	.byte	0x08
	.zero		1


	//   ....[30]....
        /*050c*/ 	.word	0x00005a50
        /*0510*/ 	.word	0x00000007
        /*0514*/ 	.word	0x00000000
        /*0518*/ 	.short	0x0101
        /*051a*/ 	.byte	0x3f
	.zero		1


	//   ....[31]....
        /*051c*/ 	.word	0x00005d20
        /*0520*/ 	.word	0x000000ff
        /*0524*/ 	.word	0x00000000
        /*0528*/ 	.short	0x0101
        /*052a*/ 	.byte	0x06
	.zero		1


	//   ....[32]....
        /*052c*/ 	.word	0x000061c0
        /*0530*/ 	.word	0x000000ff
        /*0534*/ 	.word	0x00012450
        /*0538*/ 	.short	0x010a
        /*053a*/ 	.byte	0x10
	.zero		1


	//   ....[33]....
        /*053c*/ 	.word	0x00006200
        /*0540*/ 	.word	0x000000ff
        /*0544*/ 	.word	0x00012450
        /*0548*/ 	.short	0x010a
        /*054a*/ 	.byte	0x10
	.zero		1


	//   ....[34]....
        /*054c*/ 	.word	0x00006890
        /*0550*/ 	.word	0x000000ff
        /*0554*/ 	.word	0x00000000
        /*0558*/ 	.short	0x0101
        /*055a*/ 	.byte	0x04
	.zero		1


	//   ....[35]....
        /*055c*/ 	.word	0x000077b0
        /*0560*/ 	.word	0x000000ff
        /*0564*/ 	.word	0x00000000
        /*0568*/ 	.short	0x0101
        /*056a*/ 	.byte	0x04
	.zero		1


	//   ....[36]....
        /*056c*/ 	.word	0x000092a0
        /*0570*/ 	.word	0x000000ff
        /*0574*/ 	.word	0x00012480
        /*0578*/ 	.short	0x010a
        /*057a*/ 	.byte	0x27
	.zero		1


	//   ....[37]....
        /*057c*/ 	.word	0x00009400
        /*0580*/ 	.word	0x000000ff
        /*0584*/ 	.word	0x00012440
        /*0588*/ 	.short	0x010a
        /*058a*/ 	.byte	0x27
	.zero		1


	//   ....[38]....
        /*058c*/ 	.word	0x00009f00
        /*0590*/ 	.word	0x000000ff
        /*0594*/ 	.word	0x00012400
        /*0598*/ 	.short	0x0107
        /*059a*/ 	.byte	0x27
	.zero		1


	//   ....[39]....
        /*059c*/ 	.word	0x00009f40
        /*05a0*/ 	.word	0x000000ff
        /*05a4*/ 	.word	0x00012400
        /*05a8*/ 	.short	0x0101
        /*05aa*/ 	.byte	0x27
	.zero		1


	//   ....[40]....
        /*05ac*/ 	.word	0x00009f50
        /*05b0*/ 	.word	0x000000ff
        /*05b4*/ 	.word	0x00012420
        /*05b8*/ 	.short	0x010a
        /*05ba*/ 	.byte	0x27
	.zero		1


	//   ....[41]....
        /*05bc*/ 	.word	0x0000a240
        /*05c0*/ 	.word	0x00000007
        /*05c4*/ 	.word	0x00012480
        /*05c8*/ 	.short	0x010a
        /*05ca*/ 	.byte	0x3f
	.zero		1


	//   ....[42]....
        /*05cc*/ 	.word	0x0000a440
        /*05d0*/ 	.word	0x00000007
        /*05d4*/ 	.word	0x00012440
        /*05d8*/ 	.short	0x010a
        /*05da*/ 	.byte	0x3f
	.zero		1


	//   ....[43]....
        /*05dc*/ 	.word	0x0000a6b0
        /*05e0*/ 	.word	0x00000014
        /*05e4*/ 	.word	0x00012470
        /*05e8*/ 	.short	0x010a
        /*05ea*/ 	.byte	0x3f
	.zero		1


	//   ....[44]....
        /*05ec*/ 	.word	0x0000a710
        /*05f0*/ 	.word	0x00000014
        /*05f4*/ 	.word	0x00012460
        /*05f8*/ 	.short	0x010a
        /*05fa*/ 	.byte	0x3f
	.zero		1


	//   ....[45]....
        /*05fc*/ 	.word	0x0000a9d0
        /*0600*/ 	.word	0x00000014
        /*0604*/ 	.word	0x00012450
        /*0608*/ 	.short	0x0101
        /*060a*/ 	.byte	0x3f
	.zero		1


	//   ....[46]....
        /*060c*/ 	.word	0x0000aa40
        /*0610*/ 	.word	0x00000004
        /*0614*/ 	.word	0x00000000
        /*0618*/ 	.short	0x0101
        /*061a*/ 	.byte	0x3f
	.zero		1


	//   ....[47]....
        /*061c*/ 	.word	0x0000ab40
        /*0620*/ 	.word	0x0000000c
        /*0624*/ 	.word	0x00012470
        /*0628*/ 	.short	0x010a
        /*062a*/ 	.byte	0x3f
	.zero		1


	//   ....[48]....
        /*062c*/ 	.word	0x0000abe0
        /*0630*/ 	.word	0x0000000c
        /*0634*/ 	.word	0x00012460
        /*0638*/ 	.short	0x010a
        /*063a*/ 	.byte	0x3f
	.zero		1


	//   ....[49]....
        /*063c*/ 	.word	0x0000aea0
        /*0640*/ 	.word	0x0000000c
        /*0644*/ 	.word	0x00012450
        /*0648*/ 	.short	0x0101
        /*064a*/ 	.byte	0x3f
	.zero		1


	//   ....[50]....
        /*064c*/ 	.word	0x0000af00
        /*0650*/ 	.word	0x00000004
        /*0654*/ 	.word	0x00000000
        /*0658*/ 	.short	0x0101
        /*065a*/ 	.byte	0x3f
	.zero		1


	//   ....[51]....
        /*065c*/ 	.word	0x0000afa0
        /*0660*/ 	.word	0x00000009
        /*0664*/ 	.word	0x00012420
        /*0668*/ 	.short	0x010a
        /*066a*/ 	.byte	0x3f
	.zero		1


	//   ....[52]....
        /*066c*/ 	.word	0x0000b0b0
        /*0670*/ 	.word	0x00000007
        /*0674*/ 	.word	0x00000000
        /*0678*/ 	.short	0x010a
        /*067a*/ 	.byte	0x3f
	.zero		1


	//   ....[53]....
        /*067c*/ 	.word	0x0000b120
        /*0680*/ 	.word	0x00000005
        /*0684*/ 	.word	0x00000000
        /*0688*/ 	.short	0x010a
        /*068a*/ 	.byte	0x3f
	.zero		1


	//   ....[54]....
        /*068c*/ 	.word	0x0000b170
        /*0690*/ 	.word	0x00000003
        /*0694*/ 	.word	0x00012460
        /*0698*/ 	.short	0x010a
        /*069a*/ 	.byte	0x3f
	.zero		1


	//   ....[55]....
        /*069c*/ 	.word	0x0000b1c0
        /*06a0*/ 	.word	0x00000005
        /*06a4*/ 	.word	0x00012460
        /*06a8*/ 	.short	0x010a
        /*06aa*/ 	.byte	0x3f
	.zero		1


	//   ....[56]....
        /*06ac*/ 	.word	0x0000b200
        /*06b0*/ 	.word	0x00000003
        /*06b4*/ 	.word	0x00012480
        /*06b8*/ 	.short	0x010a
        /*06ba*/ 	.byte	0x3f
	.zero		1


	//   ....[57]....
        /*06bc*/ 	.word	0x0000b220
        /*06c0*/ 	.word	0x00000005
        /*06c4*/ 	.word	0x00012480
        /*06c8*/ 	.short	0x010a
        /*06ca*/ 	.byte	0x3f
	.zero		1


	//   ....[58]....
        /*06cc*/ 	.word	0x0000b290
        /*06d0*/ 	.word	0x00000003
        /*06d4*/ 	.word	0x00012400
        /*06d8*/ 	.short	0x010a
        /*06da*/ 	.byte	0x3f
	.zero		1


	//   ....[59]....
        /*06dc*/ 	.word	0x0000b2f0
        /*06e0*/ 	.word	0x00000003
        /*06e4*/ 	.word	0x00012430
        /*06e8*/ 	.short	0x010a
        /*06ea*/ 	.byte	0x3f
	.zero		1


	//   ....[60]....
        /*06ec*/ 	.word	0x0000b350
        /*06f0*/ 	.word	0x00000009
        /*06f4*/ 	.word	0x00012430
        /*06f8*/ 	.short	0x010a
        /*06fa*/ 	.byte	0x3f
	.zero		1


	//   ....[61]....
        /*06fc*/ 	.word	0x0000b3b0
        /*0700*/ 	.word	0x00000009
        /*0704*/ 	.word	0x00012450
        /*0708*/ 	.short	0x010a
        /*070a*/ 	.byte	0x3f
	.zero		1


	//   ....[62]....
        /*070c*/ 	.word	0x0000b410
        /*0710*/ 	.word	0x00000003
        /*0714*/ 	.word	0x00012450
        /*0718*/ 	.short	0x010a
        /*071a*/ 	.byte	0x3f
	.zero		1


	//   ....[63]....
        /*071c*/ 	.word	0x0000b570
        /*0720*/ 	.word	0x00000005
        /*0724*/ 	.word	0x00012480
        /*0728*/ 	.short	0x010a
        /*072a*/ 	.byte	0x3f
	.zero		1


	//   ....[64]....
        /*072c*/ 	.word	0x0000b5d0
        /*0730*/ 	.word	0x00000005
        /*0734*/ 	.word	0x00012440
        /*0738*/ 	.short	0x010a
        /*073a*/ 	.byte	0x3f
	.zero		1


	//   ....[65]....
        /*073c*/ 	.word	0x0000bd40
        /*0740*/ 	.word	0x00000003
        /*0744*/ 	.word	0x00012420
        /*0748*/ 	.short	0x010a
        /*074a*/ 	.byte	0x3f
	.zero		1


	//   ....[66]....
        /*074c*/ 	.word	0x0000bd90
        /*0750*/ 	.word	0x00000007
        /*0754*/ 	.word	0x00012480
        /*0758*/ 	.short	0x010a
        /*075a*/ 	.byte	0x3f
	.zero		1


	//   ....[67]....
        /*075c*/ 	.word	0x0000bde0
        /*0760*/ 	.word	0x00000007
        /*0764*/ 	.word	0x00012440
        /*0768*/ 	.short	0x010a
        /*076a*/ 	.byte	0x3f
	.zero		1


	//   ....[68]....
        /*076c*/ 	.word	0x0000be30
        /*0770*/ 	.word	0x00000014
        /*0774*/ 	.word	0x00012470
        /*0778*/ 	.short	0x010a
        /*077a*/ 	.byte	0x3f
	.zero		1


	//   ....[69]....
        /*077c*/ 	.word	0x0000be80
        /*0780*/ 	.word	0x00000014
        /*0784*/ 	.word	0x00012460
        /*0788*/ 	.short	0x010a
        /*078a*/ 	.byte	0x3f
	.zero		1


	//   ....[70]....
        /*078c*/ 	.word	0x0000bed0
        /*0790*/ 	.word	0x0000000c
        /*0794*/ 	.word	0x00012470
        /*0798*/ 	.short	0x010a
        /*079a*/ 	.byte	0x3f
	.zero		1


	//   ....[71]....
        /*079c*/ 	.word	0x0000bf20
        /*07a0*/ 	.word	0x0000000c
        /*07a4*/ 	.word	0x00012460
        /*07a8*/ 	.short	0x010a
        /*07aa*/ 	.byte	0x3f
	.zero		1


	//   ....[72]....
        /*07ac*/ 	.word	0x0000bf70
        /*07b0*/ 	.word	0x00000009
        /*07b4*/ 	.word	0x00012420
        /*07b8*/ 	.short	0x010a
        /*07ba*/ 	.byte	0x3f
	.zero		1


	//   ....[73]....
        /*07bc*/ 	.word	0x0000bfc0
        /*07c0*/ 	.word	0x00000007
        /*07c4*/ 	.word	0x00000000
        /*07c8*/ 	.short	0x010a
        /*07ca*/ 	.byte	0x3f
	.zero		1


	//   ....[74]....
        /*07cc*/ 	.word	0x0000c010
        /*07d0*/ 	.word	0x00000005
        /*07d4*/ 	.word	0x00000000
        /*07d8*/ 	.short	0x010a
        /*07da*/ 	.byte	0x3f
	.zero		1


	//   ....[75]....
        /*07dc*/ 	.word	0x0000c060
        /*07e0*/ 	.word	0x00000003
        /*07e4*/ 	.word	0x00012460
        /*07e8*/ 	.short	0x010a
        /*07ea*/ 	.byte	0x3f
	.zero		1


	//   ....[76]....
        /*07ec*/ 	.word	0x0000c0b0
        /*07f0*/ 	.word	0x00000005
        /*07f4*/ 	.word	0x00012460
        /*07f8*/ 	.short	0x010a
        /*07fa*/ 	.byte	0x3f
	.zero		1


	//   ....[77]....
        /*07fc*/ 	.word	0x0000c100
        /*0800*/ 	.word	0x00000003
        /*0804*/ 	.word	0x00012480
        /*0808*/ 	.short	0x010a
        /*080a*/ 	.byte	0x3f
	.zero		1


	//----- nvinfo : EIATTR_NUM_MBARRIERS
	.align		4
.L_89:
        /*080c*/ 	.byte	0x03, 0x38
        /*080e*/ 	.short	0x0016


	//----- nvinfo : EIATTR_EXIT_INSTR_OFFSETS
	.align		4
        /*0810*/ 	.byte	0x04, 0x1c
        /*0812*/ 	.short	(.L_91 - .L_90)


	//   ....[0]....
.L_90:
        /*0814*/ 	.word	0x0000b270


	//----- nvinfo : EIATTR_MAX_THREADS
	.align		4
.L_91:
        /*0818*/ 	.byte	0x04, 0x05
        /*081a*/ 	.short	(.L_93 - .L_92)
.L_92:
        /*081c*/ 	.word	0x00000200
        /*0820*/ 	.word	0x00000001
        /*0824*/ 	.word	0x00000001


	//----- nvinfo : EIATTR_CRS_STACK_SIZE
	.align		4
.L_93:
        /*0828*/ 	.byte	0x04, 0x1e
        /*082a*/ 	.short	(.L_95 - .L_94)
.L_94:
        /*082c*/ 	.word	0x00000000


	//----- nvinfo : EIATTR_CBANK_PARAM_SIZE
	.align		4
.L_95:
        /*0830*/ 	.byte	0x03, 0x19
        /*0832*/ 	.short	0x0a70


	//----- nvinfo : EIATTR_PARAM_CBANK
	.align		4
        /*0834*/ 	.byte	0x04, 0x0a
        /*0836*/ 	.short	(.L_97 - .L_96)
	.align		4
.L_96:
        /*0838*/ 	.word	index@(.nv.constant0._ZN7cutlass13device_kernelIN5flash11enable_sm90INS1_16FlashAttnFwdSm90INS1_25CollectiveMainloopFwdSm90ILi2EN4cute5tupleIJNS5_1CILi1EEES8_S8_EEENS6_IJNS7_ILi192EEENS7_ILi160EEENS7_ILi64EEEEEELi64ENS_12float_e4m3_tEfNS_4arch4Sm90ELb0ELb0ELb0ELb0ELb0ELb0ELb0ELb1ELb1ELb1ELb1ELb0EEENS1_21CollectiveEpilogueFwdINS6_IJSA_SC_SB_EEES9_NS_10bfloat16_tESG_Li384ELb0ELb1ELb1ELb1EEENS1_19SingleTileSchedulerILb0ELb1ELb1ELi192EEEEEEEEEvNT_6ParamsE)
        /*083c*/ 	.short	0x0210
        /*083e*/ 	.short	0x0a70


	//----- nvinfo : EIATTR_SW_WAR
	.align		4
.L_97:
        /*0840*/ 	.byte	0x04, 0x36
        /*0842*/ 	.short	(.L_99 - .L_98)
.L_98:
        /*0844*/ 	.word	0x00000008
.L_99:


//--------------------- .nv.info._ZN7cutlass13device_kernelIN5flash11enable_sm90INS1_16FlashAttnFwdSm90INS1_25CollectiveMainloopFwdSm90ILi2EN4cute5tupleIJNS5_1CILi1EEES8_S8_EEENS6_IJNS7_ILi192EEENS7_ILi160EEENS7_ILi64EEEEEELi64ENS_12float_e4m3_tEfNS_4arch4Sm90ELb0ELb0ELb0ELb1ELb0ELb0ELb0ELb1ELb1ELb1ELb1ELb0EEENS1_21CollectiveEpilogueFwdINS6_IJSA_SC_SB_EEES9_NS_10bfloat16_tESG_Li384ELb1ELb1ELb1ELb1EEENS1_36VarlenDynamicPersistentTileSchedulerILi192ELi160ELi384ELi128ELb1ELb1ELb1ELb0ELb1ELb1EEEEEEEEEvNT_6ParamsE --------------------------
	.section	.nv.info._ZN7cutlass13device_kernelIN5flash11enable_sm90INS1_16FlashAttnFwdSm90INS1_25CollectiveMainloopFwdSm90ILi2EN4cute5tupleIJNS5_1CILi1EEES8_S8_EEENS6_IJNS7_ILi192EEENS7_ILi160EEENS7_ILi64EEEEEELi64ENS_12float_e4m3_tEfNS_4arch4Sm90ELb0ELb0ELb0ELb1ELb0ELb0ELb0ELb1ELb1ELb1ELb1ELb0EEENS1_21CollectiveEpilogueFwdINS6_IJSA_SC_SB_EEES9_NS_10bfloat16_tESG_Li384ELb1ELb1ELb1ELb1EEENS1_36VarlenDynamicPersistentTileSchedulerILi192ELi160ELi384ELi128ELb1ELb1ELb1ELb0ELb1ELb1EEEEEEEEEvNT_6ParamsE,"",@"SHT_CUDA_INFO"
	.sectionflags	@""
	.align	4


	//----- nvinfo : EIATTR_CUDA_API_VERSION
	.align		4
        /*0000*/ 	.byte	0x04, 0x37
        /*0002*/ 	.short	(.L_101 - .L_100)
.L_100:
        /*0004*/ 	.word	0x00000082


	//----- nvinfo : EIATTR_KPARAM_INFO
	.align		4
.L_101:
        /*0008*/ 	.byte	0x04, 0x17
        /*000a*/ 	.short	(.L_103 - .L_102)
.L_102:
        /*000c*/ 	.word	0x00000000
        /*0010*/ 	.short	0x0000
        /*0012*/ 	.short	0x0070
        /*0014*/ 	.byte	0x00, 0xf0, 0x01, 0x2a


	//----- nvinfo : EIATTR_SPARSE_MMA_MASK
	.align		4
.L_103:
        /*0018*/ 	.byte	0x03, 0x50
        /*001a*/ 	.short	0x0000


	//----- nvinfo : EIATTR_MAXREG_COUNT
	.align		4
        /*001c*/ 	.byte	0x03, 0x1b
        /*001e*/ 	.short	0x0080


	//----- nvinfo : EIATTR_NUM_BARRIERS
	.align		4
        /*0020*/ 	.byte	0x02, 0x4c
        /*0022*/ 	.byte	0x09
	.zero		1


	//----- nvinfo : EIATTR_EXTERNS
	.align		4
        /*0024*/ 	.byte	0x04, 0x0f
        /*0026*/ 	.short	(.L_105 - .L_104)


	//   ....[0]....
	.align		4
.L_104:
        /*0028*/ 	.word	index@(__assertfail)


	//----- nvinfo : EIATTR_ANNOTATIONS
	.align		4
.L_105:
        /*002c*/ 	.byte	0x04, 0x55
        /*002e*/ 	.short	(.L_107 - .L_106)


	//   ....[0]....
.L_106:
        /*0030*/ 	.word	0x00000001
        /*0034*/ 	.byte	0x00, 0x0d, 0x00, 0x00, 0x01, 0x00, 0x00, 0x00, 0x70, 0x0d, 0x00, 0x00, 0x01, 0x00, 0x00, 0x00
        /* <DEDUP_REMOVED lines=11> */
        /*00f4*/ 	.byte	0x80, 0xca, 0x00, 0x00, 0x01, 0x00, 0x00, 0x00, 0xe0, 0xe7, 0x00, 0x00


	//----- nvinfo : EIATTR_MERCURY_ISA_VERSION
	.align		4
.L_107:
        /*0100*/ 	.byte	0x03, 0x5f
        /*0102*/ 	.short	0x0101


	//----- nvinfo : EIATTR_UNUSED_LOAD_BYTE_OFFSET
	.align		4
        /*0104*/ 	.byte	0x04, 0x44
        /*0106*/ 	.short	(.L_109 - .L_108)


	//   ....[0]....
.L_108:
        /*0108*/ 	.word	0x00000a00
        /*010c*/ 	.word	0x0000fff0


	//   ....[1]....
        /*0110*/ 	.word	0x00007110
        /*0114*/ 	.word	0x0000fff0


	//----- nvinfo : EIATTR_INT_WARP_WIDE_INSTR_OFFSETS
	.align		4
.L_109:
        /*0118*/ 	.byte	0x04, 0x31
        /*011a*/ 	.short	(.L_111 - .L_110)


	//   ....[0]....
.L_110:
        /*011c*/ 	.word	0x00000130


	//   ....[1]....
        /*0120*/ 	.word	0x00000170


	//   ....[2]....
        /*0124*/ 	.word	0x000001e0


	//   ....[3]....
        /*0128*/ 	.word	0x0000b310


	//   ....[4]....
        /*012c*/ 	.word	0x0000b3a0


	//   ....[5]....
        /*0130*/ 	.word	0x0000d700


	//   ....[6]....
        /*0134*/ 	.word	0x0000d790


	//----- nvinfo : EIATTR_COOP_GROUP_MASK_REGIDS
	.align		4
.L_111:
        /*0138*/ 	.byte	0x04, 0x29
        /*013a*/ 	.short	(.L_113 - .L_112)


	//   ....[0]....
.L_112:
        /*013c*/ 	.word	0xffffffff


	//   ....[1]....
        /*0140*/ 	.word	0xffffffff


	//   ....[2]....
        /*0144*/ 	.word	0xffffffff


	//   ....[3]....
        /*0148*/ 	.word	0xffffffff


	//   ....[4]....
        /*014c*/ 	.word	0xffffffff


	//   ....[5]....
        /*0150*/ 	.word	0xffffffff


	//   ....[6]....
        /*0154*/ 	.word	0xffffffff


	//   ....[7]....
        /*0158*/ 	.word	0xffffffff


	//   ....[8]....
        /*015c*/ 	.word	0xffffffff


	//   ....[9]....
        /*0160*/ 	.word	0xffffffff


	//   ....[10]....
        /*0164*/ 	.word	0xffffffff


	//   ....[11]....
        /*0168*/ 	.word	0xffffffff


	//   ....[12]....
        /*016c*/ 	.word	0xffffffff


	//   ....[13]....
        /*0170*/ 	.word	0xffffffff


	//   ....[14]....
        /*0174*/ 	.word	0xffffffff


	//   ....[15]....
        /*0178*/ 	.word	0xffffffff


	//   ....[16]....
        /*017c*/ 	.word	0xffffffff


	//   ....[17]....
        /*0180*/ 	.word	0xffffffff


	//   ....[18]....
        /*0184*/ 	.word	0xffffffff


	//   ....[19]....
        /*0188*/ 	.word	0xffffffff


	//   ....[20]....
        /*018c*/ 	.word	0xffffffff


	//   ....[21]....
        /*0190*/ 	.word	0xffffffff


	//   ....[22]....
        /*0194*/ 	.word	0xffffffff


	//   ....[23]....
        /*0198*/ 	.word	0xffffffff


	//   ....[24]....
        /*019c*/ 	.word	0xffffffff


	//   ....[25]....
        /*01a0*/ 	.word	0xffffffff


	//   ....[26]....
        /*01a4*/ 	.word	0xffffffff


	//   ....[27]....
        /*01a8*/ 	.word	0xffffffff


	//   ....[28]....
        /*01ac*/ 	.word	0xffffffff


	//   ....[29]....
        /*01b0*/ 	.word	0xffffffff


	//   ....[30]....
        /*01b4*/ 	.word	0xffffffff


	//   ....[31]....
        /*01b8*/ 	.word	0xffffffff


	//   ....[32]....
        /*01bc*/ 	.word	0xffffffff


	//   ....[33]....
        /*01c0*/ 	.word	0xffffffff


	//   ....[34]....
        /*01c4*/ 	.word	0xffffffff


	//   ....[35]....
        /*01c8*/ 	.word	0xffffffff


	//   ....[36]....
        /*01cc*/ 	.word	0xffffffff


	//   ....[37]....
        /*01d0*/ 	.word	0xffffffff


	//   ....[38]....
        /*01d4*/ 	.word	0xffffffff


	//   ....[39]....
        /*01d8*/ 	.word	0xffffffff


	//   ....[40]....
        /*01dc*/ 	.word	0xffffffff


	//   ....[41]....
        /*01e0*/ 	.word	0xffffffff


	//   ....[42]....
        /*01e4*/ 	.word	0xffffffff


	//   ....[43]....
        /*01e8*/ 	.word	0xffffffff


	//   ....[44]....
        /*01ec*/ 	.word	0xffffffff


	//   ....[45]....
        /*01f0*/ 	.word	0xffffffff


	//   ....[46]....
        /*01f4*/ 	.word	0xffffffff


	//   ....[47]....
        /*01f8*/ 	.word	0xffffffff


	//   ....[48]....
        /*01fc*/ 	.word	0xffffffff


	//   ....[49]....
        /*0200*/ 	.word	0xffffffff


	//   ....[50]....
        /*0204*/ 	.word	0xffffffff


	//   ....[51]....
        /*0208*/ 	.word	0xffffffff


	//   ....[52]....
        /*020c*/ 	.word	0xffffffff


	//   ....[53]....
        /*0210*/ 	.word	0xffffffff


	//   ....[54]....
        /*0214*/ 	.word	0xffffffff


	//   ....[55]....
        /*0218*/ 	.word	0xffffffff


	//   ....[56]....
        /*021c*/ 	.word	0xffffffff


	//   ....[57]....
        /*0220*/ 	.word	0xffffffff


	//   ....[58]....
        /*0224*/ 	.word	0xffffffff


	//   ....[59]....
        /*0228*/ 	.word	0xffffffff


	//   ....[60]....
        /*022c*/ 	.word	0xffffffff


	//   ....[61]....
        /*0230*/ 	.word	0xffffffff


	//   ....[62]....
        /*0234*/ 	.word	0xffffffff


	//   ....[63]....
        /*0238*/ 	.word	0xffffffff


	//   ....[64]....
        /*023c*/ 	.word	0xffffffff


	//   ....[65]....
        /*0240*/ 	.word	0xffffffff


	//   ....[66]....
        /*0244*/ 	.word	0xffffffff


	//   ....[67]....
        /*0248*/ 	.word	0xffffffff


	//   ....[68]....
        /*024c*/ 	.word	0xffffffff


	//   ....[69]....
        /*0250*/ 	.word	0xffffffff


	//   ....[70]....
        /*0254*/ 	.word	0xffffffff


	//   ....[71]....
        /*0258*/ 	.word	0xffffffff


	//   ....[72]....
        /*025c*/ 	.word	0xffffffff


	//   ....[73]....
        /*0260*/ 	.word	0xffffffff


	//   ....[74]....
        /*0264*/ 	.word	0xffffffff


	//   ....[75]....
        /*0268*/ 	.word	0xffffffff


	//   ....[76]....
        /*026c*/ 	.word	0xffffffff


	//   ....[77]....
        /*0270*/ 	.word	0xffffffff


	//   ....[78]....
        /*0274*/ 	.word	0xffffffff


	//   ....[79]....
        /*0278*/ 	.word	0xffffffff


	//   ....[80]....
        /*027c*/ 	.word	0xffffffff


	//   ....[81]....
        /*0280*/ 	.word	0xffffffff


	//   ....[82]....
        /*0284*/ 	.word	0xffffffff


	//   ....[83]....
        /*0288*/ 	.word	0xffffffff


	//   ....[84]....
        /*028c*/ 	.word	0xffffffff


	//   ....[85]....
        /*0290*/ 	.word	0xffffffff


	//   ....[86]....
        /*0294*/ 	.word	0xffffffff


	//   ....[87]....
        /*0298*/ 	.word	0xffffffff


	//   ....[88]....
        /*029c*/ 	.word	0xffffffff


	//   ....[89]....
        /*02a0*/ 	.word	0xffffffff


	//   ....[90]....
        /*02a4*/ 	.word	0xffffffff


	//   ....[91]....
        /*02a8*/ 	.word	0xffffffff


	//   ....[92]....
        /*02ac*/ 	.word	0xffffffff


	//   ....[93]....
        /*02b0*/ 	.word	0xffffffff


	//   ....[94]....
        /*02b4*/ 	.word	0xffffffff


	//   ....[95]....
        /*02b8*/ 	.word	0xffffffff


	//   ....[96]....
        /*02bc*/ 	.word	0xffffffff


	//   ....[97]....
        /*02c0*/ 	.word	0xffffffff


	//   ....[98]....
        /*02c4*/ 	.word	0xffffffff


	//   ....[99]....
        /*02c8*/ 	.word	0xffffffff


	//   ....[100]....
        /*02cc*/ 	.word	0xffffffff


	//   ....[101]....
        /*02d0*/ 	.word	0xffffffff


	//   ....[102]....
        /*02d4*/ 	.word	0xffffffff


	//   ....[103]....
        /*02d8*/ 	.word	0xffffffff


	//   ....[104]....
        /*02dc*/ 	.word	0xffffffff


	//   ....[105]....
        /*02e0*/ 	.word	0xffffffff


	//   ....[106]....
        /*02e4*/ 	.word	0xffffffff


	//   ....[107]....
        /*02e8*/ 	.word	0xffffffff


	//   ....[108]....
        /*02ec*/ 	.word	0xffffffff


	//   ....[109]....
        /*02f0*/ 	.word	0xffffffff


	//   ....[110]....
        /*02f4*/ 	.word	0xffffffff


	//   ....[111]....
        /*02f8*/ 	.word	0xffffffff


	//   ....[112]....
        /*02fc*/ 	.word	0xffffffff


	//   ....[113]....
        /*0300*/ 	.word	0xffffffff


	//   ....[114]....
        /*0304*/ 	.word	0xffffffff


	//   ....[115]....
        /*0308*/ 	.word	0xffffffff


	//   ....[116]....
        /*030c*/ 	.word	0xffffffff


	//   ....[117]....
        /*0310*/ 	.word	0xffffffff


	//   ....[118]....
        /*0314*/ 	.word	0xffffffff


	//   ....[119]....
        /*0318*/ 	.word	0xffffffff


	//   ....[120]....
        /*031c*/ 	.word	0xffffffff


	//   ....[121]....
        /*0320*/ 	.word	0xffffffff


	//   ....[122]....
        /*0324*/ 	.word	0xffffffff


	//   ....[123]....
        /*0328*/ 	.word	0xffffffff


	//   ....[124]....
        /*032c*/ 	.word	0xffffffff


	//   ....[125]....
        /*0330*/ 	.word	0x0500000f


	//   ....[126]....
        /*0334*/ 	.word	0x0500000f


	//   ....[127]....
        /*0338*/ 	.word	0x0500000f


	//   ....[128]....
        /*033c*/ 	.word	0x0500000f


	//   ....[129]....
        /*0340*/ 	.word	0x0500000f


	//   ....[130]....
        /*0344*/ 	.word	0x0500000f


	//   ....[131]....
        /*0348*/ 	.word	0x0500000f


	//   ....[132]....
        /*034c*/ 	.word	0x0500000f


	//   ....[133]....
        /*0350*/ 	.word	0x0500000f


	//   ....[134]....
        /*0354*/ 	.word	0x0500000f


	//   ....[135]....
        /*0358*/ 	.word	0x0500000f


	//   ....[136]....
        /*035c*/ 	.word	0x0500000f


	//   ....[137]....
        /*0360*/ 	.word	0x0500000f


	//   ....[138]....
        /*0364*/ 	.word	0x0500000f


	//----- nvinfo : EIATTR_COOP_GROUP_INSTR_OFFSETS
	.align		4
.L_113:
        /*0368*/ 	.byte	0x04, 0x28
        /*036a*/ 	.short	(.L_115 - .L_114)


	//   ....[0]....
.L_114:
        /*036c*/ 	.word	0x00000060


	//   ....[1]....
        /*0370*/ 	.word	0x00000140


	//   ....[2]....
        /*0374*/ 	.word	0x00000190


	//   ....[3]....
        /*0378*/ 	.word	0x000003c0


	//   ....[4]....
        /*037c*/ 	.word	0x00000520


	//   ....[5]....
        /*0380*/ 	.word	0x00000640


	//   ....[6]....
        /*0384*/ 	.word	0x000007a0


	//   ....[7]....
        /*0388*/ 	.word	0x000019b0


	//   ....[8]....
        /*038c*/ 	.word	0x00002bc0


	//   ....[9]....
        /*0390*/ 	.word	0x00002cd0


	//   ....[10]....
        /*0394*/ 	.word	0x000032e0


	//   ....[11]....
        /*0398*/ 	.word	0x00003340


	//   ....[12]....
        /*039c*/ 	.word	0x00005100


	//   ....[13]....
        /*03a0*/ 	.word	0x00005110


	//   ....[14]....
        /*03a4*/ 	.word	0x00005140


	//   ....[15]....
        /*03a8*/ 	.word	0x00005150


	//   ....[16]....
        /*03ac*/ 	.word	0x00006b30


	//   ....[17]....
        /*03b0*/ 	.word	0x00006b40


	//   ....[18]....
        /*03b4*/ 	.word	0x00006be0


	//   ....[19]....
        /*03b8*/ 	.word	0x00006bf0


	//   ....[20]....
        /*03bc*/ 	.word	0x00007610


	//   ....[21]....
        /*03c0*/ 	.word	0x00007630


	//   ....[22]....
        /*03c4*/ 	.word	0x00007640


	//   ....[23]....
        /*03c8*/ 	.word	0x00007650


	//   ....[24]....
        /*03cc*/ 	.word	0x00007660


	//   ....[25]....
        /*03d0*/ 	.word	0x00007670


	//   ....[26]....
        /*03d4*/ 	.word	0x00007680


	//   ....[27]....
        /*03d8*/ 	.word	0x00007690


	//   ....[28]....
        /*03dc*/ 	.word	0x000076a0


	//   ....[29]....
        /*03e0*/ 	.word	0x000076b0


	//   ....[30]....
        /*03e4*/ 	.word	0x000076c0


	//   ....[31]....
        /*03e8*/ 	.word	0x000076d0


	//   ....[32]....
        /*03ec*/ 	.word	0x000076e0


	//   ....[33]....
        /*03f0*/ 	.word	0x000076f0


	//   ....[34]....
        /*03f4*/ 	.word	0x00007700


	//   ....[35]....
        /*03f8*/ 	.word	0x00007710


	//   ....[36]....
        /*03fc*/ 	.word	0x00007720


	//   ....[37]....
        /*0400*/ 	.word	0x00007730


	//   ....[38]....
        /*0404*/ 	.word	0x00007740


	//   ....[39]....
        /*0408*/ 	.word	0x00007750


	//   ....[40]....
        /*040c*/ 	.word	0x00007760


	//   ....[41]....
        /*0410*/ 	.word	0x00007770


	//   ....[42]....
        /*0414*/ 	.word	0x00007780


	//   ....[43]....
        /*0418*/ 	.word	0x00007790


	//   ....[44]....
        /*041c*/ 	.word	0x000077a0


	//   ....[45]....
        /*0420*/ 	.word	0x000077b0


	//   ....[46]....
        /*0424*/ 	.word	0x000077c0


	//   ....[47]....
        /*0428*/ 	.word	0x000077d0


	//   ....[48]....
        /*042c*/ 	.word	0x000077e0


	//   ....[49]....
        /*0430*/ 	.word	0x000077f0


	//   ....[50]....
        /*0434*/ 	.word	0x00007800


	//   ....[51]....
        /*0438*/ 	.word	0x00007810


	//   ....[52]....
        /*043c*/ 	.word	0x00008050


	//   ....[53]....
        /*0440*/ 	.word	0x00008060


	//   ....[54]....
        /*0444*/ 	.word	0x00008070


	//   ....[55]....
        /*0448*/ 	.word	0x000080b0


	//   ....[56]....
        /*044c*/ 	.word	0x000086d0


	//   ....[57]....
        /*0450*/ 	.word	0x00008710


	//   ....[58]....
        /*0454*/ 	.word	0x00008730


	//   ....[59]....
        /*0458*/ 	.word	0x00008770


	//   ....[60]....
        /*045c*/ 	.word	0x00008790


	//   ....[61]....
        /*0460*/ 	.word	0x000087a0


	//   ....[62]....
        /*0464*/ 	.word	0x000087c0


	//   ....[63]....
        /*0468*/ 	.word	0x000087e0


	//   ....[64]....
        /*046c*/ 	.word	0x00008c30


	//   ....[65]....
        /*0470*/ 	.word	0x00008c40


	//   ....[66]....
        /*0474*/ 	.word	0x00008e80


	//   ....[67]....
        /*0478*/ 	.word	0x00008e90


	//   ....[68]....
        /*047c*/ 	.word	0x000099d0


	//   ....[69]....
        /*0480*/ 	.word	0x00009a00


	//   ....[70]....
        /*0484*/ 	.word	0x00009a40


	//   ....[71]....
        /*0488*/ 	.word	0x00009a70


	//   ....[72]....
        /*048c*/ 	.word	0x00009a80


	//   ....[73]....
        /*0490*/ 	.word	0x00009a90


	//   ....[74]....
        /*0494*/ 	.word	0x00009aa0


	//   ....[75]....
        /*0498*/ 	.word	0x00009ac0


	//   ....[76]....
        /*049c*/ 	.word	0x00009c10


	//   ....[77]....
        /*04a0*/ 	.word	0x00009e20


	//   ....[78]....
        /*04a4*/ 	.word	0x00009e50


	//   ....[79]....
        /*04a8*/ 	.word	0x00009e80


	//   ....[80]....
        /*04ac*/ 	.word	0x00009eb0


	//   ....[81]....
        /*04b0*/ 	.word	0x00009ee0


	//   ....[82]....
        /*04b4*/ 	.word	0x00009f20


	//   ....[83]....
        /*04b8*/ 	.word	0x0000a0c0


	//   ....[84]....
        /*04bc*/ 	.word	0x0000a0f0


	//   ....[85]....
        /*04c0*/ 	.word	0x0000a120


	//   ....[86]....
        /*04c4*/ 	.word	0x0000a150


	//   ....[87]....
        /*04c8*/ 	.word	0x0000a180


	//   ....[88]....
        /*04cc*/ 	.word	0x0000a1b0


	//   ....[89]....
        /*04d0*/ 	.word	0x0000a240


	//   ....[90]....
        /*04d4*/ 	.word	0x0000a290


	//   ....[91]....
        /*04d8*/ 	.word	0x0000a2a0


	//   ....[92]....
        /*04dc*/ 	.word	0x0000a350


	//   ....[93]....
        /*04e0*/ 	.word	0x0000ba60


	//   ....[94]....
        /*04e4*/ 	.word	0x0000c670


	//   ....[95]....
        /*04e8*/ 	.word	0x0000c6a0


	//   ....[96]....
        /*04ec*/ 	.word	0x0000c710


	//   ....[97]....
        /*04f0*/ 	.word	0x0000c750


	//   ....[98]....
        /*04f4*/ 	.word	0x0000c790


	//   ....[99]....
        /*04f8*/ 	.word	0x0000c7c0


	//   ....[100]....
        /*04fc*/ 	.word	0x0000c7d0


	//   ....[101]....
        /*0500*/ 	.word	0x0000c7e0


	//   ....[102]....
        /*0504*/ 	.word	0x0000c7f0


	//   ....[103]....
        /*0508*/ 	.word	0x0000c810


	//   ....[104]....
        /*050c*/ 	.word	0x0000c860


	//   ....[105]....
        /*0510*/ 	.word	0x0000c8d0


	//   ....[106]....
        /*0514*/ 	.word	0x0000de50


	//   ....[107]....
        /*0518*/ 	.word	0x0000de80


	//   ....[108]....
        /*051c*/ 	.word	0x0000deb0


	//   ....[109]....
        /*0520*/ 	.word	0x0000dec0


	//   ....[110]....
        /*0524*/ 	.word	0x0000dee0


	//   ....[111]....
        /*0528*/ 	.word	0x0000df00


	//   ....[112]....
        /*052c*/ 	.word	0x0000df40


	//   ....[113]....
        /*0530*/ 	.word	0x0000df70


	//   ....[114]....
        /*0534*/ 	.word	0x0000e0e0


	//   ....[115]....
        /*0538*/ 	.word	0x0000e110


	//   ....[116]....
        /*053c*/ 	.word	0x0000e140


	//   ....[117]....
        /*0540*/ 	.word	0x0000e170


	//   ....[118]....
        /*0544*/ 	.word	0x0000e1a0


	//   ....[119]....
        /*0548*/ 	.word	0x0000e1e0


	//   ....[120]....
        /*054c*/ 	.word	0x0000e260


	//   ....[121]....
        /*0550*/ 	.word	0x0000e2b0


	//   ....[122]....
        /*0554*/ 	.word	0x0000e2c0


	//   ....[123]....
        /*0558*/ 	.word	0x0000e350


	//   ....[124]....
        /*055c*/ 	.word	0x0000e900


	//   ....[125]....
        /*0560*/ 	.word	0x0000ede0


	//   ....[126]....
        /*0564*/ 	.word	0x0000efa0


	//   ....[127]....
        /*0568*/ 	.word	0x0000f010


	//   ....[128]....
        /*056c*/ 	.word	0x0000f090


	//   ....[129]....
        /*0570*/ 	.word	0x0000f140


	//   ....[130]....
        /*0574*/ 	.word	0x0000f1c0


	//   ....[131]....
        /*0578*/ 	.word	0x0000f260


	//   ....[132]....
        /*057c*/ 	.word	0x0000f2e0


	//   ....[133]....
        /*0580*/ 	.word	0x0000f390


	//   ....[134]....
        /*0584*/ 	.word	0x0000f3f0


	//   ....[135]....
        /*0588*/ 	.word	0x0000f4a0


	//   ....[136]....
        /*058c*/ 	.word	0x0000f520


	//   ....[137]....
        /*0590*/ 	.word	0x0000f5c0


	//   ....[138]....
        /*0594*/ 	.word	0x0000f900


	//----- nvinfo : EIATTR_REG_RECONFIG
	.align		4
.L_115:
        /*0598*/ 	.byte	0x01, 0x54
	.zero		2


	//----- nvinfo : EIATTR_SYSCALL_OFFSETS
	.align		4
        /*059c*/ 	.byte	0x04, 0x46
        /*059e*/ 	.short	(.L_117 - .L_116)


	//   ....[0]....
.L_116:
        /*05a0*/ 	.word	0x00001b60


	//   ....[1]....
        /*05a4*/ 	.word	0x0000b500


	//   ....[2]....
        /*05a8*/ 	.word	0x0000b670


	//   ....[3]....
        /*05ac*/ 	.word	0x0000b7c0


	//   ....[4]....
        /*05b0*/ 	.word	0x0000b900


	//   ....[5]....
        /*05b4*/ 	.word	0x0000c1f0


	//----- nvinfo : EIATTR_MBARRIER_INSTR_OFFSETS
	.align		4
.L_117:
        /*05b8*/ 	.byte	0x04, 0x39
        /*05ba*/ 	.short	(.L_119 - .L_118)


	//   ....[0]....
.L_118:
        /*05bc*/ 	.word	0x00000270
        /*05c0*/ 	.word	0x000000ff
        /*05c4*/ 	.word	0x00013200
        /*05c8*/ 	.short	0x0100
        /*05ca*/ 	.byte	0x08
	.zero		1


	//   ....[1]....
        /*05cc*/ 	.word	0x00000280
        /*05d0*/ 	.word	0x000000ff
        /*05d4*/ 	.word	0x00013220
        /*05d8*/ 	.short	0x0100
        /*05da*/ 	.byte	0x08
	.zero		1


	//   ....[2]....
        /*05dc*/ 	.word	0x00000370
        /*05e0*/ 	.word	0x000000ff
        /*05e4*/ 	.word	0x00013230
        /*05e8*/ 	.short	0x0100
        /*05ea*/ 	.byte	0x08
	.zero		1


	//   ....[3]....
        /*05ec*/ 	.word	0x00000380
        /*05f0*/ 	.word	0x000000ff
        /*05f4*/ 	.word	0x00013240
        /*05f8*/ 	.short	0x0100
        /*05fa*/ 	.byte	0x08
	.zero		1


	//   ....[4]....
        /*05fc*/ 	.word	0x00000390
        /*0600*/ 	.word	0x000000ff
        /*0604*/ 	.word	0x00013238
        /*0608*/ 	.short	0x0100
        /*060a*/ 	.byte	0x08
	.zero		1


	//   ....[5]....
        /*060c*/ 	.word	0x000003a0
        /*0610*/ 	.word	0x000000ff
        /*0614*/ 	.word	0x00013248
        /*0618*/ 	.short	0x0100
        /*061a*/ 	.byte	0x08
	.zero		1


	//   ....[6]....
        /*061c*/ 	.word	0x000004d0
        /*0620*/ 	.word	0x000000ff
        /*0624*/ 	.word	0x00013250
        /*0628*/ 	.short	0x0100
        /*062a*/ 	.byte	0x08
	.zero		1


	//   ....[7]....
        /*062c*/ 	.word	0x000004e0
        /*0630*/ 	.word	0x000000ff
        /*0634*/ 	.word	0x00013260
        /*0638*/ 	.short	0x0100
        /*063a*/ 	.byte	0x08
	.zero		1


	//   ....[8]....
        /*063c*/ 	.word	0x000004f0
        /*0640*/ 	.word	0x000000ff
        /*0644*/ 	.word	0x00013258
        /*0648*/ 	.short	0x0100
        /*064a*/ 	.byte	0x08
	.zero		1


	//   ....[9]....
        /*064c*/ 	.word	0x00000500
        /*0650*/ 	.word	0x000000ff
        /*0654*/ 	.word	0x00013268
        /*0658*/ 	.short	0x0100
        /*065a*/ 	.byte	0x08
	.zero		1


	//   ....[10]....
        /*065c*/ 	.word	0x000005f0
        /*0660*/ 	.word	0x000000ff
        /*0664*/ 	.word	0x00013270
        /*0668*/ 	.short	0x0100
        /*066a*/ 	.byte	0x06
	.zero		1


	//   ....[11]....
        /*066c*/ 	.word	0x00000600
        /*0670*/ 	.word	0x000000ff
        /*0674*/ 	.word	0x00013280
        /*0678*/ 	.short	0x0100
        /*067a*/ 	.byte	0x06
	.zero		1


	//   ....[12]....
        /*067c*/ 	.word	0x00000610
        /*0680*/ 	.word	0x000000ff
        /*0684*/ 	.word	0x00013278
        /*0688*/ 	.short	0x0100
        /*068a*/ 	.byte	0x06
	.zero		1


	//   ....[13]....
        /*068c*/ 	.word	0x00000620
        /*0690*/ 	.word	0x000000ff
        /*0694*/ 	.word	0x00013288
        /*0698*/ 	.short	0x0100
        /*069a*/ 	.byte	0x06
	.zero		1


	//   ....[14]....
        /*069c*/ 	.word	0x00000750
        /*06a0*/ 	.word	0x000000ff
        /*06a4*/ 	.word	0x00013290
        /*06a8*/ 	.short	0x0100
        /*06aa*/ 	.byte	0x08
	.zero		1


	//   ....[15]....
        /*06ac*/ 	.word	0x00000760
        /*06b0*/ 	.word	0x000000ff
        /*06b4*/ 	.word	0x000132a0
        /*06b8*/ 	.short	0x0100
        /*06ba*/ 	.byte	0x08
	.zero		1


	//   ....[16]....
        /*06bc*/ 	.word	0x00000770
        /*06c0*/ 	.word	0x000000ff
        /*06c4*/ 	.word	0x00013298
        /*06c8*/ 	.short	0x0100
        /*06ca*/ 	.byte	0x08
	.zero		1


	//   ....[17]....
        /*06cc*/ 	.word	0x00000780
        /*06d0*/ 	.word	0x000000ff
        /*06d4*/ 	.word	0x000132a8
        /*06d8*/ 	.short	0x0100
        /*06da*/ 	.byte	0x08
	.zero		1


	//   ....[18]....
        /*06dc*/ 	.word	0x000008b0
        /*06e0*/ 	.word	0x000000ff
        /*06e4*/ 	.word	0x000132b0
        /*06e8*/ 	.short	0x0100
        /*06ea*/ 	.byte	0x08
	.zero		1


	//   ....[19]....
        /*06ec*/ 	.word	0x000008c0
        /*06f0*/ 	.word	0x000000ff
        /*06f4*/ 	.word	0x000132c0
        /*06f8*/ 	.short	0x0100
        /*06fa*/ 	.byte	0x08
	.zero		1


	//   ....[20]....
        /*06fc*/ 	.word	0x000008d0
        /*0700*/ 	.word	0x000000ff
        /*0704*/ 	.word	0x000132b8
        /*0708*/ 	.short	0x0100
        /*070a*/ 	.byte	0x08
	.zero		1


	//   ....[21]....
        /*070c*/ 	.word	0x000008e0
        /*0710*/ 	.word	0x000000ff
        /*0714*/ 	.word	0x000132c8
        /*0718*/ 	.short	0x0100
        /*071a*/ 	.byte	0x08
	.zero		1


	//   ....[22]....
        /*071c*/ 	.word	0x00001c10
        /*0720*/ 	.word	0x00000000
        /*0724*/ 	.word	0x00013200
        /*0728*/ 	.short	0x010a
        /*072a*/ 	.byte	0x3f
	.zero		1


	//   ....[23]....
        /*072c*/ 	.word	0x00001ca0
        /*0730*/ 	.word	0x00000007
        /*0734*/ 	.word	0x00013230
        /*0738*/ 	.short	0x010a
        /*073a*/ 	.byte	0x3f
	.zero		1


	//   ....[24]....
        /*073c*/ 	.word	0x00001d30
        /*0740*/ 	.word	0x00000007
        /*0744*/ 	.word	0x00013230
        /*0748*/ 	.short	0x010a
        /*074a*/ 	.byte	0x3f
	.zero		1


	//   ....[25]....
        /*074c*/ 	.word	0x000036b0
        /*0750*/ 	.word	0x0000002e
        /*0754*/ 	.word	0x00000000
        /*0758*/ 	.short	0x0101
        /*075a*/ 	.byte	0x3f
	.zero		1


	//   ....[26]....
        /*075c*/ 	.word	0x000045e0
        /*0760*/ 	.word	0x0000000b
        /*0764*/ 	.word	0x00013230
        /*0768*/ 	.short	0x010a
        /*076a*/ 	.byte	0x3f
	.zero		1


	//   ....[27]....
        /*076c*/ 	.word	0x00004620
        /*0770*/ 	.word	0x0000000b
        /*0774*/ 	.word	0x00013230
        /*0778*/ 	.short	0x010a
        /*077a*/ 	.byte	0x3f
	.zero		1


	//   ....[28]....
        /*077c*/ 	.word	0x00004a80
        /*0780*/ 	.word	0x000000ff
        /*0784*/ 	.word	0x00013250
        /*0788*/ 	.short	0x010a
        /*078a*/ 	.byte	0x0b
	.zero		1


	//   ....[29]....
        /*078c*/ 	.word	0x00004ac0
        /*0790*/ 	.word	0x000000ff
        /*0794*/ 	.word	0x00013250
        /*0798*/ 	.short	0x010a
        /*079a*/ 	.byte	0x0b
	.zero		1


	//   ....[30]....
        /*079c*/ 	.word	0x00006080
        /*07a0*/ 	.word	0x00000007
        /*07a4*/ 	.word	0x00000000
        /*07a8*/ 	.short	0x0101
        /*07aa*/ 	.byte	0x3f
	.zero		1


	//   ....[31]....
        /*07ac*/ 	.word	0x000063c0
        /*07b0*/ 	.word	0x000000ff
        /*07b4*/ 	.word	0x00000000
        /*07b8*/ 	.short	0x0101
        /*07ba*/ 	.byte	0x06
	.zero		1


	//   ....[32]....
        /*07bc*/ 	.word	0x00006800
        /*07c0*/ 	.word	0x00000014
        /*07c4*/ 	.word	0x00013250
        /*07c8*/ 	.short	0x010a
        /*07ca*/ 	.byte	0x3f
	.zero		1


	//   ....[33]....
        /*07cc*/ 	.word	0x00006840
        /*07d0*/ 	.word	0x00000014
        /*07d4*/ 	.word	0x00013250
        /*07d8*/ 	.short	0x010a
        /*07da*/ 	.byte	0x3f
	.zero		1


	//   ....[34]....
        /*07dc*/ 	.word	0x00006e90
        /*07e0*/ 	.word	0x00000003
        /*07e4*/ 	.word	0x00000000
        /*07e8*/ 	.short	0x0101
        /*07ea*/ 	.byte	0x3f
	.zero		1


	//   ....[35]....
        /*07ec*/ 	.word	0x000085d0
        /*07f0*/ 	.word	0x00000000
        /*07f4*/ 	.word	0x00000000
        /*07f8*/ 	.short	0x0101
        /*07fa*/ 	.byte	0x3f
	.zero		1


	//   ....[36]....
        /*07fc*/ 	.word	0x00008c20
        /*0800*/ 	.word	0x00000006
        /*0804*/ 	.word	0x00000000
        /*0808*/ 	.short	0x0101
        /*080a*/ 	.byte	0x3f
	.zero		1


	//   ....[37]....
        /*080c*/ 	.word	0x0000bcb0
        /*0810*/ 	.word	0x00000002
        /*0814*/ 	.word	0x00013280
        /*0818*/ 	.short	0x010a
        /*081a*/ 	.byte	0x3f
	.zero		1


	//   ....[38]....
        /*081c*/ 	.word	0x0000be40
        /*0820*/ 	.word	0x00000002
        /*0824*/ 	.word	0x00013240
        /*0828*/ 	.short	0x010a
        /*082a*/ 	.byte	0x3f
	.zero		1


	//   ....[39]....
        /*082c*/ 	.word	0x0000c990
        /*0830*/ 	.word	0x00000010
        /*0834*/ 	.word	0x00013200
        /*0838*/ 	.short	0x0107
        /*083a*/ 	.byte	0x3f
	.zero		1


	//   ....[40]....
        /*083c*/ 	.word	0x0000ca90
        /*0840*/ 	.word	0x00000010
        /*0844*/ 	.word	0x00013200
        /*0848*/ 	.short	0x0101
        /*084a*/ 	.byte	0x3f
	.zero		1


	//   ....[41]....
        /*084c*/ 	.word	0x0000cab0
        /*0850*/ 	.word	0x00000010
        /*0854*/ 	.word	0x00013220
        /*0858*/ 	.short	0x010a
        /*085a*/ 	.byte	0x3f
	.zero		1


	//   ....[42]....
        /*085c*/ 	.word	0x0000cd70
        /*0860*/ 	.word	0x00000004
        /*0864*/ 	.word	0x00013280
        /*0868*/ 	.short	0x010a
        /*086a*/ 	.byte	0x3f
	.zero		1


	//   ....[43]....
        /*086c*/ 	.word	0x0000cfc0
        /*0870*/ 	.word	0x00000004
        /*0874*/ 	.word	0x00013240
        /*0878*/ 	.short	0x010a
        /*087a*/ 	.byte	0x3f
	.zero		1


	//   ....[44]....
        /*087c*/ 	.word	0x0000d280
        /*0880*/ 	.word	0x00000003
        /*0884*/ 	.word	0x00013270
        /*0888*/ 	.short	0x010a
        /*088a*/ 	.byte	0x3f
	.zero		1


	//   ....[45]....
        /*088c*/ 	.word	0x0000d300
        /*0890*/ 	.word	0x00000003
        /*0894*/ 	.word	0x00013260
        /*0898*/ 	.short	0x010a
        /*089a*/ 	.byte	0x3f
	.zero		1


	//   ....[46]....
        /*089c*/ 	.word	0x0000d5e0
        /*08a0*/ 	.word	0x00000003
        /*08a4*/ 	.word	0x00013250
        /*08a8*/ 	.short	0x0101
        /*08aa*/ 	.byte	0x3f
	.zero		1


	//   ....[47]....
        /*08ac*/ 	.word	0x0000d660
        /*08b0*/ 	.word	0x00000002
        /*08b4*/ 	.word	0x00000000
        /*08b8*/ 	.short	0x0101
        /*08ba*/ 	.byte	0x3f
	.zero		1


	//   ....[48]....
        /*08bc*/ 	.word	0x0000d850
        /*08c0*/ 	.word	0x00000002
        /*08c4*/ 	.word	0x00013270
        /*08c8*/ 	.short	0x010a
        /*08ca*/ 	.byte	0x3f
	.zero		1


	//   ....[49]....
        /*08cc*/ 	.word	0x0000d8d0
        /*08d0*/ 	.word	0x00000002
        /*08d4*/ 	.word	0x00013260
        /*08d8*/ 	.short	0x010a
        /*08da*/ 	.byte	0x3f
	.zero		1


	//   ....[50]....
        /*08dc*/ 	.word	0x0000dba0
        /*08e0*/ 	.word	0x00000002
        /*08e4*/ 	.word	0x00013250
        /*08e8*/ 	.short	0x0101
        /*08ea*/ 	.byte	0x3f
	.zero		1


	//   ....[51]....
        /*08ec*/ 	.word	0x0000dbf0
        /*08f0*/ 	.word	0x00000000
        /*08f4*/ 	.word	0x00000000
        /*08f8*/ 	.short	0x0101
        /*08fa*/ 	.byte	0x3f
	.zero		1


	//   ....[52]....
        /*08fc*/ 	.word	0x0000e880
        /*0900*/ 	.word	0x00000007
        /*0904*/ 	.word	0x00013220
        /*0908*/ 	.short	0x010a
        /*090a*/ 	.byte	0x3f
	.zero		1


	//   ....[53]....
        /*090c*/ 	.word	0x0000ea20
        /*0910*/ 	.word	0x00000005
        /*0914*/ 	.word	0x00000000
        /*0918*/ 	.short	0x010a
        /*091a*/ 	.byte	0x3f
	.zero		1


	//   ....[54]....
        /*091c*/ 	.word	0x0000ea90
        /*0920*/ 	.word	0x00000003
        /*0924*/ 	.word	0x00000000
        /*0928*/ 	.short	0x010a
        /*092a*/ 	.byte	0x3f
	.zero		1


	//   ....[55]....
        /*092c*/ 	.word	0x0000eae0
        /*0930*/ 	.word	0x00000003
        /*0934*/ 	.word	0x00013260
        /*0938*/ 	.short	0x010a
        /*093a*/ 	.byte	0x3f
	.zero		1


	//   ....[56]....
        /*093c*/ 	.word	0x0000eb30
        /*0940*/ 	.word	0x00000005
        /*0944*/ 	.word	0x00013260
        /*0948*/ 	.short	0x010a
        /*094a*/ 	.byte	0x3f
	.zero		1


	//   ....[57]....
        /*094c*/ 	.word	0x0000eb70
        /*0950*/ 	.word	0x00000003
        /*0954*/ 	.word	0x00013280
        /*0958*/ 	.short	0x010a
        /*095a*/ 	.byte	0x3f
	.zero		1


	//   ....[58]....
        /*095c*/ 	.word	0x0000eb90
        /*0960*/ 	.word	0x00000005
        /*0964*/ 	.word	0x00013280
        /*0968*/ 	.short	0x010a
        /*096a*/ 	.byte	0x3f
	.zero		1


	//   ....[59]....
        /*096c*/ 	.word	0x0000ebf0
        /*0970*/ 	.word	0x00000000
        /*0974*/ 	.word	0x00013200
        /*0978*/ 	.short	0x010a
        /*097a*/ 	.byte	0x3f
	.zero		1


	//   ....[60]....
        /*097c*/ 	.word	0x0000ec40
        /*0980*/ 	.word	0x00000007
        /*0984*/ 	.word	0x00013230
        /*0988*/ 	.short	0x010a
        /*098a*/ 	.byte	0x3f
	.zero		1


	//   ....[61]....
        /*098c*/ 	.word	0x0000ec90
        /*0990*/ 	.word	0x0000000b
        /*0994*/ 	.word	0x00013230
        /*0998*/ 	.short	0x010a
        /*099a*/ 	.byte	0x3f
	.zero		1


	//   ....[62]....
        /*099c*/ 	.word	0x0000ecf0
        /*09a0*/ 	.word	0x00000006
        /*09a4*/ 	.word	0x00013250
        /*09a8*/ 	.short	0x010a
        /*09aa*/ 	.byte	0x3f
	.zero		1


	//   ....[63]....
        /*09ac*/ 	.word	0x0000ed40
        /*09b0*/ 	.word	0x00000014
        /*09b4*/ 	.word	0x00013250
        /*09b8*/ 	.short	0x010a
        /*09ba*/ 	.byte	0x3f
	.zero		1


	//   ....[64]....
        /*09bc*/ 	.word	0x0000ee90
        /*09c0*/ 	.word	0x00000002
        /*09c4*/ 	.word	0x00013280
        /*09c8*/ 	.short	0x010a
        /*09ca*/ 	.byte	0x3f
	.zero		1


	//   ....[65]....
        /*09cc*/ 	.word	0x0000eee0
        /*09d0*/ 	.word	0x00000002
        /*09d4*/ 	.word	0x00013240
        /*09d8*/ 	.short	0x010a
        /*09da*/ 	.byte	0x3f
	.zero		1


	//   ....[66]....
        /*09dc*/ 	.word	0x0000f5f0
        /*09e0*/ 	.word	0x00000010
        /*09e4*/ 	.word	0x00013220
        /*09e8*/ 	.short	0x010a
        /*09ea*/ 	.byte	0x3f
	.zero		1


	//   ....[67]....
        /*09ec*/ 	.word	0x0000f640
        /*09f0*/ 	.word	0x00000004
        /*09f4*/ 	.word	0x00013280
        /*09f8*/ 	.short	0x010a
        /*09fa*/ 	.byte	0x3f
	.zero		1


	//   ....[68]....
        /*09fc*/ 	.word	0x0000f690
        /*0a00*/ 	.word	0x00000004
        /*0a04*/ 	.word	0x00013240
        /*0a08*/ 	.short	0x010a
        /*0a0a*/ 	.byte	0x3f
	.zero		1


	//   ....[69]....
        /*0a0c*/ 	.word	0x0000f6e0
        /*0a10*/ 	.word	0x00000003
        /*0a14*/ 	.word	0x00013270
        /*0a18*/ 	.short	0x010a
        /*0a1a*/ 	.byte	0x3f
	.zero		1


	//   ....[70]....
        /*0a1c*/ 	.word	0x0000f730
        /*0a20*/ 	.word	0x00000003
        /*0a24*/ 	.word	0x00013260
        /*0a28*/ 	.short	0x010a
        /*0a2a*/ 	.byte	0x3f
	.zero		1


	//   ....[71]....
        /*0a2c*/ 	.word	0x0000f780
        /*0a30*/ 	.word	0x00000002
        /*0a34*/ 	.word	0x00013270
        /*0a38*/ 	.short	0x010a
        /*0a3a*/ 	.byte	0x3f
	.zero		1


	//   ....[72]....
        /*0a3c*/ 	.word	0x0000f7d0
        /*0a40*/ 	.word	0x00000002
        /*0a44*/ 	.word	0x00013260
        /*0a48*/ 	.short	0x010a
        /*0a4a*/ 	.byte	0x3f
	.zero		1


	//   ....[73]....
        /*0a4c*/ 	.word	0x0000f820
        /*0a50*/ 	.word	0x00000007
        /*0a54*/ 	.word	0x00013220
        /*0a58*/ 	.short	0x010a
        /*0a5a*/ 	.byte	0x3f
	.zero		1


	//   ....[74]....
        /*0a5c*/ 	.word	0x0000f9c0
        /*0a60*/ 	.word	0x00000005
        /*0a64*/ 	.word	0x00000000
        /*0a68*/ 	.short	0x010a
        /*0a6a*/ 	.byte	0x3f
	.zero		1


	//   ....[75]....
        /*0a6c*/ 	.word	0x0000fa10
        /*0a70*/ 	.word	0x00000003
        /*0a74*/ 	.word	0x00000000
        /*0a78*/ 	.short	0x010a
        /*0a7a*/ 	.byte	0x3f
	.zero		1


	//   ....[76]....
        /*0a7c*/ 	.word	0x0000fa60
        /*0a80*/ 	.word	0x00000003
        /*0a84*/ 	.word	0x00013260
        /*0a88*/ 	.short	0x010a
        /*0a8a*/ 	.byte	0x3f
	.zero		1


	//   ....[77]....
        /*0a8c*/ 	.word	0x0000fab0
        /*0a90*/ 	.word	0x00000005
        /*0a94*/ 	.word	0x00013260
        /*0a98*/ 	.short	0x010a
        /*0a9a*/ 	.byte	0x3f
	.zero		1


	//   ....[78]....
        /*0a9c*/ 	.word	0x0000fb00
        /*0aa0*/ 	.word	0x00000003
        /*0aa4*/ 	.word	0x00013280
        /*0aa8*/ 	.short	0x010a
        /*0aaa*/ 	.byte	0x3f
	.zero		1


	//----- nvinfo : EIATTR_NUM_MBARRIERS
	.align		4
.L_119:
        /*0aac*/ 	.byte	0x03, 0x38
        /*0aae*/ 	.short	0x0016


	//----- nvinfo : EIATTR_EXIT_INSTR_OFFSETS
	.align		4
        /*0ab0*/ 	.byte	0x04, 0x1c
        /*0ab2*/ 	.short	(.L_121 - .L_120)


	//   ....[0]....
.L_120:
        /*0ab4*/ 	.word	0x00000a40


	//   ....[1]....
        /*0ab8*/ 	.word	0x00009bc0


	//   ....[2]....
        /*0abc*/ 	.word	0x0000ebe0


	//----- nvinfo : EIATTR_MAX_THREADS
	.align		4
.L_121:
        /*0ac0*/ 	.byte	0x04, 0x05
        /*0ac2*/ 	.short	(.L_123 - .L_122)
.L_122:
        /*0ac4*/ 	.word	0x00000200
        /*0ac8*/ 	.word	0x00000001
        /*0acc*/ 	.word	0x00000001


	//----- nvinfo : EIATTR_CRS_STACK_SIZE
	.align		4
.L_123:
        /*0ad0*/ 	.byte	0x04, 0x1e
        /*0ad2*/ 	.short	(.L_125 - .L_124)
.L_124:
        /*0ad4*/ 	.word	0x00000000


	//----- nvinfo : EIATTR_CBANK_PARAM_SIZE
	.align		4
.L_125:
        /*0ad8*/ 	.byte	0x03, 0x19
        /*0ada*/ 	.short	0x0af0


	//----- nvinfo : EIATTR_PARAM_CBANK
	.align		4
        /*0adc*/ 	.byte	0x04, 0x0a
        /*0ade*/ 	.short	(.L_127 - .L_126)
	.align		4
.L_126:
        /*0ae0*/ 	.word	index@(.nv.constant0._ZN7cutlass13device_kernelIN5flash11enable_sm90INS1_16FlashAttnFwdSm90INS1_25CollectiveMainloopFwdSm90ILi2EN4cute5tupleIJNS5_1CILi1EEES8_S8_EEENS6_IJNS7_ILi192EEENS7_ILi160EEENS7_ILi64EEEEEELi64ENS_12float_e4m3_tEfNS_4arch4Sm90ELb0ELb0ELb0ELb1ELb0ELb0ELb0ELb1ELb1ELb1ELb1ELb0EEENS1_21CollectiveEpilogueFwdINS6_IJSA_SC_SB_EEES9_NS_10bfloat16_tESG_Li384ELb1ELb1ELb1ELb1EEENS1_36VarlenDynamicPersistentTileSchedulerILi192ELi160ELi384ELi128ELb1ELb1ELb1ELb0ELb1ELb1EEEEEEEEEvNT_6ParamsE)
        /*0ae4*/ 	.short	0x0210
        /*0ae6*/ 	.short	0x0af0


	//----- nvinfo : EIATTR_SW_WAR
	.align		4
.L_127:
        /*0ae8*/ 	.byte	0x04, 0x36
        /*0aea*/ 	.short	(.L_129 - .L_128)
.L_128:
        /*0aec*/ 	.word	0x00000008
.L_129:


//--------------------- .nv.info._ZN7cutlass13device_kernelIN5flash11enable_sm90INS1_16FlashAttnFwdSm90INS1_25CollectiveMainloopFwdSm90ILi2EN4cute5tupleIJNS5_1CILi1EEES8_S8_EEENS6_IJNS7_ILi192EEENS7_ILi160EEENS7_ILi64EEEEEELi64ENS_12float_e4m3_tEfNS_4arch4Sm90ELb0ELb0ELb0ELb1ELb0ELb1ELb0ELb1ELb1ELb1ELb1ELb0EEENS1_21CollectiveEpilogueFwdINS6_IJSA_SC_SB_EEES9_NS_10bfloat16_tESG_Li384ELb1ELb1ELb1ELb1EEENS1_36VarlenDynamicPersistentTileSchedulerILi192ELi160ELi384ELi128ELb1ELb1ELb1ELb0ELb1ELb1EEEEEEEEEvNT_6ParamsE --------------------------
	.section	.nv.info._ZN7cutlass13device_kernelIN5flash11enable_sm90INS1_16FlashAttnFwdSm90INS1_25CollectiveMainloopFwdSm90ILi2EN4cute5tupleIJNS5_1CILi1EEES8_S8_EEENS6_IJNS7_ILi192EEENS7_ILi160EEENS7_ILi64EEEEEELi64ENS_12float_e4m3_tEfNS_4arch4Sm90ELb0ELb0ELb0ELb1ELb0ELb1ELb0ELb1ELb1ELb1ELb1ELb0EEENS1_21CollectiveEpilogueFwdINS6_IJSA_SC_SB_EEES9_NS_10bfloat16_tESG_Li384ELb1ELb1ELb1ELb1EEENS1_36VarlenDynamicPersistentTileSchedulerILi192ELi160ELi384ELi128ELb1ELb1ELb1ELb0ELb1ELb1EEEEEEEEEvNT_6ParamsE,"",@"SHT_CUDA_INFO"
	.sectionflags	@""
	.align	4


	//----- nvinfo : EIATTR_CUDA_API_VERSION
	.align		4
        /*0000*/ 	.byte	0x04, 0x37
        /*0002*/ 	.short	(.L_131 - .L_130)
.L_130:
        /*0004*/ 	.word	0x00000082


	//----- nvinfo : EIATTR_KPARAM_INFO
	.align		4
.L_131:
        /*0008*/ 	.byte	0x04, 0x17
        /*000a*/ 	.short	(.L_133 - .L_132)
.L_132:
        /*000c*/ 	.word	0x00000000
        /*0010*/ 	.short	0x0000
        /*0012*/ 	.short	0x0070
        /*0014*/ 	.byte	0x00, 0xf0, 0x01, 0x2a


	//----- nvinfo : EIATTR_SPARSE_MMA_MASK
	.align		4
.L_133:
        /*0018*/ 	.byte	0x03, 0x50
        /*001a*/ 	.short	0x0000


	//----- nvinfo : EIATTR_MAXREG_COUNT
	.align		4
        /*001c*/ 	.byte	0x03, 0x1b
        /*001e*/ 	.short	0x0080


	//----- nvinfo : EIATTR_NUM_BARRIERS
	.align		4
        /*0020*/ 	.byte	0x02, 0x4c
        /*0022*/ 	.byte	0x10
	.zero		1


	//----- nvinfo : EIATTR_EXTERNS
	.align		4
        /*0024*/ 	.byte	0x04, 0x0f
        /*0026*/ 	.short	(.L_135 - .L_134)


	//   ....[0]....
	.align		4
.L_134:
        /*0028*/ 	.word	index@(__assertfail)


	//----- nvinfo : EIATTR_ANNOTATIONS
	.align		4
.L_135:
        /*002c*/ 	.byte	0x04, 0x55
        /*002e*/ 	.short	(.L_137 - .L_136)


	//   ....[0]....
.L_136:
        /* <DEDUP_REMOVED lines=93> */
        /*05f4*/ 	.byte	0x90, 0x71, 0x01, 0x00


	//----- nvinfo : EIATTR_MERCURY_ISA_VERSION
	.align		4
.L_137:
        /*05f8*/ 	.byte	0x03, 0x5f
        /*05fa*/ 	.short	0x0101


	//----- nvinfo : EIATTR_UNUSED_LOAD_BYTE_OFFSET
	.align		4
        /*05fc*/ 	.byte	0x04, 0x44
        /*05fe*/ 	.short	(.L_139 - .L_138)


	//   ....[0]....
.L_138:
        /*0600*/ 	.word	0x00000a90
        /*0604*/ 	.word	0x0000fff0


	//   ....[1]....
        /*0608*/ 	.word	0x0000dae0
        /*060c*/ 	.word	0x0000fff0


	//----- nvinfo : EIATTR_INT_WARP_WIDE_INSTR_OFFSETS
	.align		4
.L_139:
        /*0610*/ 	.byte	0x04, 0x31
        /*0612*/ 	.short	(.L_141 - .L_140)


	//   ....[0]....
.L_140:
        /*0614*/ 	.word	0x00000180


	//   ....[1]....
        /*0618*/ 	.word	0x00000220


	//   ....[2]....
        /*061c*/ 	.word	0x00000290


	//   ....[3]....
        /*0620*/ 	.word	0x00012b50


	//   ....[4]....
        /*0624*/ 	.word	0x00012be0


	//   ....[5]....
        /*0628*/ 	.word	0x000150b0


	//   ....[6]....
        /*062c*/ 	.word	0x00015140


	//----- nvinfo : EIATTR_COOP_GROUP_MASK_REGIDS
	.align		4
.L_141:
        /*0630*/ 	.byte	0x04, 0x29
        /*0632*/ 	.short	(.L_143 - .L_142)


	//   ....[0]....
.L_142:
        /*0634*/ 	.word	0xffffffff


	//   ....[1]....
        /*0638*/ 	.word	0xffffffff


	//   ....[2]....
        /*063c*/ 	.word	0xffffffff


	//   ....[3]....
        /*0640*/ 	.word	0xffffffff


	//   ....[4]....
        /*0644*/ 	.word	0xffffffff


	//   ....[5]....
        /*0648*/ 	.word	0xffffffff


	//   ....[6]....
        /*064c*/ 	.word	0xffffffff


	//   ....[7]....
        /*0650*/ 	.word	0xffffffff


	//   ....[8]....
        /*0654*/ 	.word	0xffffffff


	//   ....[9]....
        /*0658*/ 	.word	0xffffffff


	//   ....[10]....
        /*065c*/ 	.word	0xffffffff


	//   ....[11]....
        /*0660*/ 	.word	0xffffffff


	//   ....[12]....
        /*0664*/ 	.word	0xffffffff


	//   ....[13]....
        /*0668*/ 	.word	0xffffffff


	//   ....[14]....
        /*066c*/ 	.word	0xffffffff


	//   ....[15]....
        /*0670*/ 	.word	0xffffffff


	//   ....[16]....
        /*0674*/ 	.word	0xffffffff


	//   ....[17]....
        /*0678*/ 	.word	0xffffffff


	//   ....[18]....
        /*067c*/ 	.word	0xffffffff


	//   ....[19]....
        /*0680*/ 	.word	0xffffffff


	//   ....[20]....
        /*0684*/ 	.word	0xffffffff


	//   ....[21]....
        /*0688*/ 	.word	0xffffffff


	//   ....[22]....
        /*068c*/ 	.word	0xffffffff


	//   ....[23]....
        /*0690*/ 	.word	0xffffffff


	//   ....[24]....
        /*0694*/ 	.word	0xffffffff


	//   ....[25]....
        /*0698*/ 	.word	0xffffffff


	//   ....[26]....
        /*069c*/ 	.word	0xffffffff


	//   ....[27]....
        /*06a0*/ 	.word	0xffffffff


	//   ....[28]....
        /*06a4*/ 	.word	0xffffffff


	//   ....[29]....
        /*06a8*/ 	.word	0xffffffff


	//   ....[30]....
        /*06ac*/ 	.word	0xffffffff


	//   ....[31]....
        /*06b0*/ 	.word	0xffffffff


	//   ....[32]....
        /*06b4*/ 	.word	0xffffffff


	//   ....[33]....
        /*06b8*/ 	.word	0xffffffff


	//   ....[34]....
        /*06bc*/ 	.word	0xffffffff


	//   ....[35]....
        /*06c0*/ 	.word	0xffffffff


	//   ....[36]....
        /*06c4*/ 	.word	0xffffffff


	//   ....[37]....
        /*06c8*/ 	.word	0xffffffff


	//   ....[38]....
        /*06cc*/ 	.word	0xffffffff


	//   ....[39]....
        /*06d0*/ 	.word	0xffffffff


	//   ....[40]....
        /*06d4*/ 	.word	0xffffffff


	//   ....[41]....
        /*06d8*/ 	.word	0xffffffff


	//   ....[42]....
        /*06dc*/ 	.word	0xffffffff


	//   ....[43]....
        /*06e0*/ 	.word	0xffffffff


	//   ....[44]....
        /*06e4*/ 	.word	0xffffffff


	//   ....[45]....
        /*06e8*/ 	.word	0xffffffff


	//   ....[46]....
        /*06ec*/ 	.word	0xffffffff


	//   ....[47]....
        /*06f0*/ 	.word	0xffffffff


	//   ....[48]....
        /*06f4*/ 	.word	0xffffffff


	//   ....[49]....
        /*06f8*/ 	.word	0xffffffff


	//   ....[50]....
        /*06fc*/ 	.word	0xffffffff


	//   ....[51]....
        /*0700*/ 	.word	0xffffffff


	//   ....[52]....
        /*0704*/ 	.word	0xffffffff


	//   ....[53]....
        /*0708*/ 	.word	0xffffffff


	//   ....[54]....
        /*070c*/ 	.word	0xffffffff


	//   ....[55]....
        /*0710*/ 	.word	0xffffffff


	//   ....[56]....
        /*0714*/ 	.word	0xffffffff


	//   ....[57]....
        /*0718*/ 	.word	0xffffffff


	//   ....[58]....
        /*071c*/ 	.word	0xffffffff


	//   ....[59]....
        /*0720*/ 	.word	0xffffffff


	//   ....[60]....
        /*0724*/ 	.word	0xffffffff


	//   ....[61]....
        /*0728*/ 	.word	0xffffffff


	//   ....[62]....
        /*072c*/ 	.word	0xffffffff


	//   ....[63]....
        /*0730*/ 	.word	0xffffffff


	//   ....[64]....
        /*0734*/ 	.word	0xffffffff


	//   ....[65]....
        /*0738*/ 	.word	0xffffffff


	//   ....[66]....
        /*073c*/ 	.word	0xffffffff


	//   ....[67]....
        /*0740*/ 	.word	0xffffffff


	//   ....[68]....
        /*0744*/ 	.word	0xffffffff


	//   ....[69]....
        /*0748*/ 	.word	0xffffffff


	//   ....[70]....
        /*074c*/ 	.word	0xffffffff


	//   ....[71]....
        /*0750*/ 	.word	0xffffffff


	//   ....[72]....
        /*0754*/ 	.word	0xffffffff


	//   ....[73]....
        /*0758*/ 	.word	0xffffffff


	//   ....[74]....
        /*075c*/ 	.word	0xffffffff


	//   ....[75]....
        /*0760*/ 	.word	0xffffffff


	//   ....[76]....
        /*0764*/ 	.word	0xffffffff


	//   ....[77]....
        /*0768*/ 	.word	0xffffffff


	//   ....[78]....
        /*076c*/ 	.word	0xffffffff


	//   ....[79]....
        /*0770*/ 	.word	0xffffffff


	//   ....[80]....
        /*0774*/ 	.word	0xffffffff


	//   ....[81]....
        /*0778*/ 	.word	0xffffffff


	//   ....[82]....
        /*077c*/ 	.word	0xffffffff


	//   ....[83]....
        /*0780*/ 	.word	0xffffffff


	//   ....[84]....
        /*0784*/ 	.word	0xffffffff


	//   ....[85]....
        /*0788*/ 	.word	0xffffffff


	//   ....[86]....
        /*078c*/ 	.word	0xffffffff


	//   ....[87]....
        /*0790*/ 	.word	0xffffffff


	//   ....[88]....
        /*0794*/ 	.word	0xffffffff


	//   ....[89]....
        /*0798*/ 	.word	0xffffffff


	//   ....[90]....
        /*079c*/ 	.word	0xffffffff


	//   ....[91]....
        /*07a0*/ 	.word	0xffffffff


	//   ....[92]....
        /*07a4*/ 	.word	0xffffffff


	//   ....[93]....
        /*07a8*/ 	.word	0xffffffff


	//   ....[94]....
        /*07ac*/ 	.word	0xffffffff


	//   ....[95]....
        /*07b0*/ 	.word	0xffffffff


	//   ....[96]....
        /*07b4*/ 	.word	0xffffffff


	//   ....[97]....
        /*07b8*/ 	.word	0xffffffff


	//   ....[98]....
        /*07bc*/ 	.word	0xffffffff


	//   ....[99]....
        /*07c0*/ 	.word	0xffffffff


	//   ....[100]....
        /*07c4*/ 	.word	0xffffffff


	//   ....[101]....
        /*07c8*/ 	.word	0xffffffff


	//   ....[102]....
        /*07cc*/ 	.word	0xffffffff


	//   ....[103]....
        /*07d0*/ 	.word	0xffffffff


	//   ....[104]....
        /*07d4*/ 	.word	0xffffffff


	//   ....[105]....
        /*07d8*/ 	.word	0xffffffff


	//   ....[106]....
        /*07dc*/ 	.word	0xffffffff


	//   ....[107]....
        /*07e0*/ 	.word	0xffffffff


	//   ....[108]....
        /*07e4*/ 	.word	0xffffffff


	//   ....[109]....
        /*07e8*/ 	.word	0xffffffff


	//   ....[110]....
        /*07ec*/ 	.word	0xffffffff


	//   ....[111]....
        /*07f0*/ 	.word	0xffffffff


	//   ....[112]....
        /*07f4*/ 	.word	0xffffffff


	//   ....[113]....
        /*07f8*/ 	.word	0xffffffff


	//   ....[114]....
        /*07fc*/ 	.word	0xffffffff


	//   ....[115]....
        /*0800*/ 	.word	0xffffffff


	//   ....[116]....
        /*0804*/ 	.word	0xffffffff


	//   ....[117]....
        /*0808*/ 	.word	0xffffffff


	//   ....[118]....
        /*080c*/ 	.word	0xffffffff


	//   ....[119]....
        /*0810*/ 	.word	0xffffffff


	//   ....[120]....
        /*0814*/ 	.word	0xffffffff


	//   ....[121]....
        /*0818*/ 	.word	0xffffffff


	//   ....[122]....
        /*081c*/ 	.word	0xffffffff


	//   ....[123]....
        /*0820*/ 	.word	0xffffffff


	//   ....[124]....
        /*0824*/ 	.word	0xffffffff


	//   ....[125]....
        /*0828*/ 	.word	0xffffffff


	//   ....[126]....
        /*082c*/ 	.word	0xffffffff


	//   ....[127]....
        /*0830*/ 	.word	0xffffffff


	//   ....[128]....
        /*0834*/ 	.word	0xffffffff


	//   ....[129]....
        /*0838*/ 	.word	0xffffffff


	//   ....[130]....
        /*083c*/ 	.word	0xffffffff


	//   ....[131]....
        /*0840*/ 	.word	0xffffffff


	//   ....[132]....
        /*0844*/ 	.word	0xffffffff


	//   ....[133]....
        /*0848*/ 	.word	0xffffffff


	//   ....[134]....
        /*084c*/ 	.word	0x0500000f


	//   ....[135]....
        /*0850*/ 	.word	0x0500000f


	//   ....[136]....
        /*0854*/ 	.word	0x0500000f


	//   ....[137]....
        /*0858*/ 	.word	0x0500000f


	//   ....[138]....
        /*085c*/ 	.word	0x0500000f


	//   ....[139]....
        /*0860*/ 	.word	0x0500000f


	//   ....[140]....
        /*0864*/ 	.word	0x0500000f


	//   ....[141]....
        /*0868*/ 	.word	0x0500000f


	//   ....[142]....
        /*086c*/ 	.word	0x0500000f


	//   ....[143]....
        /*0870*/ 	.word	0x0500000f


	//   ....[144]....
        /*0874*/ 	.word	0x0500000f


	//   ....[145]....
        /*0878*/ 	.word	0x0500000f


	//   ....[146]....
        /*087c*/ 	.word	0x0500000f


	//   ....[147]....
        /*0880*/ 	.word	0x0500000f


	//   ....[148]....
        /*0884*/ 	.word	0x0500000f


	//   ....[149]....
        /*0888*/ 	.word	0x0500000f


	//   ....[150]....
        /*088c*/ 	.word	0x0500000f


	//   ....[151]....
        /*0890*/ 	.word	0x0500000f


	//   ....[152]....
        /*0894*/ 	.word	0x0500000f


	//   ....[153]....
        /*0898*/ 	.word	0x0500000f


	//   ....[154]....
        /*089c*/ 	.word	0x0500000f


	//   ....[155]....
        /*08a0*/ 	.word	0x0500000f


	//   ....[156]....
        /*08a4*/ 	.word	0x0500000f


	//   ....[157]....
        /*08a8*/ 	.word	0x0500000f


	//   ....[158]....
        /*08ac*/ 	.word	0x0500000f


	//   ....[159]....
        /*08b0*/ 	.word	0x0500000f


	//   ....[160]....
        /*08b4*/ 	.word	0x0500000f


	//   ....[161]....
        /*08b8*/ 	.word	0x0500000f


	//   ....[162]....
        /*08bc*/ 	.word	0x0500000f


	//   ....[163]....
        /*08c0*/ 	.word	0x0500000f


	//   ....[164]....
        /*08c4*/ 	.word	0x0500000f


	//   ....[165]....
        /*08c8*/ 	.word	0x0500000f


	//   ....[166]....
        /*08cc*/ 	.word	0x0500000f


	//   ....[167]....
        /*08d0*/ 	.word	0x0500000f


	//   ....[168]....
        /*08d4*/ 	.word	0x0500000f


	//   ....[169]....
        /*08d8*/ 	.word	0x0500000f


	//   ....[170]....
        /*08dc*/ 	.word	0x0500000f


	//   ....[171]....
        /*08e0*/ 	.word	0x0500000f


	//   ....[172]....
        /*08e4*/ 	.word	0x0500000f


	//   ....[173]....
        /*08e8*/ 	.word	0x0500000f


	//   ....[174]....
        /*08ec*/ 	.word	0x0500000f


	//----- nvinfo : EIATTR_COOP_GROUP_INSTR_OFFSETS
	.align		4
.L_143:
        /*08f0*/ 	.byte	0x04, 0x28
        /*08f2*/ 	.short	(.L_145 - .L_144)


	//   ....[0]....
.L_144:
        /*08f4*/ 	.word	0x00000060


	//   ....[1]....
        /*08f8*/ 	.word	0x00000190


	//   ....[2]....
        /*08fc*/ 	.word	0x00000240


	//   ....[3]....
        /*0900*/ 	.word	0x00000400


	//   ....[4]....
        /*0904*/ 	.word	0x00000560


	//   ....[5]....
        /*0908*/ 	.word	0x00000680


	//   ....[6]....
        /*090c*/ 	.word	0x000007e0


	//   ....[7]....
        /*0910*/ 	.word	0x00005560


	//   ....[8]....
        /*0914*/ 	.word	0x00005aa0


	//   ....[9]....
        /*0918*/ 	.word	0x00005ab0


	//   ....[10]....
        /*091c*/ 	.word	0x00005ac0


	//   ....[11]....
        /*0920*/ 	.word	0x00005ad0


	//   ....[12]....
        /*0924*/ 	.word	0x00006dd0


	//   ....[13]....
        /*0928*/ 	.word	0x00006de0


	//   ....[14]....
        /*092c*/ 	.word	0x00006df0


	//   ....[15]....
        /*0930*/ 	.word	0x00006e00


	//   ....[16]....
        /*0934*/ 	.word	0x000091d0


	//   ....[17]....
        /*0938*/ 	.word	0x000092d0


	//   ....[18]....
        /*093c*/ 	.word	0x00009930


	//   ....[19]....
        /*0940*/ 	.word	0x00009980


	//   ....[20]....
        /*0944*/ 	.word	0x0000ba00


	//   ....[21]....
        /*0948*/ 	.word	0x0000ba30


	//   ....[22]....
        /*094c*/ 	.word	0x0000ba80


	//   ....[23]....
        /*0950*/ 	.word	0x0000ba90


	//   ....[24]....
        /*0954*/ 	.word	0x0000d440


	//   ....[25]....
        /*0958*/ 	.word	0x0000d450


	//   ....[26]....
        /*095c*/ 	.word	0x0000d4f0


	//   ....[27]....
        /*0960*/ 	.word	0x0000d500


	//   ....[28]....
        /*0964*/ 	.word	0x0000e010


	//   ....[29]....
        /*0968*/ 	.word	0x0000e040


	//   ....[30]....
        /*096c*/ 	.word	0x0000e070


	//   ....[31]....
        /*0970*/ 	.word	0x0000e080


	//   ....[32]....
        /*0974*/ 	.word	0x0000e090


	//   ....[33]....
        /*0978*/ 	.word	0x0000e0a0


	//   ....[34]....
        /*097c*/ 	.word	0x0000e0c0


	//   ....[35]....
        /*0980*/ 	.word	0x0000e0d0


	//   ....[36]....
        /*0984*/ 	.word	0x0000e0e0


	//   ....[37]....
        /*0988*/ 	.word	0x0000e0f0


	//   ....[38]....
        /*098c*/ 	.word	0x0000e100


	//   ....[39]....
        /*0990*/ 	.word	0x0000e110


	//   ....[40]....
        /*0994*/ 	.word	0x0000e120


	//   ....[41]....
        /*0998*/ 	.word	0x0000e130


	//   ....[42]....
        /*099c*/ 	.word	0x0000e140


	//   ....[43]....
        /*09a0*/ 	.word	0x0000e160


	//   ....[44]....
        /*09a4*/ 	.word	0x0000e170


	//   ....[45]....
        /*09a8*/ 	.word	0x0000e180


	//   ....[46]....
        /*09ac*/ 	.word	0x0000e190


	//   ....[47]....
        /*09b0*/ 	.word	0x0000e1a0


	//   ....[48]....
        /*09b4*/ 	.word	0x0000e1b0


	//   ....[49]....
        /*09b8*/ 	.word	0x0000e1c0


	//   ....[50]....
        /*09bc*/ 	.word	0x0000e1d0


	//   ....[51]....
        /*09c0*/ 	.word	0x0000e1e0


	//   ....[52]....
        /*09c4*/ 	.word	0x0000e1f0


	//   ....[53]....
        /*09c8*/ 	.word	0x0000e200


	//   ....[54]....
        /*09cc*/ 	.word	0x0000e210


	//   ....[55]....
        /*09d0*/ 	.word	0x0000e220


	//   ....[56]....
        /*09d4*/ 	.word	0x0000e230


	//   ....[57]....
        /*09d8*/ 	.word	0x0000e240


	//   ....[58]....
        /*09dc*/ 	.word	0x0000e250


	//   ....[59]....
        /*09e0*/ 	.word	0x0000e260


	//   ....[60]....
        /*09e4*/ 	.word	0x0000ea00


	//   ....[61]....
        /*09e8*/ 	.word	0x0000ea10


	//   ....[62]....
        /*09ec*/ 	.word	0x0000ea20


	//   ....[63]....
        /*09f0*/ 	.word	0x0000ea60


	//   ....[64]....
        /*09f4*/ 	.word	0x0000efc0


	//   ....[65]....
        /*09f8*/ 	.word	0x0000f000


	//   ....[66]....
        /*09fc*/ 	.word	0x0000f020


	//   ....[67]....
        /*0a00*/ 	.word	0x0000f060


	//   ....[68]....
        /*0a04*/ 	.word	0x0000f080


	//   ....[69]....
        /*0a08*/ 	.word	0x0000f0a0


	//   ....[70]....
        /*0a0c*/ 	.word	0x0000f0d0


	//   ....[71]....
        /*0a10*/ 	.word	0x0000f100


	//   ....[72]....
        /*0a14*/ 	.word	0x0000f530


	//   ....[73]....
        /*0a18*/ 	.word	0x0000f540


	//   ....[74]....
        /*0a1c*/ 	.word	0x0000f7d0


	//   ....[75]....
        /*0a20*/ 	.word	0x0000f7e0


	//   ....[76]....
        /*0a24*/ 	.word	0x00010280


	//   ....[77]....
        /*0a28*/ 	.word	0x000102b0


	//   ....[78]....
        /*0a2c*/ 	.word	0x000102f0


	//   ....[79]....
        /*0a30*/ 	.word	0x00010320


	//   ....[80]....
        /*0a34*/ 	.word	0x00010340


	//   ....[81]....
        /*0a38*/ 	.word	0x00010350


	//   ....[82]....
        /*0a3c*/ 	.word	0x00010360


	//   ....[83]....
        /*0a40*/ 	.word	0x00010380


	//   ....[84]....
        /*0a44*/ 	.word	0x000104e0


	//   ....[85]....
        /*0a48*/ 	.word	0x000106e0


	//   ....[86]....
        /*0a4c*/ 	.word	0x00010710


	//   ....[87]....
        /*0a50*/ 	.word	0x00010740


	//   ....[88]....
        /*0a54*/ 	.word	0x00010770


	//   ....[89]....
        /*0a58*/ 	.word	0x000107a0


	//   ....[90]....
        /*0a5c*/ 	.word	0x000107d0


	//   ....[91]....
        /*0a60*/ 	.word	0x00010950


	//   ....[92]....
        /*0a64*/ 	.word	0x00010980


	//   ....[93]....
        /*0a68*/ 	.word	0x000109b0


	//   ....[94]....
        /*0a6c*/ 	.word	0x000109e0


	//   ....[95]....
        /*0a70*/ 	.word	0x00010a10


	//   ....[96]....
        /*0a74*/ 	.word	0x00010a40


	//   ....[97]....
        /*0a78*/ 	.word	0x00010ad0


	//   ....[98]....
        /*0a7c*/ 	.word	0x00010b00


	//   ....[99]....
        /*0a80*/ 	.word	0x00010b10


	//   ....[100]....
        /*0a84*/ 	.word	0x00010bb0


	//   ....[101]....
        /*0a88*/ 	.word	0x00011c90


	//   ....[102]....
        /*0a8c*/ 	.word	0x00013290


	//   ....[103]....
        /*0a90*/ 	.word	0x00013f50


	//   ....[104]....
        /*0a94*/ 	.word	0x00013f60


	//   ....[105]....
        /*0a98*/ 	.word	0x00013f70


	//   ....[106]....
        /*0a9c*/ 	.word	0x00013f90


	//   ....[107]....
        /*0aa0*/ 	.word	0x00014020


	//   ....[108]....
        /*0aa4*/ 	.word	0x00014040


	//   ....[109]....
        /*0aa8*/ 	.word	0x000140c0


	//   ....[110]....
        /*0aac*/ 	.word	0x000140e0


	//   ....[111]....
        /*0ab0*/ 	.word	0x000140f0


	//   ....[112]....
        /*0ab4*/ 	.word	0x00014160


	//   ....[113]....
        /*0ab8*/ 	.word	0x000141b0


	//   ....[114]....
        /*0abc*/ 	.word	0x000141c0


	//   ....[115]....
        /*0ac0*/ 	.word	0x000157b0


	//   ....[116]....
        /*0ac4*/ 	.word	0x000157e0


	//   ....[117]....
        /*0ac8*/ 	.word	0x00015850


	//   ....[118]....
        /*0acc*/ 	.word	0x00015880


	//   ....[119]....
        /*0ad0*/ 	.word	0x000158b0


	//   ....[120]....
        /*0ad4*/ 	.word	0x000158e0


	//   ....[121]....
        /*0ad8*/ 	.word	0x00015910


	//   ....[122]....
        /*0adc*/ 	.word	0x00015940


	//   ....[123]....
        /*0ae0*/ 	.word	0x00015ae0


	//   ....[124]....
        /*0ae4*/ 	.word	0x00015b10


	//   ....[125]....
        /*0ae8*/ 	.word	0x00015b40


	//   ....[126]....
        /*0aec*/ 	.word	0x00015b70


	//   ....[127]....
        /*0af0*/ 	.word	0x00015ba0


	//   ....[128]....
        /*0af4*/ 	.word	0x00015bd0


	//   ....[129]....
        /*0af8*/ 	.word	0x00015c90


	//   ....[130]....
        /*0afc*/ 	.word	0x00015cb0


	//   ....[131]....
        /*0b00*/ 	.word	0x00015cc0


	//   ....[132]....
        /*0b04*/ 	.word	0x00015d20


	//   ....[133]....
        /*0b08*/ 	.word	0x00016340


	//   ....[134]....
        /*0b0c*/ 	.word	0x000167c0


	//   ....[135]....
        /*0b10*/ 	.word	0x00016850


	//   ....[136]....
        /*0b14*/ 	.word	0x000168a0


	//   ....[137]....
        /*0b18*/ 	.word	0x000168f0


	//   ....[138]....
        /*0b1c*/ 	.word	0x000169d0


	//   ....[139]....
        /*0b20*/ 	.word	0x00016a60


	//   ....[140]....
        /*0b24*/ 	.word	0x00016ab0


	//   ....[141]....
        /*0b28*/ 	.word	0x00016b00


	//   ....[142]....
        /*0b2c*/ 	.word	0x00016d50


	//   ....[143]....
        /*0b30*/ 	.word	0x00017030


	//   ....[144]....
        /*0b34*/ 	.word	0x00017230


	//   ....[145]....
        /*0b38*/ 	.word	0x00017280


	//   ....[146]....
        /*0b3c*/ 	.word	0x000172e0


	//   ....[147]....
        /*0b40*/ 	.word	0x000173d0


	//   ....[148]....
        /*0b44*/ 	.word	0x00017430


	//   ....[149]....
        /*0b48*/ 	.word	0x00017530


	//   ....[150]....
        /*0b4c*/ 	.word	0x00017590


	//   ....[151]....
        /*0b50*/ 	.word	0x00017640


	//   ....[152]....
        /*0b54*/ 	.word	0x000176f0


	//   ....[153]....
        /*0b58*/ 	.word	0x000177d0


	//   ....[154]....
        /*0b5c*/ 	.word	0x00017830


	//   ....[155]....
        /*0b60*/ 	.word	0x000178f0


	//   ....[156]....
        /*0b64*/ 	.word	0x00017bc0


	//   ....[157]....
        /*0b68*/ 	.word	0x00017c60


	//   ....[158]....
        /*0b6c*/ 	.word	0x00017df0


	//   ....[159]....
        /*0b70*/ 	.word	0x00017e60


	//   ....[160]....
        /*0b74*/ 	.word	0x00017ed0


	//   ....[161]....
        /*0b78*/ 	.word	0x00017f40


	//   ....[162]....
        /*0b7c*/ 	.word	0x00017fb0


	//   ....[163]....
        /*0b80*/ 	.word	0x00018030


	//   ....[164]....
        /*0b84*/ 	.word	0x000180c0


	//   ....[165]....
        /*0b88*/ 	.word	0x00018160


	//   ....[166]....
        /*0b8c*/ 	.word	0x000181d0


	//   ....[167]....
        /*0b90*/ 	.word	0x00018240


	//   ....[168]....
        /*0b94*/ 	.word	0x000182b0


	//   ....[169]....
        /*0b98*/ 	.word	0x00018330


	//   ....[170]....
        /*0b9c*/ 	.word	0x000183a0


	//   ....[171]....
        /*0ba0*/ 	.word	0x00018440


	//   ....[172]....
        /*0ba4*/ 	.word	0x00018490


	//   ....[173]....
        /*0ba8*/ 	.word	0x00018520


	//   ....[174]....
        /*0bac*/ 	.word	0x00018650


	//----- nvinfo : EIATTR_REG_RECONFIG
	.align		4
.L_145:
        /*0bb0*/ 	.byte	0x01, 0x54
	.zero		2


	//----- nvinfo : EIATTR_SYSCALL_OFFSETS
	.align		4
        /*0bb4*/ 	.byte	0x04, 0x46
        /*0bb6*/ 	.short	(.L_147 - .L_146)


	//   ....[0]....
.L_146:
        /*0bb8*/ 	.word	0x00001c40


	//   ....[1]....
        /*0bbc*/ 	.word	0x00001d90


	//   ....[2]....
        /*0bc0*/ 	.word	0x000056d0


	//   ....[3]....
        /*0bc4*/ 	.word	0x00005a10


	//   ....[4]....
        /*0bc8*/ 	.word	0x00012d40


	//   ....[5]....
        /*0bcc*/ 	.word	0x00012eb0


	//   ....[6]....
        /*0bd0*/ 	.word	0x00013000


	//   ....[7]....
        /*0bd4*/ 	.word	0x00013140


	//   ....[8]....
        /*0bd8*/ 	.word	0x00013aa0


	//----- nvinfo : EIATTR_MBARRIER_INSTR_OFFSETS
	.align		4
.L_147:
        /*0bdc*/ 	.byte	0x04, 0x39
        /*0bde*/ 	.short	(.L_149 - .L_148)


	//   ....[0]....
.L_148:
        /*0be0*/ 	.word	0x000002b0
        /*0be4*/ 	.word	0x000000ff
        /*0be8*/ 	.word	0x00013200
        /*0bec*/ 	.short	0x0100
        /*0bee*/ 	.byte	0x08
	.zero		1


	//   ....[1]....
        /*0bf0*/ 	.word	0x000002c0
        /*0bf4*/ 	.word	0x000000ff
        /*0bf8*/ 	.word	0x00013220
        /*0bfc*/ 	.short	0x0100
        /*0bfe*/ 	.byte	0x08
	.zero		1


	//   ....[2]....
        /*0c00*/ 	.word	0x000003b0
        /*0c04*/ 	.word	0x000000ff
        /*0c08*/ 	.word	0x00013230
        /*0c0c*/ 	.short	0x0100
        /*0c0e*/ 	.byte	0x08
	.zero		1


	//   ....[3]....
        /*0c10*/ 	.word	0x000003c0
        /*0c14*/ 	.word	0x000000ff
        /*0c18*/ 	.word	0x00013240
        /*0c1c*/ 	.short	0x0100
        /*0c1e*/ 	.byte	0x08
	.zero		1


	//   ....[4]....
        /*0c20*/ 	.word	0x000003d0
        /*0c24*/ 	.word	0x000000ff
        /*0c28*/ 	.word	0x00013238
        /*0c2c*/ 	.short	0x0100
        /*0c2e*/ 	.byte	0x08
	.zero		1


	//   ....[5]....
        /*0c30*/ 	.word	0x000003e0
        /*0c34*/ 	.word	0x000000ff
        /*0c38*/ 	.word	0x00013248
        /*0c3c*/ 	.short	0x0100
        /*0c3e*/ 	.byte	0x08
	.zero		1


	//   ....[6]....
        /*0c40*/ 	.word	0x00000510
        /*0c44*/ 	.word	0x000000ff
        /*0c48*/ 	.word	0x00013250
        /*0c4c*/ 	.short	0x0100
        /*0c4e*/ 	.byte	0x08
	.zero		1


	//   ....[7]....
        /*0c50*/ 	.word	0x00000520
        /*0c54*/ 	.word	0x000000ff
        /*0c58*/ 	.word	0x00013260
        /*0c5c*/ 	.short	0x0100
        /*0c5e*/ 	.byte	0x08
	.zero		1


	//   ....[8]....
        /*0c60*/ 	.word	0x00000530
        /*0c64*/ 	.word	0x000000ff
        /*0c68*/ 	.word	0x00013258
        /*0c6c*/ 	.short	0x0100
        /*0c6e*/ 	.byte	0x08
	.zero		1


	//   ....[9]....
        /*0c70*/ 	.word	0x00000540
        /*0c74*/ 	.word	0x000000ff
        /*0c78*/ 	.word	0x00013268
        /*0c7c*/ 	.short	0x0100
        /*0c7e*/ 	.byte	0x08
	.zero		1


	//   ....[10]....
        /*0c80*/ 	.word	0x00000630
        /*0c84*/ 	.word	0x000000ff
        /*0c88*/ 	.word	0x00013270
        /*0c8c*/ 	.short	0x0100
        /*0c8e*/ 	.byte	0x06
	.zero		1


	//   ....[11]....
        /*0c90*/ 	.word	0x00000640
        /*0c94*/ 	.word	0x000000ff
        /*0c98*/ 	.word	0x00013280
        /*0c9c*/ 	.short	0x0100
        /*0c9e*/ 	.byte	0x06
	.zero		1


	//   ....[12]....
        /*0ca0*/ 	.word	0x00000650
        /*0ca4*/ 	.word	0x000000ff
        /*0ca8*/ 	.word	0x00013278
        /*0cac*/ 	.short	0x0100
        /*0cae*/ 	.byte	0x06
	.zero		1


	//   ....[13]....
        /*0cb0*/ 	.word	0x00000660
        /*0cb4*/ 	.word	0x000000ff
        /*0cb8*/ 	.word	0x00013288
        /*0cbc*/ 	.short	0x0100
        /*0cbe*/ 	.byte	0x06
	.zero		1


	//   ....[14]....
        /*0cc0*/ 	.word	0x00000790
        /*0cc4*/ 	.word	0x000000ff
        /*0cc8*/ 	.word	0x00013290
        /*0ccc*/ 	.short	0x0100
        /*0cce*/ 	.byte	0x08
	.zero		1


	//   ....[15]....
        /*0cd0*/ 	.word	0x000007a0
        /*0cd4*/ 	.word	0x000000ff
        /*0cd8*/ 	.word	0x000132a0
        /*0cdc*/ 	.short	0x0100
        /*0cde*/ 	.byte	0x08
	.zero		1


	//   ....[16]....
        /*0ce0*/ 	.word	0x000007b0
        /*0ce4*/ 	.word	0x000000ff
        /*0ce8*/ 	.word	0x00013298
        /*0cec*/ 	.short	0x0100
        /*0cee*/ 	.byte	0x08
	.zero		1


	//   ....[17]....
        /*0cf0*/ 	.word	0x000007c0
        /*0cf4*/ 	.word	0x000000ff
        /*0cf8*/ 	.word	0x000132a8
        /*0cfc*/ 	.short	0x0100
        /*0cfe*/ 	.byte	0x08
	.zero		1


	//   ....[18]....
        /*0d00*/ 	.word	0x000008f0
        /*0d04*/ 	.word	0x000000ff
        /*0d08*/ 	.word	0x000132b0
        /*0d0c*/ 	.short	0x0100
        /*0d0e*/ 	.byte	0x08
	.zero		1


	//   ....[19]....
        /*0d10*/ 	.word	0x00000900
        /*0d14*/ 	.word	0x000000ff
        /*0d18*/ 	.word	0x000132c0
        /*0d1c*/ 	.short	0x0100
        /*0d1e*/ 	.byte	0x08
	.zero		1


	//   ....[20]....
        /*0d20*/ 	.word	0x00000910
        /*0d24*/ 	.word	0x000000ff
        /*0d28*/ 	.word	0x000132b8
        /*0d2c*/ 	.short	0x0100
        /*0d2e*/ 	.byte	0x08
	.zero		1


	//   ....[21]....
        /*0d30*/ 	.word	0x00000920
        /*0d34*/ 	.word	0x000000ff
        /*0d38*/ 	.word	0x000132c8
        /*0d3c*/ 	.short	0x0100
        /*0d3e*/ 	.byte	0x08
	.zero		1


	//   ....[22]....
        /*0d40*/ 	.word	0x000028e0
        /*0d44*/ 	.word	0x0000004b
        /*0d48*/ 	.word	0x00013290
        /*0d4c*/ 	.short	0x010a
        /*0d4e*/ 	.byte	0x3f
	.zero		1


	//   ....[23]....
        /*0d50*/ 	.word	0x00003980
        /*0d54*/ 	.word	0x0000004b
        /*0d58*/ 	.word	0x00013290
        /*0d5c*/ 	.short	0x010a
        /*0d5e*/ 	.byte	0x3f
	.zero		1


	//   ....[24]....
        /*0d60*/ 	.word	0x00004a00
        /*0d64*/ 	.word	0x0000004b
        /*0d68*/ 	.word	0x00013290
        /*0d6c*/ 	.short	0x010a
        /*0d6e*/ 	.byte	0x3f
	.zero		1


	//   ....[25]....
        /*0d70*/ 	.word	0x00004b80
        /*0d74*/ 	.word	0x00000004
        /*0d78*/ 	.word	0x00000000
        /*0d7c*/ 	.short	0x0101
        /*0d7e*/ 	.byte	0x3f
	.zero		1


	//   ....[26]....
        /*0d80*/ 	.word	0x00004bc0
        /*0d84*/ 	.word	0x0000004b
        /*0d88*/ 	.word	0x000132b0
        /*0d8c*/ 	.short	0x010a
        /*0d8e*/ 	.byte	0x3f
	.zero		1


	//   ....[27]....
        /*0d90*/ 	.word	0x00004e40
        /*0d94*/ 	.word	0x0000004b
        /*0d98*/ 	.word	0x00000000
        /*0d9c*/ 	.short	0x0101
        /*0d9e*/ 	.byte	0x3f
	.zero		1


	//   ....[28]....
        /*0da0*/ 	.word	0x00005770
        /*0da4*/ 	.word	0x00000010
        /*0da8*/ 	.word	0x00013200
        /*0dac*/ 	.short	0x010a
        /*0dae*/ 	.byte	0x3f
	.zero		1


	//   ....[29]....
        /*0db0*/ 	.word	0x000057c0
        /*0db4*/ 	.word	0x00000010
        /*0db8*/ 	.word	0x00013200
        /*0dbc*/ 	.short	0x010a
        /*0dbe*/ 	.byte	0x3f
	.zero		1


	//   ....[30]....
        /*0dc0*/ 	.word	0x00005d30
        /*0dc4*/ 	.word	0x00000010
        /*0dc8*/ 	.word	0x00013200
        /*0dcc*/ 	.short	0x010a
        /*0dce*/ 	.byte	0x3f
	.zero		1


	//   ....[31]....
        /*0dd0*/ 	.word	0x00006fc0
        /*0dd4*/ 	.word	0x00000010
        /*0dd8*/ 	.word	0x00013200
        /*0ddc*/ 	.short	0x010a
        /*0dde*/ 	.byte	0x3f
	.zero		1


	//   ....[32]....
        /*0de0*/ 	.word	0x00008120
        /*0de4*/ 	.word	0x00000003
        /*0de8*/ 	.word	0x00013230
        /*0dec*/ 	.short	0x010a
        /*0dee*/ 	.byte	0x3f
	.zero		1


	//   ....[33]....
        /*0df0*/ 	.word	0x000081d0
        /*0df4*/ 	.word	0x00000003
        /*0df8*/ 	.word	0x00013230
        /*0dfc*/ 	.short	0x010a
        /*0dfe*/ 	.byte	0x3f
	.zero		1


	//   ....[34]....
        /*0e00*/ 	.word	0x00009cb0
        /*0e04*/ 	.word	0x00000047
        /*0e08*/ 	.word	0x00000000
        /*0e0c*/ 	.short	0x0101
        /*0e0e*/ 	.byte	0x3f
	.zero		1


	//   ....[35]....
        /*0e10*/ 	.word	0x0000ac30
        /*0e14*/ 	.word	0x0000000b
        /*0e18*/ 	.word	0x00013230
        /*0e1c*/ 	.short	0x010a
        /*0e1e*/ 	.byte	0x3f
	.zero		1


	//   ....[36]....
        /*0e20*/ 	.word	0x0000acc0
        /*0e24*/ 	.word	0x0000000b
        /*0e28*/ 	.word	0x00013230
        /*0e2c*/ 	.short	0x010a
        /*0e2e*/ 	.byte	0x3f
	.zero		1


	//   ....[37]....
        /*0e30*/ 	.word	0x0000b280
        /*0e34*/ 	.word	0x0000000e
        /*0e38*/ 	.word	0x00013250
        /*0e3c*/ 	.short	0x010a
        /*0e3e*/ 	.byte	0x3f
	.zero		1


	//   ....[38]....
        /*0e40*/ 	.word	0x0000b2d0
        /*0e44*/ 	.word	0x0000000e
        /*0e48*/ 	.word	0x00013250
        /*0e4c*/ 	.short	0x010a
        /*0e4e*/ 	.byte	0x3f
	.zero		1


	//   ....[39]....
        /*0e50*/ 	.word	0x0000c240
        /*0e54*/ 	.word	0x0000000b
        /*0e58*/ 	.word	0x00000000
        /*0e5c*/ 	.short	0x0101
        /*0e5e*/ 	.byte	0x3f
	.zero		1


	//   ....[40]....
        /*0e60*/ 	.word	0x0000cb80
        /*0e64*/ 	.word	0x0000000e
        /*0e68*/ 	.word	0x00000000
        /*0e6c*/ 	.short	0x0101
        /*0e6e*/ 	.byte	0x3f
	.zero		1


	//   ....[41]....
        /*0e70*/ 	.word	0x0000d0d0
        /*0e74*/ 	.word	0x00000003
        /*0e78*/ 	.word	0x00013250
        /*0e7c*/ 	.short	0x010a
        /*0e7e*/ 	.byte	0x3f
	.zero		1


	//   ....[42]....
        /*0e80*/ 	.word	0x0000d120
        /*0e84*/ 	.word	0x00000003
        /*0e88*/ 	.word	0x00013250
        /*0e8c*/ 	.short	0x010a
        /*0e8e*/ 	.byte	0x3f
	.zero		1


	//   ....[43]....
        /*0e90*/ 	.word	0x0000d960
        /*0e94*/ 	.word	0x00000003
        /*0e98*/ 	.word	0x00000000
        /*0e9c*/ 	.short	0x0101
        /*0e9e*/ 	.byte	0x3f
	.zero		1


	//   ....[44]....
        /*0ea0*/ 	.word	0x0000f090
        /*0ea4*/ 	.word	0x00000015
        /*0ea8*/ 	.word	0x00000000
        /*0eac*/ 	.short	0x0101
        /*0eae*/ 	.byte	0x3f
	.zero		1


	//   ....[45]....
        /*0eb0*/ 	.word	0x0000f520
        /*0eb4*/ 	.word	0x00000004
        /*0eb8*/ 	.word	0x00000000
        /*0ebc*/ 	.short	0x0101
        /*0ebe*/ 	.byte	0x3f
	.zero		1


	//   ....[46]....
        /*0ec0*/ 	.word	0x00011d70
        /*0ec4*/ 	.word	0x00000012
        /*0ec8*/ 	.word	0x00013220
        /*0ecc*/ 	.short	0x010a
        /*0ece*/ 	.byte	0x3f
	.zero		1


	//   ....[47]....
        /*0ed0*/ 	.word	0x00011e00
        /*0ed4*/ 	.word	0x00000007
        /*0ed8*/ 	.word	0x000132a0
        /*0edc*/ 	.short	0x010a
        /*0ede*/ 	.byte	0x3f
	.zero		1


	//   ....[48]....
        /*0ee0*/ 	.word	0x00012050
        /*0ee4*/ 	.word	0x00000007
        /*0ee8*/ 	.word	0x000132c0
        /*0eec*/ 	.short	0x010a
        /*0eee*/ 	.byte	0x3f
	.zero		1


	//   ....[49]....
        /*0ef0*/ 	.word	0x000123a0
        /*0ef4*/ 	.word	0x00000007
        /*0ef8*/ 	.word	0x000132a0
        /*0efc*/ 	.short	0x010a
        /*0efe*/ 	.byte	0x3f
	.zero		1


	//   ....[50]....
        /*0f00*/ 	.word	0x000125c0
        /*0f04*/ 	.word	0x00000007
        /*0f08*/ 	.word	0x000132c0
        /*0f0c*/ 	.short	0x010a
        /*0f0e*/ 	.byte	0x3f
	.zero		1


	//   ....[51]....
        /*0f10*/ 	.word	0x000134c0
        /*0f14*/ 	.word	0x00000004
        /*0f18*/ 	.word	0x00013280
        /*0f1c*/ 	.short	0x010a
        /*0f1e*/ 	.byte	0x3f
	.zero		1


	//   ....[52]....
        /*0f20*/ 	.word	0x00013680
        /*0f24*/ 	.word	0x00000004
        /*0f28*/ 	.word	0x00013240
        /*0f2c*/ 	.short	0x010a
        /*0f2e*/ 	.byte	0x3f
	.zero		1


	//   ....[53]....
        /*0f30*/ 	.word	0x000142e0
        /*0f34*/ 	.word	0x00000012
        /*0f38*/ 	.word	0x00013200
        /*0f3c*/ 	.short	0x0107
        /*0f3e*/ 	.byte	0x3f
	.zero		1


	//   ....[54]....
        /*0f40*/ 	.word	0x000143d0
        /*0f44*/ 	.word	0x00000012
        /*0f48*/ 	.word	0x00013200
        /*0f4c*/ 	.short	0x0101
        /*0f4e*/ 	.byte	0x3f
	.zero		1


	//   ....[55]....
        /*0f50*/ 	.word	0x000143f0
        /*0f54*/ 	.word	0x00000012
        /*0f58*/ 	.word	0x00013220
        /*0f5c*/ 	.short	0x010a
        /*0f5e*/ 	.byte	0x3f
	.zero		1


	//   ....[56]....
        /*0f60*/ 	.word	0x000146d0
        /*0f64*/ 	.word	0x00000004
        /*0f68*/ 	.word	0x00013280
        /*0f6c*/ 	.short	0x010a
        /*0f6e*/ 	.byte	0x3f
	.zero		1


	//   ....[57]....
        /*0f70*/ 	.word	0x00014920
        /*0f74*/ 	.word	0x00000004
        /*0f78*/ 	.word	0x00013240
        /*0f7c*/ 	.short	0x010a
        /*0f7e*/ 	.byte	0x3f
	.zero		1


	//   ....[58]....
        /*0f80*/ 	.word	0x00014be0
        /*0f84*/ 	.word	0x00000003
        /*0f88*/ 	.word	0x00013270
        /*0f8c*/ 	.short	0x010a
        /*0f8e*/ 	.byte	0x3f
	.zero		1


	//   ....[59]....
        /*0f90*/ 	.word	0x00014c60
        /*0f94*/ 	.word	0x00000003
        /*0f98*/ 	.word	0x00013260
        /*0f9c*/ 	.short	0x010a
        /*0f9e*/ 	.byte	0x3f
	.zero		1


	//   ....[60]....
        /*0fa0*/ 	.word	0x00014f60
        /*0fa4*/ 	.word	0x00000003
        /*0fa8*/ 	.word	0x00013250
        /*0fac*/ 	.short	0x0101
        /*0fae*/ 	.byte	0x3f
	.zero		1


	//   ....[61]....
        /*0fb0*/ 	.word	0x00014ff0
        /*0fb4*/ 	.word	0x00000003
        /*0fb8*/ 	.word	0x00000000
        /*0fbc*/ 	.short	0x0101
        /*0fbe*/ 	.byte	0x3f
	.zero		1


	//   ....[62]....
        /*0fc0*/ 	.word	0x000151e0
        /*0fc4*/ 	.word	0x00000003
        /*0fc8*/ 	.word	0x00013270
        /*0fcc*/ 	.short	0x010a
        /*0fce*/ 	.byte	0x3f
	.zero		1


	//   ....[63]....
        /*0fd0*/ 	.word	0x00015250
        /*0fd4*/ 	.word	0x00000003
        /*0fd8*/ 	.word	0x00013260
        /*0fdc*/ 	.short	0x010a
        /*0fde*/ 	.byte	0x3f
	.zero		1


	//   ....[64]....
        /*0fe0*/ 	.word	0x00015550
        /*0fe4*/ 	.word	0x00000003
        /*0fe8*/ 	.word	0x00013250
        /*0fec*/ 	.short	0x0101
        /*0fee*/ 	.byte	0x3f
	.zero		1


	//   ....[65]....
        /*0ff0*/ 	.word	0x000155a0
        /*0ff4*/ 	.word	0x00000000
        /*0ff8*/ 	.word	0x00000000
        /*0ffc*/ 	.short	0x0101
        /*0ffe*/ 	.byte	0x3f
	.zero		1


	//   ....[66]....
        /*1000*/ 	.word	0x000162c0
        /*1004*/ 	.word	0x00000006
        /*1008*/ 	.word	0x00013220
        /*100c*/ 	.short	0x010a
        /*100e*/ 	.byte	0x3f
	.zero		1


	//   ....[67]....
        /*1010*/ 	.word	0x00016450
        /*1014*/ 	.word	0x00000005
        /*1018*/ 	.word	0x00000000
        /*101c*/ 	.short	0x010a
        /*101e*/ 	.byte	0x3f
	.zero		1


	//   ....[68]....
        /*1020*/ 	.word	0x000164c0
        /*1024*/ 	.word	0x00000009
        /*1028*/ 	.word	0x00000000
        /*102c*/ 	.short	0x010a
        /*102e*/ 	.byte	0x3f
	.zero		1


	//   ....[69]....
        /*1030*/ 	.word	0x00016510
        /*1034*/ 	.word	0x00000013
        /*1038*/ 	.word	0x00013260
        /*103c*/ 	.short	0x010a
        /*103e*/ 	.byte	0x3f
	.zero		1


	//   ....[70]....
        /*1040*/ 	.word	0x00016560
        /*1044*/ 	.word	0x00000007
        /*1048*/ 	.word	0x00013260
        /*104c*/ 	.short	0x010a
        /*104e*/ 	.byte	0x3f
	.zero		1


	//   ....[71]....
        /*1050*/ 	.word	0x000165a0
        /*1054*/ 	.word	0x00000013
        /*1058*/ 	.word	0x00013280
        /*105c*/ 	.short	0x010a
        /*105e*/ 	.byte	0x3f
	.zero		1


	//   ....[72]....
        /*1060*/ 	.word	0x000165c0
        /*1064*/ 	.word	0x00000007
        /*1068*/ 	.word	0x00013280
        /*106c*/ 	.short	0x010a
        /*106e*/ 	.byte	0x3f
	.zero		1


	//   ....[73]....
        /*1070*/ 	.word	0x00016620
        /*1074*/ 	.word	0x0000004b
        /*1078*/ 	.word	0x00013290
        /*107c*/ 	.short	0x010a
        /*107e*/ 	.byte	0x3f
	.zero		1


	//   ....[74]....
        /*1080*/ 	.word	0x00016670
        /*1084*/ 	.word	0x0000004b
        /*1088*/ 	.word	0x00013290
        /*108c*/ 	.short	0x010a
        /*108e*/ 	.byte	0x3f
	.zero		1


	//   ....[75]....
        /*1090*/ 	.word	0x000166c0
        /*1094*/ 	.word	0x0000004b
        /*1098*/ 	.word	0x00013290
        /*109c*/ 	.short	0x010a
        /*109e*/ 	.byte	0x3f
	.zero		1


	//   ....[76]....
        /*10a0*/ 	.word	0x00016710
        /*10a4*/ 	.word	0x0000004b
        /*10a8*/ 	.word	0x000132b0
        /*10ac*/ 	.short	0x010a
        /*10ae*/ 	.byte	0x3f
	.zero		1


	//   ....[77]....
        /*10b0*/ 	.word	0x00016920
        /*10b4*/ 	.word	0x00000010
        /*10b8*/ 	.word	0x00013200
        /*10bc*/ 	.short	0x010a
        /*10be*/ 	.byte	0x3f
	.zero		1


	//   ....[78]....
        /*10c0*/ 	.word	0x00016b30
        /*10c4*/ 	.word	0x00000010
        /*10c8*/ 	.word	0x00013200
        /*10cc*/ 	.short	0x010a
        /*10ce*/ 	.byte	0x3f
	.zero		1


	//   ....[79]....
        /*10d0*/ 	.word	0x00016b80
        /*10d4*/ 	.word	0x00000003
        /*10d8*/ 	.word	0x00013230
        /*10dc*/ 	.short	0x010a
        /*10de*/ 	.byte	0x3f
	.zero		1


	//   ....[80]....
        /*10e0*/ 	.word	0x00016bd0
        /*10e4*/ 	.word	0x0000000b
        /*10e8*/ 	.word	0x00013230
        /*10ec*/ 	.short	0x010a
        /*10ee*/ 	.byte	0x3f
	.zero		1


	//   ....[81]....
        /*10f0*/ 	.word	0x00016c20
        /*10f4*/ 	.word	0x0000000e
        /*10f8*/ 	.word	0x00013250
        /*10fc*/ 	.short	0x010a
        /*10fe*/ 	.byte	0x3f
	.zero		1


	//   ....[82]....
        /*1100*/ 	.word	0x00016c70
        /*1104*/ 	.word	0x00000003
        /*1108*/ 	.word	0x00013250
        /*110c*/ 	.short	0x010a
        /*110e*/ 	.byte	0x3f
	.zero		1


	//   ....[83]....
        /*1110*/ 	.word	0x00016e10
        /*1114*/ 	.word	0x00000012
        /*1118*/ 	.word	0x00013220
        /*111c*/ 	.short	0x010a
        /*111e*/ 	.byte	0x3f
	.zero		1


	//   ....[84]....
        /*1120*/ 	.word	0x00016e60
        /*1124*/ 	.word	0x00000007
        /*1128*/ 	.word	0x000132a0
        /*112c*/ 	.short	0x010a
        /*112e*/ 	.byte	0x3f
	.zero		1


	//   ....[85]....
        /*1130*/ 	.word	0x00016eb0
        /*1134*/ 	.word	0x00000007
        /*1138*/ 	.word	0x000132c0
        /*113c*/ 	.short	0x010a
        /*113e*/ 	.byte	0x3f
	.zero		1


	//   ....[86]....
        /*1140*/ 	.word	0x00016f00
        /*1144*/ 	.word	0x00000007
        /*1148*/ 	.word	0x000132a0
        /*114c*/ 	.short	0x010a
        /*114e*/ 	.byte	0x3f
	.zero		1


	//   ....[87]....
        /*1150*/ 	.word	0x00016f50
        /*1154*/ 	.word	0x00000007
        /*1158*/ 	.word	0x000132c0
        /*115c*/ 	.short	0x010a
        /*115e*/ 	.byte	0x3f
	.zero		1


	//   ....[88]....
        /*1160*/ 	.word	0x000170f0
        /*1164*/ 	.word	0x00000004
        /*1168*/ 	.word	0x00013280
        /*116c*/ 	.short	0x010a
        /*116e*/ 	.byte	0x3f
	.zero		1


	//   ....[89]....
        /*1170*/ 	.word	0x00017140
        /*1174*/ 	.word	0x00000004
        /*1178*/ 	.word	0x00013240
        /*117c*/ 	.short	0x010a
        /*117e*/ 	.byte	0x3f
	.zero		1


	//   ....[90]....
        /*1180*/ 	.word	0x00017930
        /*1184*/ 	.word	0x00000012
        /*1188*/ 	.word	0x00013220
        /*118c*/ 	.short	0x010a
        /*118e*/ 	.byte	0x3f
	.zero		1


	//   ....[91]....
        /*1190*/ 	.word	0x00017980
        /*1194*/ 	.word	0x00000004
        /*1198*/ 	.word	0x00013280
        /*119c*/ 	.short	0x010a
        /*119e*/ 	.byte	0x3f
	.zero		1


	//   ....[92]....
        /*11a0*/ 	.word	0x000179d0
        /*11a4*/ 	.word	0x00000004
        /*11a8*/ 	.word	0x00013240
        /*11ac*/ 	.short	0x010a
        /*11ae*/ 	.byte	0x3f
	.zero		1


	//   ....[93]....
        /*11b0*/ 	.word	0x00017a20
        /*11b4*/ 	.word	0x00000003
        /*11b8*/ 	.word	0x00013270
        /*11bc*/ 	.short	0x010a
        /*11be*/ 	.byte	0x3f
	.zero		1


	//   ....[94]....
        /*11c0*/ 	.word	0x00017a70
        /*11c4*/ 	.word	0x00000003
        /*11c8*/ 	.word	0x00013260
        /*11cc*/ 	.short	0x010a
        /*11ce*/ 	.byte	0x3f
	.zero		1


	//   ....[95]....
        /*11d0*/ 	.word	0x00017ac0
        /*11d4*/ 	.word	0x00000003
        /*11d8*/ 	.word	0x00013270
        /*11dc*/ 	.short	0x010a
        /*11de*/ 	.byte	0x3f
	.zero		1


	//   ....[96]....
        /*11e0*/ 	.word	0x00017b10
        /*11e4*/ 	.word	0x00000003
        /*11e8*/ 	.word	0x00013260
        /*11ec*/ 	.short	0x010a
        /*11ee*/ 	.byte	0x3f
	.zero		1


	//   ....[97]....
        /*11f0*/ 	.word	0x00018570
        /*11f4*/ 	.word	0x00000006
        /*11f8*/ 	.word	0x00013220
        /*11fc*/ 	.short	0x010a
        /*11fe*/ 	.byte	0x3f
	.zero		1


	//   ....[98]....
        /*1200*/ 	.word	0x00018710
        /*1204*/ 	.word	0x00000005
        /*1208*/ 	.word	0x00000000
        /*120c*/ 	.short	0x010a
        /*120e*/ 	.byte	0x3f
	.zero		1


	//   ....[99]....
        /*1210*/ 	.word	0x00018760
        /*1214*/ 	.word	0x00000009
        /*1218*/ 	.word	0x00000000
        /*121c*/ 	.short	0x010a
        /*121e*/ 	.byte	0x3f
	.zero		1


	//   ....[100]....
        /*1220*/ 	.word	0x000187b0
        /*1224*/ 	.word	0x00000013
        /*1228*/ 	.word	0x00013260
        /*122c*/ 	.short	0x010a
        /*122e*/ 	.byte	0x3f
	.zero		1


	//   ....[101]....
        /*1230*/ 	.word	0x00018800
        /*1234*/ 	.word	0x00000007
        /*1238*/ 	.word	0x00013260
        /*123c*/ 	.short	0x010a
        /*123e*/ 	.byte	0x3f
	.zero		1


	//   ....[102]....
        /*1240*/ 	.word	0x00018850
        /*1244*/ 	.word	0x00000013
        /*1248*/ 	.word	0x00013280
        /*124c*/ 	.short	0x010a
        /*124e*/ 	.byte	0x3f
	.zero		1


	//----- nvinfo : EIATTR_NUM_MBARRIERS
	.align		4
.L_149:
        /*1250*/ 	.byte	0x03, 0x38
        /*1252*/ 	.short	0x0016


	//----- nvinfo : EIATTR_EXIT_INSTR_OFFSETS
	.align		4
        /*1254*/ 	.byte	0x04, 0x1c
        /*1256*/ 	.short	(.L_151 - .L_150)


	//   ....[0]....
.L_150:
        /*1258*/ 	.word	0x00016610


	//----- nvinfo : EIATTR_MAX_THREADS
	.align		4
.L_151:
        /*125c*/ 	.byte	0x04, 0x05
        /*125e*/ 	.short	(.L_153 - .L_152)
.L_152:
        /*1260*/ 	.word	0x00000200
        /*1264*/ 	.word	0x00000001
        /*1268*/ 	.word	0x00000001


	//----- nvinfo : EIATTR_CRS_STACK_SIZE
	.align		4
.L_153:
        /*126c*/ 	.byte	0x04, 0x1e
        /*126e*/ 	.short	(.L_155 - .L_154)
.L_154:
        /*1270*/ 	.word	0x00000000


	//----- nvinfo : EIATTR_CBANK_PARAM_SIZE
	.align		4
.L_155:
        /*1274*/ 	.byte	0x03, 0x19
        /*1276*/ 	.short	0x0af0


	//----- nvinfo : EIATTR_PARAM_CBANK
	.align		4
        /*1278*/ 	.byte	0x04, 0x0a
        /*127a*/ 	.short	(.L_157 - .L_156)
	.align		4
.L_156:
        /*127c*/ 	.word	index@(.nv.constant0._ZN7cutlass13device_kernelIN5flash11enable_sm90INS1_16FlashAttnFwdSm90INS1_25CollectiveMainloopFwdSm90ILi2EN4cute5tupleIJNS5_1CILi1EEES8_S8_EEENS6_IJNS7_ILi192EEENS7_ILi160EEENS7_ILi64EEEEEELi64ENS_12float_e4m3_tEfNS_4arch4Sm90ELb0ELb0ELb0ELb1ELb0ELb1ELb0ELb1ELb1ELb1ELb1ELb0EEENS1_21CollectiveEpilogueFwdINS6_IJSA_SC_SB_EEES9_NS_10bfloat16_tESG_Li384ELb1ELb1ELb1ELb1EEENS1_36VarlenDynamicPersistentTileSchedulerILi192ELi160ELi384ELi128ELb1ELb1ELb1ELb0ELb1ELb1EEEEEEEEEvNT_6ParamsE)
        /*1280*/ 	.short	0x0210
        /*1282*/ 	.short	0x0af0


	//----- nvinfo : EIATTR_SW_WAR
	.align		4
.L_157:
        /*1284*/ 	.byte	0x04, 0x36
        /*1286*/ 	.short	(.L_159 - .L_158)
.L_158:
        /*1288*/ 	.word	0x00000008
.L_159:


//--------------------- .nv.info._ZN7cutlass13device_kernelIN5flash11enable_sm90INS1_16FlashAttnFwdSm90INS1_25CollectiveMainloopFwdSm90ILi2EN4cute5tupleIJNS5_1CILi1EEES8_S8_EEENS6_IJNS7_ILi192EEENS7_ILi160EEENS7_ILi64EEEEEELi64ENS_12float_e4m3_tEfNS_4arch4Sm90ELb0ELb1ELb0ELb0ELb0ELb0ELb0ELb1ELb1ELb1ELb1ELb0EEENS1_21CollectiveEpilogueFwdINS6_IJSA_SC_SB_EEES9_NS_10bfloat16_tESG_Li384ELb0ELb1ELb1ELb1EEENS1_19SingleTileSchedulerILb0ELb1ELb1ELi192EEEEEEEEEvNT_6ParamsE --------------------------
	.section	.nv.info._ZN7cutlass13device_kernelIN5flash11enable_sm90INS1_16FlashAttnFwdSm90INS1_25CollectiveMainloopFwdSm90ILi2EN4cute5tupleIJNS5_1CILi1EEES8_S8_EEENS6_IJNS7_ILi192EEENS7_ILi160EEENS7_ILi64EEEEEELi64ENS_12float_e4m3_tEfNS_4arch4Sm90ELb0ELb1ELb0ELb0ELb0ELb0ELb0ELb1ELb1ELb1ELb1ELb0EEENS1_21CollectiveEpilogueFwdINS6_IJSA_SC_SB_EEES9_NS_10bfloat16_tESG_Li384ELb0ELb1ELb1ELb1EEENS1_19SingleTileSchedulerILb0ELb1ELb1ELi192EEEEEEEEEvNT_6ParamsE,"",@"SHT_CUDA_INFO"
	.sectionflags	@""
	.align	4


	//----- nvinfo : EIATTR_CUDA_API_VERSION
	.align		4
        /*0000*/ 	.byte	0x04, 0x37
        /*0002*/ 	.short	(.L_161 - .L_160)
.L_160:
        /*0004*/ 	.word	0x00000082


	//----- nvinfo : EIATTR_KPARAM_INFO
	.align		4
.L_161:
        /*0008*/ 	.byte	0x04, 0x17
        /*000a*/ 	.short	(.L_163 - .L_162)
.L_162:
        /*000c*/ 	.word	0x00000000
        /*0010*/ 	.short	0x0000
        /*0012*/ 	.short	0x0070
        /*0014*/ 	.byte	0x00, 0xf0, 0x01, 0x28


	//----- nvinfo : EIATTR_SPARSE_MMA_MASK
	.align		4
.L_163:
        /*0018*/ 	.byte	0x03, 0x50
        /*001a*/ 	.short	0x0000


	//----- nvinfo : EIATTR_MAXREG_COUNT
	.align		4
        /*001c*/ 	.byte	0x03, 0x1b
        /*001e*/ 	.short	0x0080


	//----- nvinfo : EIATTR_NUM_BARRIERS
	.align		4
        /*0020*/ 	.byte	0x02, 0x4c
        /*0022*/ 	.byte	0x09
	.zero		1


	//----- nvinfo : EIATTR_EXTERNS
	.align		4
        /*0024*/ 	.byte	0x04, 0x0f
        /*0026*/ 	.short	(.L_165 - .L_164)


	//   ....[0]....
	.align		4
.L_164:
        /*0028*/ 	.word	index@(__assertfail)


	//----- nvinfo : EIATTR_MERCURY_ISA_VERSION
	.align		4
.L_165:
        /*002c*/ 	.byte	0x03, 0x5f
        /*002e*/ 	.short	0x0101


	//----- nvinfo : EIATTR_INT_WARP_WIDE_INSTR_OFFSETS
	.align		4
        /*0030*/ 	.byte	0x04, 0x31
        /*0032*/ 	.short	(.L_167 - .L_166)


	//   ....[0]....
.L_166:
        /*0034*/ 	.word	0x00000120


	//   ....[1]....
        /*0038*/ 	.word	0x00000160


	//   ....[2]....
        /*003c*/ 	.word	0x000001d0


	//----- nvinfo : EIATTR_COOP_GROUP_MASK_REGIDS
	.align		4
.L_167:
        /*0040*/ 	.byte	0x04, 0x29
        /*0042*/ 	.short	(.L_169 - .L_168)


	//   ....[0]....
.L_168:
        /*0044*/ 	.word	0xffffffff


	//   ....[1]....
        /*0048*/ 	.word	0xffffffff


	//   ....[2]....
        /*004c*/ 	.word	0xffffffff


	//   ....[3]....
        /*0050*/ 	.word	0xffffffff


	//   ....[4]....
        /*0054*/ 	.word	0xffffffff


	//   ....[5]....
        /*0058*/ 	.word	0xffffffff


	//   ....[6]....
        /*005c*/ 	.word	0xffffffff


	//   ....[7]....
        /*0060*/ 	.word	0xffffffff


	//   ....[8]....
        /*0064*/ 	.word	0xffffffff


	//   ....[9]....
        /*0068*/ 	.word	0xffffffff


	//   ....[10]....
        /*006c*/ 	.word	0xffffffff


	//   ....[11]....
        /*0070*/ 	.word	0xffffffff


	//   ....[12]....
        /*0074*/ 	.word	0xffffffff


	//   ....[13]....
        /*0078*/ 	.word	0xffffffff


	//   ....[14]....
        /*007c*/ 	.word	0xffffffff


	//   ....[15]....
        /*0080*/ 	.word	0xffffffff


	//   ....[16]....
        /*0084*/ 	.word	0xffffffff


	//   ....[17]....
        /*0088*/ 	.word	0xffffffff


	//   ....[18]....
        /*008c*/ 	.word	0xffffffff


	//   ....[19]....
        /*0090*/ 	.word	0xffffffff


	//   ....[20]....
        /*0094*/ 	.word	0xffffffff


	//   ....[21]....
        /*0098*/ 	.word	0xffffffff


	//   ....[22]....
        /*009c*/ 	.word	0xffffffff


	//   ....[23]....
        /*00a0*/ 	.word	0xffffffff


	//   ....[24]....
        /*00a4*/ 	.word	0xffffffff


	//   ....[25]....
        /*00a8*/ 	.word	0xffffffff


	//   ....[26]....
        /*00ac*/ 	.word	0xffffffff


	//   ....[27]....
        /*00b0*/ 	.word	0xffffffff


	//   ....[28]....
        /*00b4*/ 	.word	0xffffffff


	//   ....[29]....
        /*00b8*/ 	.word	0xffffffff


	//   ....[30]....
        /*00bc*/ 	.word	0xffffffff


	//   ....[31]....
        /*00c0*/ 	.word	0xffffffff


	//   ....[32]....
        /*00c4*/ 	.word	0xffffffff


	//   ....[33]....
        /*00c8*/ 	.word	0xffffffff


	//   ....[34]....
        /*00cc*/ 	.word	0xffffffff


	//   ....[35]....
        /*00d0*/ 	.word	0xffffffff


	//   ....[36]....
        /*00d4*/ 	.word	0xffffffff


	//   ....[37]....
        /*00d8*/ 	.word	0xffffffff


	//   ....[38]....
        /*00dc*/ 	.word	0xffffffff


	//   ....[39]....
        /*00e0*/ 	.word	0xffffffff


	//   ....[40]....
        /*00e4*/ 	.word	0xffffffff


	//   ....[41]....
        /*00e8*/ 	.word	0xffffffff


	//   ....[42]....
        /*00ec*/ 	.word	0xffffffff


	//   ....[43]....
        /*00f0*/ 	.word	0xffffffff


	//   ....[44]....
        /*00f4*/ 	.word	0xffffffff


	//   ....[45]....
        /*00f8*/ 	.word	0xffffffff


	//   ....[46]....
        /*00fc*/ 	.word	0xffffffff


	//   ....[47]....
        /*0100*/ 	.word	0xffffffff


	//   ....[48]....
        /*0104*/ 	.word	0xffffffff


	//   ....[49]....
        /*0108*/ 	.word	0xffffffff


	//   ....[50]....
        /*010c*/ 	.word	0xffffffff


	//   ....[51]....
        /*0110*/ 	.word	0xffffffff


	//   ....[52]....
        /*0114*/ 	.word	0xffffffff


	//   ....[53]....
        /*0118*/ 	.word	0xffffffff


	//   ....[54]....
        /*011c*/ 	.word	0xffffffff


	//   ....[55]....
        /*0120*/ 	.word	0xffffffff


	//   ....[56]....
        /*0124*/ 	.word	0xffffffff


	//   ....[57]....
        /*0128*/ 	.word	0xffffffff


	//   ....[58]....
        /*012c*/ 	.word	0xffffffff


	//   ....[59]....
        /*0130*/ 	.word	0xffffffff


	//   ....[60]....
        /*0134*/ 	.word	0xffffffff


	//   ....[61]....
        /*0138*/ 	.word	0xffffffff


	//   ....[62]....
        /*013c*/ 	.word	0xffffffff


	//   ....[63]....
        /*0140*/ 	.word	0xffffffff


	//   ....[64]....
        /*0144*/ 	.word	0xffffffff


	//   ....[65]....
        /*0148*/ 	.word	0xffffffff


	//   ....[66]....
        /*014c*/ 	.word	0xffffffff


	//   ....[67]....
        /*0150*/ 	.word	0xffffffff


	//   ....[68]....
        /*0154*/ 	.word	0xffffffff


	//   ....[69]....
        /*0158*/ 	.word	0xffffffff


	//   ....[70]....
        /*015c*/ 	.word	0xffffffff


	//   ....[71]....
        /*0160*/ 	.word	0xffffffff


	//   ....[72]....
        /*0164*/ 	.word	0xffffffff


	//   ....[73]....
        /*0168*/ 	.word	0xffffffff


	//   ....[74]....
        /*016c*/ 	.word	0xffffffff


	//   ....[75]....
        /*0170*/ 	.word	0xffffffff


	//   ....[76]....
        /*0174*/ 	.word	0xffffffff


	//   ....[77]....
        /*0178*/ 	.word	0xffffffff


	//   ....[78]....
        /*017c*/ 	.word	0xffffffff


	//   ....[79]....
        /*0180*/ 	.word	0xffffffff


	//   ....[80]....
        /*0184*/ 	.word	0xffffffff


	//   ....[81]....
        /*0188*/ 	.word	0xffffffff


	//   ....[82]....
        /*018c*/ 	.word	0xffffffff


	//   ....[83]....
        /*0190*/ 	.word	0xffffffff


	//   ....[84]....
        /*0194*/ 	.word	0xffffffff


	//   ....[85]....
        /*0198*/ 	.word	0xffffffff


	//   ....[86]....
        /*019c*/ 	.word	0xffffffff


	//   ....[87]....
        /*01a0*/ 	.word	0xffffffff


	//   ....[88]....
        /*01a4*/ 	.word	0xffffffff


	//   ....[89]....
        /*01a8*/ 	.word	0x0500000f


	//   ....[90]....
        /*01ac*/ 	.word	0x0500000f


	//   ....[91]....
        /*01b0*/ 	.word	0x0500000f


	//   ....[92]....
        /*01b4*/ 	.word	0x0500000f


	//   ....[93]....
        /*01b8*/ 	.word	0x0500000f


	//   ....[94]....
        /*01bc*/ 	.word	0x0500000f


	//   ....[95]....
        /*01c0*/ 	.word	0x0500000f


	//   ....[96]....
        /*01c4*/ 	.word	0x0500000f


	//   ....[97]....
        /*01c8*/ 	.word	0x0500000f


	//   ....[98]....
        /*01cc*/ 	.word	0x0500000f


	//   ....[99]....
        /*01d0*/ 	.word	0x0500000f


	//   ....[100]....
        /*01d4*/ 	.word	0x0500000f


	//   ....[101]....
        /*01d8*/ 	.word	0x0500000f


	//----- nvinfo : EIATTR_COOP_GROUP_INSTR_OFFSETS
	.align		4
.L_169:
        /*01dc*/ 	.byte	0x04, 0x28
        /*01de*/ 	.short	(.L_171 - .L_170)


	//   ....[0]....
.L_170:
        /*01e0*/ 	.word	0x00000050


	//   ....[1]....
        /*01e4*/ 	.word	0x00000130


	//   ....[2]....
        /*01e8*/ 	.word	0x00000180


	//   ....[3]....
        /*01ec*/ 	.word	0x000003b0


	//   ....[4]....
        /*01f0*/ 	.word	0x00000510


	//   ....[5]....
        /*01f4*/ 	.word	0x00000630


	//   ....[6]....
        /*01f8*/ 	.word	0x00000790


	//   ....[7]....
        /*01fc*/ 	.word	0x00001780


	//   ....[8]....
        /*0200*/ 	.word	0x00001fd0


	//   ....[9]....
        /*0204*/ 	.word	0x00003290


	//   ....[10]....
        /*0208*/ 	.word	0x00003ae0


	//   ....[11]....
        /*020c*/ 	.word	0x00003bf0


	//   ....[12]....
        /*0210*/ 	.word	0x000047f0


	//   ....[13]....
        /*0214*/ 	.word	0x00004860


	//   ....[14]....
        /*0218*/ 	.word	0x00006260


	//   ....[15]....
        /*021c*/ 	.word	0x00006480


	//   ....[16]....
        /*0220*/ 	.word	0x00007ad0


	//   ....[17]....
        /*0224*/ 	.word	0x00007be0


	//   ....[18]....
        /*0228*/ 	.word	0x00008730


	//   ....[19]....
        /*022c*/ 	.word	0x00008790


	//   ....[20]....
        /*0230*/ 	.word	0x0000a700


	//   ....[21]....
        /*0234*/ 	.word	0x0000a730


	//   ....[22]....
        /*0238*/ 	.word	0x0000a7c0


	//   ....[23]....
        /*023c*/ 	.word	0x0000a7d0


	//   ....[24]....
        /*0240*/ 	.word	0x0000c700


	//   ....[25]....
        /*0244*/ 	.word	0x0000d720


	//   ....[26]....
        /*0248*/ 	.word	0x0000df60


	//   ....[27]....
        /*024c*/ 	.word	0x0000e070


	//   ....[28]....
        /*0250*/ 	.word	0x0000ebc0


	//   ....[29]....
        /*0254*/ 	.word	0x0000ec20


	//   ....[30]....
        /*0258*/ 	.word	0x00010140


	//   ....[31]....
        /*025c*/ 	.word	0x00010150


	//   ....[32]....
        /*0260*/ 	.word	0x000101d0


	//   ....[33]....
        /*0264*/ 	.word	0x000101f0


	//   ....[34]....
        /*0268*/ 	.word	0x00010d40


	//   ....[35]....
        /*026c*/ 	.word	0x00010d50


	//   ....[36]....
        /*0270*/ 	.word	0x00010d60


	//   ....[37]....
        /*0274*/ 	.word	0x00010d70


	//   ....[38]....
        /*0278*/ 	.word	0x00010d80


	//   ....[39]....
        /*027c*/ 	.word	0x00010d90


	//   ....[40]....
        /*0280*/ 	.word	0x00010db0


	//   ....[41]....
        /*0284*/ 	.word	0x00010dc0


	//   ....[42]....
        /*0288*/ 	.word	0x00010df0


	//   ....[43]....
        /*028c*/ 	.word	0x00010e00


	//   ....[44]....
        /*0290*/ 	.word	0x00010e10


	//   ....[45]....
        /*0294*/ 	.word	0x00010e40


	//   ....[46]....
        /*0298*/ 	.word	0x00010e60


	//   ....[47]....
        /*029c*/ 	.word	0x00010e70


	//   ....[48]....
        /*02a0*/ 	.word	0x00010e90


	//   ....[49]....
        /*02a4*/ 	.word	0x00010ea0


	//   ....[50]....
        /*02a8*/ 	.word	0x00010eb0


	//   ....[51]....
        /*02ac*/ 	.word	0x00010ec0


	//   ....[52]....
        /*02b0*/ 	.word	0x00010ed0


	//   ....[53]....
        /*02b4*/ 	.word	0x00010ee0


	//   ....[54]....
        /*02b8*/ 	.word	0x00010f10


	//   ....[55]....
        /*02bc*/ 	.word	0x00010f70


	//   ....[56]....
        /*02c0*/ 	.word	0x00010fa0


	//   ....[57]....
        /*02c4*/ 	.word	0x00010fc0


	//   ....[58]....
        /*02c8*/ 	.word	0x00010ff0


	//   ....[59]....
        /*02cc*/ 	.word	0x00011000


	//   ....[60]....
        /*02d0*/ 	.word	0x00011010


	//   ....[61]....
        /*02d4*/ 	.word	0x00011020


	//   ....[62]....
        /*02d8*/ 	.word	0x00011030


	//   ....[63]....
        /*02dc*/ 	.word	0x00011040


	//   ....[64]....
        /*02e0*/ 	.word	0x00011060


	//   ....[65]....
        /*02e4*/ 	.word	0x00011070


	//   ....[66]....
        /*02e8*/ 	.word	0x00011310


	//   ....[67]....
        /*02ec*/ 	.word	0x00011350


	//   ....[68]....
        /*02f0*/ 	.word	0x00011380


	//   ....[69]....
        /*02f4*/ 	.word	0x000113c0


	//   ....[70]....
        /*02f8*/ 	.word	0x000113f0


	//   ....[71]....
        /*02fc*/ 	.word	0x00011420


	//   ....[72]....
        /*0300*/ 	.word	0x000117e0


	//   ....[73]....
        /*0304*/ 	.word	0x00011810


	//   ....[74]....
        /*0308*/ 	.word	0x00012010


	//   ....[75]....
        /*030c*/ 	.word	0x00013140


	//   ....[76]....
        /*0310*/ 	.word	0x00013c00


	//   ....[77]....
        /*0314*/ 	.word	0x00013c40


	//   ....[78]....
        /*0318*/ 	.word	0x00013c70


	//   ....[79]....
        /*031c*/ 	.word	0x00013c80


	//   ....[80]....
        /*0320*/ 	.word	0x00013c90


	//   ....[81]....
        /*0324*/ 	.word	0x00013cb0


	//   ....[82]....
        /*0328*/ 	.word	0x00013cf0


	//   ....[83]....
        /*032c*/ 	.word	0x00013d70


	//   ....[84]....
        /*0330*/ 	.word	0x00013d90


	//   ....[85]....
        /*0334*/ 	.word	0x00013df0


	//   ....[86]....
        /*0338*/ 	.word	0x00013e30


	//   ....[87]....
        /*033c*/ 	.word	0x00013e60


	//   ....[88]....
        /*0340*/ 	.word	0x00015020


	//   ....[89]....
        /*0344*/ 	.word	0x00015690


	//   ....[90]....
        /*0348*/ 	.word	0x00015860


	//   ....[91]....
        /*034c*/ 	.word	0x000158b0


	//   ....[92]....
        /*0350*/ 	.word	0x000159e0


	//   ....[93]....
        /*0354*/ 	.word	0x00015a40


	//   ....[94]....
        /*0358*/ 	.word	0x00015aa0


	//   ....[95]....
        /*035c*/ 	.word	0x00015b60


	//   ....[96]....
        /*0360*/ 	.word	0x00015bc0


	//   ....[97]....
        /*0364*/ 	.word	0x00015c80


	//   ....[98]....
        /*0368*/ 	.word	0x00015d10


	//   ....[99]....
        /*036c*/ 	.word	0x00015dd0


	//   ....[100]....
        /*0370*/ 	.word	0x00015e40


	//   ....[101]....
        /*0374*/ 	.word	0x00015ef0


	//----- nvinfo : EIATTR_REG_RECONFIG
	.align		4
.L_171:
        /*0378*/ 	.byte	0x01, 0x54
	.zero		2


	//----- nvinfo : EIATTR_SYSCALL_OFFSETS
	.align		4
        /*037c*/ 	.byte	0x04, 0x46
        /*037e*/ 	.short	(.L_173 - .L_172)


	//   ....[0]....
.L_172:
        /*0380*/ 	.word	0x00001950


	//   ....[1]....
        /*0384*/ 	.word	0x00012b70


	//   ....[2]....
        /*0388*/ 	.word	0x00012cb0


	//   ....[3]....
        /*038c*/ 	.word	0x00012df0


	//   ....[4]....
        /*0390*/ 	.word	0x00012f10


	//   ....[5]....
        /*0394*/ 	.word	0x000137d0


	//----- nvinfo : EIATTR_MBARRIER_INSTR_OFFSETS
	.align		4
.L_173:
        /*0398*/ 	.byte	0x04, 0x39
        /*039a*/ 	.short	(.L_175 - .L_174)


	//   ....[0]....
.L_174:
        /*039c*/ 	.word	0x00000260
        /*03a0*/ 	.word	0x000000ff
        /*03a4*/ 	.word	0x00012400
        /*03a8*/ 	.short	0x0100
        /*03aa*/ 	.byte	0x08
	.zero		1


	//   ....[1]....
        /*03ac*/ 	.word	0x00000270
        /*03b0*/ 	.word	0x000000ff
        /*03b4*/ 	.word	0x00012420
        /*03b8*/ 	.short	0x0100
        /*03ba*/ 	.byte	0x08
	.zero		1


	//   ....[2]....
        /*03bc*/ 	.word	0x00000360
        /*03c0*/ 	.word	0x000000ff
        /*03c4*/ 	.word	0x00012430
        /*03c8*/ 	.short	0x0100
        /*03ca*/ 	.byte	0x08
	.zero		1


	//   ....[3]....
        /*03cc*/ 	.word	0x00000370
        /*03d0*/ 	.word	0x000000ff
        /*03d4*/ 	.word	0x00012440
        /*03d8*/ 	.short	0x0100
        /*03da*/ 	.byte	0x08
	.zero		1


	//   ....[4]....
        /*03dc*/ 	.word	0x00000380
        /*03e0*/ 	.word	0x000000ff
        /*03e4*/ 	.word	0x00012438
        /*03e8*/ 	.short	0x0100
        /*03ea*/ 	.byte	0x08
	.zero		1


	//   ....[5]....
        /*03ec*/ 	.word	0x00000390
        /*03f0*/ 	.word	0x000000ff
        /*03f4*/ 	.word	0x00012448
        /*03f8*/ 	.short	0x0100
        /*03fa*/ 	.byte	0x08
	.zero		1


	//   ....[6]....
        /*03fc*/ 	.word	0x000004c0
        /*0400*/ 	.word	0x000000ff
        /*0404*/ 	.word	0x00012450
        /*0408*/ 	.short	0x0100
        /*040a*/ 	.byte	0x08
	.zero		1


	//   ....[7]....
        /*040c*/ 	.word	0x000004d0
        /*0410*/ 	.word	0x000000ff
        /*0414*/ 	.word	0x00012460
        /*0418*/ 	.short	0x0100
        /*041a*/ 	.byte	0x08
	.zero		1


	//   ....[8]....
        /*041c*/ 	.word	0x000004e0
        /*0420*/ 	.word	0x000000ff
        /*0424*/ 	.word	0x00012458
        /*0428*/ 	.short	0x0100
        /*042a*/ 	.byte	0x08
	.zero		1


	//   ....[9]....
        /*042c*/ 	.word	0x000004f0
        /*0430*/ 	.word	0x000000ff
        /*0434*/ 	.word	0x00012468
        /*0438*/ 	.short	0x0100
        /*043a*/ 	.byte	0x08
	.zero		1


	//   ....[10]....
        /*043c*/ 	.word	0x000005e0
        /*0440*/ 	.word	0x000000ff
        /*0444*/ 	.word	0x00012470
        /*0448*/ 	.short	0x0100
        /*044a*/ 	.byte	0x06
	.zero		1


	//   ....[11]....
        /*044c*/ 	.word	0x000005f0
        /*0450*/ 	.word	0x000000ff
        /*0454*/ 	.word	0x00012480
        /*0458*/ 	.short	0x0100
        /*045a*/ 	.byte	0x06
	.zero		1


	//   ....[12]....
        /*045c*/ 	.word	0x00000600
        /*0460*/ 	.word	0x000000ff
        /*0464*/ 	.word	0x00012478
        /*0468*/ 	.short	0x0100
        /*046a*/ 	.byte	0x06
	.zero		1


	//   ....[13]....
        /*046c*/ 	.word	0x00000610
        /*0470*/ 	.word	0x000000ff
        /*0474*/ 	.word	0x00012488
        /*0478*/ 	.short	0x0100
        /*047a*/ 	.byte	0x06
	.zero		1


	//   ....[14]....
        /*047c*/ 	.word	0x00000740
        /*0480*/ 	.word	0x000000ff
        /*0484*/ 	.word	0x00012490
        /*0488*/ 	.short	0x0100
        /*048a*/ 	.byte	0x08
	.zero		1


	//   ....[15]....
        /*048c*/ 	.word	0x00000750
        /*0490*/ 	.word	0x000000ff
        /*0494*/ 	.word	0x000124a0
        /*0498*/ 	.short	0x0100
        /*049a*/ 	.byte	0x08
	.zero		1


	//   ....[16]....
        /*049c*/ 	.word	0x00000760
        /*04a0*/ 	.word	0x000000ff
        /*04a4*/ 	.word	0x00012498
        /*04a8*/ 	.short	0x0100
        /*04aa*/ 	.byte	0x08
	.zero		1


	//   ....[17]....
        /*04ac*/ 	.word	0x00000770
        /*04b0*/ 	.word	0x000000ff
        /*04b4*/ 	.word	0x000124a8
        /*04b8*/ 	.short	0x0100
        /*04ba*/ 	.byte	0x08
	.zero		1


	//   ....[18]....
        /*04bc*/ 	.word	0x000008a0
        /*04c0*/ 	.word	0x000000ff
        /*04c4*/ 	.word	0x000124b0
        /*04c8*/ 	.short	0x0100
        /*04ca*/ 	.byte	0x08
	.zero		1


	//   ....[19]....
        /*04cc*/ 	.word	0x000008b0
        /*04d0*/ 	.word	0x000000ff
        /*04d4*/ 	.word	0x000124c0
        /*04d8*/ 	.short	0x0100
        /*04da*/ 	.byte	0x08
	.zero		1


	//   ....[20]....
        /*04dc*/ 	.word	0x000008c0
        /*04e0*/ 	.word	0x000000ff
        /*04e4*/ 	.word	0x000124b8
        /*04e8*/ 	.short	0x0100
        /*04ea*/ 	.byte	0x08
	.zero		1


	//   ....[21]....
        /*04ec*/ 	.word	0x000008d0
        /*04f0*/ 	.word	0x000000ff
        /*04f4*/ 	.word	0x000124c8
        /*04f8*/ 	.short	0x0100
        /*04fa*/ 	.byte	0x08
	.zero		1


	//   ....[22]....
        /*04fc*/ 	.word	0x00001970
        /*0500*/ 	.word	0x000000ff
        /*0504*/ 	.word	0x00012400
        /*0508*/ 	.short	0x010a
        /*050a*/ 	.byte	0x2f
	.zero		1


	//   ....[23]....
        /*050c*/ 	.word	0x000019e0
        /*0510*/ 	.word	0x000000ff
        /*0514*/ 	.word	0x00012430
        /*0518*/ 	.short	0x010a
        /*051a*/ 	.byte	0x2f
	.zero		1


	//   ....[24]....
        /*051c*/ 	.word	0x00001a50
        /*0520*/ 	.word	0x000000ff
        /*0524*/ 	.word	0x00012430
        /*0528*/ 	.short	0x010a
        /*052a*/ 	.byte	0x2f
	.zero		1


	//   ....[25]....
        /*052c*/ 	.word	0x000022a0
        /*0530*/ 	.word	0x00000004
        /*0534*/ 	.word	0x00000000
        /*0538*/ 	.short	0x0101
        /*053a*/ 	.byte	0x3f
	.zero		1


	//   ....[26]....
        /*053c*/ 	.word	0x00005ab0
        /*0540*/ 	.word	0x000000ff
        /*0544*/ 	.word	0x00012430
        /*0548*/ 	.short	0x010a
        /*054a*/ 	.byte	0x15
	.zero		1


	//   ....[27]....
        /*054c*/ 	.word	0x00005af0
        /*0550*/ 	.word	0x000000ff
        /*0554*/ 	.word	0x00012430
        /*0558*/ 	.short	0x010a
        /*055a*/ 	.byte	0x15
	.zero		1


	//   ....[28]....
        /*055c*/ 	.word	0x00005f40
        /*0560*/ 	.word	0x000000ff
        /*0564*/ 	.word	0x00012450
        /*0568*/ 	.short	0x010a
        /*056a*/ 	.byte	0x0d
	.zero		1


	//   ....[29]....
        /*056c*/ 	.word	0x00005f80
        /*0570*/ 	.word	0x000000ff
        /*0574*/ 	.word	0x00012450
        /*0578*/ 	.short	0x010a
        /*057a*/ 	.byte	0x0d
	.zero		1


	//   ....[30]....
        /*057c*/ 	.word	0x00006280
        /*0580*/ 	.word	0x0000000a
        /*0584*/ 	.word	0x00000000
        /*0588*/ 	.short	0x0101
        /*058a*/ 	.byte	0x3f
	.zero		1


	//   ....[31]....
        /*058c*/ 	.word	0x000094b0
        /*0590*/ 	.word	0x000000ff
        /*0594*/ 	.word	0x00000000
        /*0598*/ 	.short	0x0101
        /*059a*/ 	.byte	0x0a
	.zero		1


	//   ....[32]....
        /*059c*/ 	.word	0x00009ce0
        /*05a0*/ 	.word	0x000000ff
        /*05a4*/ 	.word	0x00012430
        /*05a8*/ 	.short	0x010a
        /*05aa*/ 	.byte	0x15
	.zero		1


	//   ....[33]....
        /*05ac*/ 	.word	0x00009d20
        /*05b0*/ 	.word	0x000000ff
        /*05b4*/ 	.word	0x00012430
        /*05b8*/ 	.short	0x010a
        /*05ba*/ 	.byte	0x15
	.zero		1


	//   ....[34]....
        /*05bc*/ 	.word	0x0000a160
        /*05c0*/ 	.word	0x000000ff
        /*05c4*/ 	.word	0x00012450
        /*05c8*/ 	.short	0x010a
        /*05ca*/ 	.byte	0x0d
	.zero		1


	//   ....[35]....
        /*05cc*/ 	.word	0x0000a690
        /*05d0*/ 	.word	0x000000ff
        /*05d4*/ 	.word	0x00012450
        /*05d8*/ 	.short	0x010a
        /*05da*/ 	.byte	0x0d
	.zero		1


	//   ....[36]....
        /*05dc*/ 	.word	0x0000b720
        /*05e0*/ 	.word	0x00000006
        /*05e4*/ 	.word	0x00000000
        /*05e8*/ 	.short	0x0101
        /*05ea*/ 	.byte	0x3f
	.zero		1


	//   ....[37]....
        /*05ec*/ 	.word	0x0000baa0
        /*05f0*/ 	.word	0x000000ff
        /*05f4*/ 	.word	0x00000000
        /*05f8*/ 	.short	0x0101
        /*05fa*/ 	.byte	0x0a
	.zero		1


	//   ....[38]....
        /*05fc*/ 	.word	0x0000bf60
        /*0600*/ 	.word	0x000000ff
        /*0604*/ 	.word	0x00012430
        /*0608*/ 	.short	0x010a
        /*060a*/ 	.byte	0x19
	.zero		1


	//   ....[39]....
        /*060c*/ 	.word	0x0000bfa0
        /*0610*/ 	.word	0x000000ff
        /*0614*/ 	.word	0x00012430
        /*0618*/ 	.short	0x010a
        /*061a*/ 	.byte	0x19
	.zero		1


	//   ....[40]....
        /*061c*/ 	.word	0x0000c3e0
        /*0620*/ 	.word	0x000000ff
        /*0624*/ 	.word	0x00012450
        /*0628*/ 	.short	0x010a
        /*062a*/ 	.byte	0x0c
	.zero		1


	//   ....[41]....
        /*062c*/ 	.word	0x0000c420
        /*0630*/ 	.word	0x000000ff
        /*0634*/ 	.word	0x00012450
        /*0638*/ 	.short	0x010a
        /*063a*/ 	.byte	0x0c
	.zero		1


	//   ....[42]....
        /*063c*/ 	.word	0x0000c760
        /*0640*/ 	.word	0x0000000a
        /*0644*/ 	.word	0x00000000
        /*0648*/ 	.short	0x0101
        /*064a*/ 	.byte	0x3f
	.zero		1


	//   ....[43]....
        /*064c*/ 	.word	0x0000f940
        /*0650*/ 	.word	0x000000ff
        /*0654*/ 	.word	0x00000000
        /*0658*/ 	.short	0x0101
        /*065a*/ 	.byte	0x04
	.zero		1


	//   ....[44]....
        /*065c*/ 	.word	0x0000fe20
        /*0660*/ 	.word	0x000000ff
        /*0664*/ 	.word	0x00012450
        /*0668*/ 	.short	0x010a
        /*066a*/ 	.byte	0x10
	.zero		1


	//   ....[45]....
        /*066c*/ 	.word	0x0000fe60
        /*0670*/ 	.word	0x000000ff
        /*0674*/ 	.word	0x00012450
        /*0678*/ 	.short	0x010a
        /*067a*/ 	.byte	0x10
	.zero		1


	//   ....[46]....
        /*067c*/ 	.word	0x000104d0
        /*0680*/ 	.word	0x000000ff
        /*0684*/ 	.word	0x00000000
        /*0688*/ 	.short	0x0101
        /*068a*/ 	.byte	0x04
	.zero		1


	//   ....[47]....
        /*068c*/ 	.word	0x00011410
        /*0690*/ 	.word	0x000000ff
        /*0694*/ 	.word	0x00000000
        /*0698*/ 	.short	0x0101
        /*069a*/ 	.byte	0x04
	.zero		1


	//   ....[48]....
        /*069c*/ 	.word	0x00013350
        /*06a0*/ 	.word	0x000000ff
        /*06a4*/ 	.word	0x00012480
        /*06a8*/ 	.short	0x010a
        /*06aa*/ 	.byte	0x26
	.zero		1


	//   ....[49]....
        /*06ac*/ 	.word	0x000134b0
        /*06b0*/ 	.word	0x000000ff
        /*06b4*/ 	.word	0x00012440
        /*06b8*/ 	.short	0x010a
        /*06ba*/ 	.byte	0x26
	.zero		1


	//   ....[50]....
        /*06bc*/ 	.word	0x00013f80
        /*06c0*/ 	.word	0x000000ff
        /*06c4*/ 	.word	0x00012400
        /*06c8*/ 	.short	0x0107
        /*06ca*/ 	.byte	0x26
	.zero		1


	//   ....[51]....
        /*06cc*/ 	.word	0x00013fc0
        /*06d0*/ 	.word	0x000000ff
        /*06d4*/ 	.word	0x00012400
        /*06d8*/ 	.short	0x0101
        /*06da*/ 	.byte	0x26
	.zero		1


	//   ....[52]....
        /*06dc*/ 	.word	0x00013ff0
        /*06e0*/ 	.word	0x000000ff
        /*06e4*/ 	.word	0x00012420
        /*06e8*/ 	.short	0x010a
        /*06ea*/ 	.byte	0x26
	.zero		1


	//   ....[53]....
        /*06ec*/ 	.word	0x000142a0
        /*06f0*/ 	.word	0x00000007
        /*06f4*/ 	.word	0x00012480
        /*06f8*/ 	.short	0x010a
        /*06fa*/ 	.byte	0x3f
	.zero		1


	//   ....[54]....
        /*06fc*/ 	.word	0x000144a0
        /*0700*/ 	.word	0x00000007
        /*0704*/ 	.word	0x00012440
        /*0708*/ 	.short	0x010a
        /*070a*/ 	.byte	0x3f
	.zero		1


	//   ....[55]....
        /*070c*/ 	.word	0x00014710
        /*0710*/ 	.word	0x00000014
        /*0714*/ 	.word	0x00012470
        /*0718*/ 	.short	0x010a
        /*071a*/ 	.byte	0x3f
	.zero		1


	//   ....[56]....
        /*071c*/ 	.word	0x00014770
        /*0720*/ 	.word	0x00000014
        /*0724*/ 	.word	0x00012460
        /*0728*/ 	.short	0x010a
        /*072a*/ 	.byte	0x3f
	.zero		1


	//   ....[57]....
        /*072c*/ 	.word	0x00014a30
        /*0730*/ 	.word	0x00000014
        /*0734*/ 	.word	0x00012450
        /*0738*/ 	.short	0x0101
        /*073a*/ 	.byte	0x3f
	.zero		1


	//   ....[58]....
        /*073c*/ 	.word	0x00014aa0
        /*0740*/ 	.word	0x00000004
        /*0744*/ 	.word	0x00000000
        /*0748*/ 	.short	0x0101
        /*074a*/ 	.byte	0x3f
	.zero		1


	//   ....[59]....
        /*074c*/ 	.word	0x00014ba0
        /*0750*/ 	.word	0x0000000c
        /*0754*/ 	.word	0x00012470
        /*0758*/ 	.short	0x010a
        /*075a*/ 	.byte	0x3f
	.zero		1


	//   ....[60]....
        /*075c*/ 	.word	0x00014c40
        /*0760*/ 	.word	0x0000000c
        /*0764*/ 	.word	0x00012460
        /*0768*/ 	.short	0x010a
        /*076a*/ 	.byte	0x3f
	.zero		1


	//   ....[61]....
        /*076c*/ 	.word	0x00014f00
        /*0770*/ 	.word	0x0000000c
        /*0774*/ 	.word	0x00012450
        /*0778*/ 	.short	0x0101
        /*077a*/ 	.byte	0x3f
	.zero		1


	//   ....[62]....
        /*077c*/ 	.word	0x00014f70
        /*0780*/ 	.word	0x00000002
        /*0784*/ 	.word	0x00000000
        /*0788*/ 	.short	0x0101
        /*078a*/ 	.byte	0x3f
	.zero		1


	//   ....[63]....
        /*078c*/ 	.word	0x00015000
        /*0790*/ 	.word	0x00000009
        /*0794*/ 	.word	0x00012420
        /*0798*/ 	.short	0x010a
        /*079a*/ 	.byte	0x3f
	.zero		1


	//   ....[64]....
        /*079c*/ 	.word	0x00015110
        /*07a0*/ 	.word	0x00000007
        /*07a4*/ 	.word	0x00000000
        /*07a8*/ 	.short	0x010a
        /*07aa*/ 	.byte	0x3f
	.zero		1


	//   ....[65]....
        /*07ac*/ 	.word	0x00015180
        /*07b0*/ 	.word	0x00000005
        /*07b4*/ 	.word	0x00000000
        /*07b8*/ 	.short	0x010a
        /*07ba*/ 	.byte	0x3f
	.zero		1


	//   ....[66]....
        /*07bc*/ 	.word	0x000151d0
        /*07c0*/ 	.word	0x00000003
        /*07c4*/ 	.word	0x00012460
        /*07c8*/ 	.short	0x010a
        /*07ca*/ 	.byte	0x3f
	.zero		1


	//   ....[67]....
        /*07cc*/ 	.word	0x00015220
        /*07d0*/ 	.word	0x00000005
        /*07d4*/ 	.word	0x00012460
        /*07d8*/ 	.short	0x010a
        /*07da*/ 	.byte	0x3f
	.zero		1


	//   ....[68]....
        /*07dc*/ 	.word	0x00015260
        /*07e0*/ 	.word	0x00000003
        /*07e4*/ 	.word	0x00012480
        /*07e8*/ 	.short	0x010a
        /*07ea*/ 	.byte	0x3f
	.zero		1


	//   ....[69]....
        /*07ec*/ 	.word	0x00015280
        /*07f0*/ 	.word	0x00000005
        /*07f4*/ 	.word	0x00012480
        /*07f8*/ 	.short	0x010a
        /*07fa*/ 	.byte	0x3f
	.zero		1


	//   ....[70]....
        /*07fc*/ 	.word	0x000152f0
        /*0800*/ 	.word	0x00000003
        /*0804*/ 	.word	0x00012400
        /*0808*/ 	.short	0x010a
        /*080a*/ 	.byte	0x3f
	.zero		1


	//   ....[71]....
        /*080c*/ 	.word	0x00015350
        /*0810*/ 	.word	0x00000003
        /*0814*/ 	.word	0x00012430
        /*0818*/ 	.short	0x010a
        /*081a*/ 	.byte	0x3f
	.zero		1


	//   ....[72]....
        /*081c*/ 	.word	0x000153b0
        /*0820*/ 	.word	0x0000000b
        /*0824*/ 	.word	0x00012430
        /*0828*/ 	.short	0x010a
        /*082a*/ 	.byte	0x3f
	.zero		1


	//   ....[73]....
        /*082c*/ 	.word	0x00015410
        /*0830*/ 	.word	0x0000000b
        /*0834*/ 	.word	0x00012450
        /*0838*/ 	.short	0x010a
        /*083a*/ 	.byte	0x3f
	.zero		1


	//   ....[74]....
        /*083c*/ 	.word	0x00015470
        /*0840*/ 	.word	0x00000008
        /*0844*/ 	.word	0x00012430
        /*0848*/ 	.short	0x010a
        /*084a*/ 	.byte	0x3f
	.zero		1


	//   ....[75]....
        /*084c*/ 	.word	0x000154d0
        /*0850*/ 	.word	0x00000008
        /*0854*/ 	.word	0x00012450
        /*0858*/ 	.short	0x010a
        /*085a*/ 	.byte	0x3f
	.zero		1


	//   ....[76]....
        /*085c*/ 	.word	0x00015530
        /*0860*/ 	.word	0x0000000b
        /*0864*/ 	.word	0x00012430
        /*0868*/ 	.short	0x010a
        /*086a*/ 	.byte	0x3f
	.zero		1


	//   ....[77]....
        /*086c*/ 	.word	0x00015590
        /*0870*/ 	.word	0x0000000b
        /*0874*/ 	.word	0x00012450
        /*0878*/ 	.short	0x010a
        /*087a*/ 	.byte	0x3f
	.zero		1


	//   ....[78]....
        /*087c*/ 	.word	0x000155f0
        /*0880*/ 	.word	0x00000003
        /*0884*/ 	.word	0x00012450
        /*0888*/ 	.short	0x010a
        /*088a*/ 	.byte	0x3f
	.zero		1


	//   ....[79]....
        /*088c*/ 	.word	0x00015750
        /*0890*/ 	.word	0x00000005
        /*0894*/ 	.word	0x00012480
        /*0898*/ 	.short	0x010a
        /*089a*/ 	.byte	0x3f
	.zero		1


	//   ....[80]....
        /*089c*/ 	.word	0x000157b0
        /*08a0*/ 	.word	0x00000005
        /*08a4*/ 	.word	0x00012440
        /*08a8*/ 	.short	0x010a
        /*08aa*/ 	.byte	0x3f
	.zero		1


	//   ....[81]....
        /*08ac*/ 	.word	0x00015f30
        /*08b0*/ 	.word	0x00000003
        /*08b4*/ 	.word	0x00012420
        /*08b8*/ 	.short	0x010a
        /*08ba*/ 	.byte	0x3f
	.zero		1


	//   ....[82]....
        /*08bc*/ 	.word	0x00015f80
        /*08c0*/ 	.word	0x00000007
        /*08c4*/ 	.word	0x00012480
        /*08c8*/ 	.short	0x010a
        /*08ca*/ 	.byte	0x3f
	.zero		1


	//   ....[83]....
        /*08cc*/ 	.word	0x00015fd0
        /*08d0*/ 	.word	0x00000007
        /*08d4*/ 	.word	0x00012440
        /*08d8*/ 	.short	0x010a
        /*08da*/ 	.byte	0x3f
	.zero		1


	//   ....[84]....
        /*08dc*/ 	.word	0x00016020
        /*08e0*/ 	.word	0x00000014
        /*08e4*/ 	.word	0x00012470
        /*08e8*/ 	.short	0x010a
        /*08ea*/ 	.byte	0x3f
	.zero		1


	//   ....[85]....
        /*08ec*/ 	.word	0x00016070
        /*08f0*/ 	.word	0x00000014
        /*08f4*/ 	.word	0x00012460
        /*08f8*/ 	.short	0x010a
        /*08fa*/ 	.byte	0x3f
	.zero		1


	//   ....[86]....
        /*08fc*/ 	.word	0x000160c0
        /*0900*/ 	.word	0x0000000c
        /*0904*/ 	.word	0x00012470
        /*0908*/ 	.short	0x010a
        /*090a*/ 	.byte	0x3f
	.zero		1


	//   ....[87]....
        /*090c*/ 	.word	0x00016110
        /*0910*/ 	.word	0x0000000c
        /*0914*/ 	.word	0x00012460
        /*0918*/ 	.short	0x010a
        /*091a*/ 	.byte	0x3f
	.zero		1


	//   ....[88]....
        /*091c*/ 	.word	0x00016160
        /*0920*/ 	.word	0x00000009
        /*0924*/ 	.word	0x00012420
        /*0928*/ 	.short	0x010a
        /*092a*/ 	.byte	0x3f
	.zero		1


	//   ....[89]....
        /*092c*/ 	.word	0x000161b0
        /*0930*/ 	.word	0x00000007
        /*0934*/ 	.word	0x00000000
        /*0938*/ 	.short	0x010a
        /*093a*/ 	.byte	0x3f
	.zero		1


	//   ....[90]....
        /*093c*/ 	.word	0x00016200
        /*0940*/ 	.word	0x00000005
        /*0944*/ 	.word	0x00000000
        /*0948*/ 	.short	0x010a
        /*094a*/ 	.byte	0x3f
	.zero		1


	//   ....[91]....
        /*094c*/ 	.word	0x00016250
        /*0950*/ 	.word	0x00000003
        /*0954*/ 	.word	0x00012460
        /*0958*/ 	.short	0x010a
        /*095a*/ 	.byte	0x3f
	.zero		1


	//   ....[92]....
        /*095c*/ 	.word	0x000162a0
        /*0960*/ 	.word	0x00000005
        /*0964*/ 	.word	0x00012460
        /*0968*/ 	.short	0x010a
        /*096a*/ 	.byte	0x3f
	.zero		1


	//   ....[93]....
        /*096c*/ 	.word	0x000162f0
        /*0970*/ 	.word	0x00000003
        /*0974*/ 	.word	0x00012480
        /*0978*/ 	.short	0x010a
        /*097a*/ 	.byte	0x3f
	.zero		1


	//----- nvinfo : EIATTR_NUM_MBARRIERS
	.align		4
.L_175:
        /*097c*/ 	.byte	0x03, 0x38
        /*097e*/ 	.short	0x0016


	//----- nvinfo : EIATTR_EXIT_INSTR_OFFSETS
	.align		4
        /*0980*/ 	.byte	0x04, 0x1c
        /*0982*/ 	.short	(.L_177 - .L_176)


	//   ....[0]....
.L_176:
        /*0984*/ 	.word	0x000152d0


	//----- nvinfo : EIATTR_MAX_THREADS
	.align		4
.L_177:
        /*0988*/ 	.byte	0x04, 0x05
        /*098a*/ 	.short	(.L_179 - .L_178)
.L_178:
        /*098c*/ 	.word	0x00000200
        /*0990*/ 	.word	0x00000001
        /*0994*/ 	.word	0x00000001


	//----- nvinfo : EIATTR_CRS_STACK_SIZE
	.align		4
.L_179:
        /*0998*/ 	.byte	0x04, 0x1e
        /*099a*/ 	.short	(.L_181 - .L_180)
.L_180:
        /*099c*/ 	.word	0x00000000


	//----- nvinfo : EIATTR_CBANK_PARAM_SIZE
	.align		4
.L_181:
        /*09a0*/ 	.byte	0x03, 0x19
        /*09a2*/ 	.short	0x0a70


	//----- nvinfo : EIATTR_PARAM_CBANK
	.align		4
        /*09a4*/ 	.byte	0x04, 0x0a
        /*09a6*/ 	.short	(.L_183 - .L_182)
	.align		4
.L_182:
        /*09a8*/ 	.word	index@(.nv.constant0._ZN7cutlass13device_kernelIN5flash11enable_sm90INS1_16FlashAttnFwdSm90INS1_25CollectiveMainloopFwdSm90ILi2EN4cute5tupleIJNS5_1CILi1EEES8_S8_EEENS6_IJNS7_ILi192EEENS7_ILi160EEENS7_ILi64EEEEEELi64ENS_12float_e4m3_tEfNS_4arch4Sm90ELb0ELb1ELb0ELb0ELb0ELb0ELb0ELb1ELb1ELb1ELb1ELb0EEENS1_21CollectiveEpilogueFwdINS6_IJSA_SC_SB_EEES9_NS_10bfloat16_tESG_Li384ELb0ELb1ELb1ELb1EEENS1_19SingleTileSchedulerILb0ELb1ELb1ELi192EEEEEEEEEvNT_6ParamsE)
        /*09ac*/ 	.short	0x0210
        /*09ae*/ 	.short	0x0a70


	//----- nvinfo : EIATTR_SW_WAR
	.align		4
.L_183:
        /*09b0*/ 	.byte	0x04, 0x36
        /*09b2*/ 	.short	(.L_185 - .L_184)
.L_184:
        /*09b4*/ 	.word	0x00000008
.L_185:


//--------------------- .nv.info._ZN7cutlass13device_kernelIN5flash11enable_sm90INS1_16FlashAttnFwdSm90INS1_25CollectiveMainloopFwdSm90ILi2EN4cute5tupleIJNS5_1CILi1EEES8_S8_EEENS6_IJNS7_ILi192EEENS7_ILi160EEENS7_ILi64EEEEEELi64ENS_12float_e4m3_tEfNS_4arch4Sm90ELb0ELb1ELb0ELb1ELb0ELb0ELb0ELb1ELb1ELb1ELb1ELb0EEENS1_21CollectiveEpilogueFwdINS6_IJSA_SC_SB_EEES9_NS_10bfloat16_tESG_Li384ELb1ELb1ELb1ELb1EEENS1_36VarlenDynamicPersistentTileSchedulerILi192ELi160ELi384ELi128ELb1ELb1ELb1ELb1ELb0ELb1EEEEEEEEEvNT_6ParamsE --------------------------
	.section	.nv.info._ZN7cutlass13device_kernelIN5flash11enable_sm90INS1_16FlashAttnFwdSm90INS1_25CollectiveMainloopFwdSm90ILi2EN4cute5tupleIJNS5_1CILi1EEES8_S8_EEENS6_IJNS7_ILi192EEENS7_ILi160EEENS7_ILi64EEEEEELi64ENS_12float_e4m3_tEfNS_4arch4Sm90ELb0ELb1ELb0ELb1ELb0ELb0ELb0ELb1ELb1ELb1ELb1ELb0EEENS1_21CollectiveEpilogueFwdINS6_IJSA_SC_SB_EEES9_NS_10bfloat16_tESG_Li384ELb1ELb1ELb1ELb1EEENS1_36VarlenDynamicPersistentTileSchedulerILi192ELi160ELi384ELi128ELb1ELb1ELb1ELb1ELb0ELb1EEEEEEEEEvNT_6ParamsE,"",@"SHT_CUDA_INFO"
	.sectionflags	@""
	.align	4


	//----- nvinfo : EIATTR_CUDA_API_VERSION
	.align		4
        /*0000*/ 	.byte	0x04, 0x37
        /*0002*/ 	.short	(.L_187 - .L_186)
.L_186:
        /*0004*/ 	.word	0x00000082


	//----- nvinfo : EIATTR_KPARAM_INFO
	.align		4
.L_187:
        /*0008*/ 	.byte	0x04, 0x17
        /*000a*/ 	.short	(.L_189 - .L_188)
.L_188:
        /*000c*/ 	.word	0x00000000
        /*0010*/ 	.short	0x0000
        /*0012*/ 	.short	0x0070
        /*0014*/ 	.byte	0x00, 0xf0, 0x01, 0x2a


	//----- nvinfo : EIATTR_SPARSE_MMA_MASK
	.align		4
.L_189:
        /*0018*/ 	.byte	0x03, 0x50
        /*001a*/ 	.short	0x0000


	//----- nvinfo : EIATTR_MAXREG_COUNT
	.align		4
        /*001c*/ 	.byte	0x03, 0x1b
        /*001e*/ 	.short	0x0080


	//----- nvinfo : EIATTR_NUM_BARRIERS
	.align		4
        /*0020*/ 	.byte	0x02, 0x4c
        /*0022*/ 	.byte	0x09
	.zero		1


	//----- nvinfo : EIATTR_EXTERNS
	.align		4
        /*0024*/ 	.byte	0x04, 0x0f
        /*0026*/ 	.short	(.L_191 - .L_190)


	//   ....[0]....
	.align		4
.L_190:
        /*0028*/ 	.word	index@(__assertfail)


	//----- nvinfo : EIATTR_ANNOTATIONS
	.align		4
.L_191:
        /*002c*/ 	.byte	0x04, 0x55
        /*002e*/ 	.short	(.L_193 - .L_192)


	//   ....[0]....
.L_192:
        /* <DEDUP_REMOVED lines=12> */


	//----- nvinfo : EIATTR_MERCURY_ISA_VERSION
	.align		4
.L_193:
        /*00e0*/ 	.byte	0x03, 0x5f
        /*00e2*/ 	.short	0x0101


	//----- nvinfo : EIATTR_UNUSED_LOAD_BYTE_OFFSET
	.align		4
        /*00e4*/ 	.byte	0x04, 0x44
        /*00e6*/ 	.short	(.L_195 - .L_194)


	//   ....[0]....
.L_194:
        /*00e8*/ 	.word	0x00000a00
        /*00ec*/ 	.word	0x0000fff0


	//   ....[1]....
        /*00f0*/ 	.word	0x000109a0
        /*00f4*/ 	.word	0x0000fff0


	//----- nvinfo : EIATTR_INT_WARP_WIDE_INSTR_OFFSETS
	.align		4
.L_195:
        /*00f8*/ 	.byte	0x04, 0x31
        /*00fa*/ 	.short	(.L_197 - .L_196)


	//   ....[0]....
.L_196:
        /*00fc*/ 	.word	0x00000130


	//   ....[1]....
        /*0100*/ 	.word	0x00000170


	//   ....[2]....
        /*0104*/ 	.word	0x000001e0


	//   ....[3]....
        /*0108*/ 	.word	0x00015500


	//   ....[4]....
        /*010c*/ 	.word	0x00015590


	//   ....[5]....
        /*0110*/ 	.word	0x00017940


	//   ....[6]....
        /*0114*/ 	.word	0x000179d0


	//----- nvinfo : EIATTR_COOP_GROUP_MASK_REGIDS
	.align		4
.L_197:
        /*0118*/ 	.byte	0x04, 0x29
        /*011a*/ 	.short	(.L_199 - .L_198)


	//   ....[0]....
.L_198:
        /*011c*/ 	.word	0xffffffff


	//   ....[1]....
        /*0120*/ 	.word	0xffffffff


	//   ....[2]....
        /*0124*/ 	.word	0xffffffff


	//   ....[3]....
        /*0128*/ 	.word	0xffffffff


	//   ....[4]....
        /*012c*/ 	.word	0xffffffff


	//   ....[5]....
        /*0130*/ 	.word	0xffffffff


	//   ....[6]....
        /*0134*/ 	.word	0xffffffff


	//   ....[7]....
        /*0138*/ 	.word	0xffffffff


	//   ....[8]....
        /*013c*/ 	.word	0xffffffff


	//   ....[9]....
        /*0140*/ 	.word	0xffffffff


	//   ....[10]....
        /*0144*/ 	.word	0xffffffff


	//   ....[11]....
        /*0148*/ 	.word	0xffffffff


	//   ....[12]....
        /*014c*/ 	.word	0xffffffff


	//   ....[13]....
        /*0150*/ 	.word	0xffffffff


	//   ....[14]....
        /*0154*/ 	.word	0xffffffff


	//   ....[15]....
        /*0158*/ 	.word	0xffffffff


	//   ....[16]....
        /*015c*/ 	.word	0xffffffff


	//   ....[17]....
        /*0160*/ 	.word	0xffffffff


	//   ....[18]....
        /*0164*/ 	.word	0xffffffff


	//   ....[19]....
        /*0168*/ 	.word	0xffffffff


	//   ....[20]....
        /*016c*/ 	.word	0xffffffff


	//   ....[21]....
        /*0170*/ 	.word	0xffffffff


	//   ....[22]....
        /*0174*/ 	.word	0xffffffff


	//   ....[23]....
        /*0178*/ 	.word	0xffffffff


	//   ....[24]....
        /*017c*/ 	.word	0xffffffff


	//   ....[25]....
        /*0180*/ 	.word	0xffffffff


	//   ....[26]....
        /*0184*/ 	.word	0xffffffff


	//   ....[27]....
        /*0188*/ 	.word	0xffffffff


	//   ....[28]....
        /*018c*/ 	.word	0xffffffff


	//   ....[29]....
        /*0190*/ 	.word	0xffffffff


	//   ....[30]....
        /*0194*/ 	.word	0xffffffff


	//   ....[31]....
        /*0198*/ 	.word	0xffffffff


	//   ....[32]....
        /*019c*/ 	.word	0xffffffff


	//   ....[33]....
        /*01a0*/ 	.word	0xffffffff


	//   ....[34]....
        /*01a4*/ 	.word	0xffffffff


	//   ....[35]....
        /*01a8*/ 	.word	0xffffffff


	//   ....[36]....
        /*01ac*/ 	.word	0xffffffff


	//   ....[37]....
        /*01b0*/ 	.word	0xffffffff


	//   ....[38]....
        /*01b4*/ 	.word	0xffffffff


	//   ....[39]....
        /*01b8*/ 	.word	0xffffffff


	//   ....[40]....
        /*01bc*/ 	.word	0xffffffff


	//   ....[41]....
        /*01c0*/ 	.word	0xffffffff


	//   ....[42]....
        /*01c4*/ 	.word	0xffffffff


	//   ....[43]....
        /*01c8*/ 	.word	0xffffffff


	//   ....[44]....
        /*01cc*/ 	.word	0xffffffff


	//   ....[45]....
        /*01d0*/ 	.word	0xffffffff


	//   ....[46]....
        /*01d4*/ 	.word	0xffffffff


	//   ....[47]....
        /*01d8*/ 	.word	0xffffffff


	//   ....[48]....
        /*01dc*/ 	.word	0xffffffff


	//   ....[49]....
        /*01e0*/ 	.word	0xffffffff


	//   ....[50]....
        /*01e4*/ 	.word	0xffffffff


	//   ....[51]....
        /*01e8*/ 	.word	0xffffffff


	//   ....[52]....
        /*01ec*/ 	.word	0xffffffff


	//   ....[53]....
        /*01f0*/ 	.word	0xffffffff


	//   ....[54]....
        /*01f4*/ 	.word	0xffffffff


	//   ....[55]....
        /*01f8*/ 	.word	0xffffffff


	//   ....[56]....
        /*01fc*/ 	.word	0xffffffff


	//   ....[57]....
        /*0200*/ 	.word	0xffffffff


	//   ....[58]....
        /*0204*/ 	.word	0xffffffff


	//   ....[59]....
        /*0208*/ 	.word	0xffffffff


	//   ....[60]....
        /*020c*/ 	.word	0xffffffff


	//   ....[61]....
        /*0210*/ 	.word	0xffffffff


	//   ....[62]....
        /*0214*/ 	.word	0xffffffff


	//   ....[63]....
        /*0218*/ 	.word	0xffffffff


	//   ....[64]....
        /*021c*/ 	.word	0xffffffff


	//   ....[65]....
        /*0220*/ 	.word	0xffffffff


	//   ....[66]....
        /*0224*/ 	.word	0xffffffff


	//   ....[67]....
        /*0228*/ 	.word	0xffffffff


	//   ....[68]....
        /*022c*/ 	.word	0xffffffff


	//   ....[69]....
        /*0230*/ 	.word	0xffffffff


	//   ....[70]....
        /*0234*/ 	.word	0xffffffff


	//   ....[71]....
        /*0238*/ 	.word	0xffffffff


	//   ....[72]....
        /*023c*/ 	.word	0xffffffff


	//   ....[73]....
        /*0240*/ 	.word	0xffffffff


	//   ....[74]....
        /*0244*/ 	.word	0xffffffff


	//   ....[75]....
        /*0248*/ 	.word	0xffffffff


	//   ....[76]....
        /*024c*/ 	.word	0xffffffff


	//   ....[77]....
        /*0250*/ 	.word	0xffffffff


	//   ....[78]....
        /*0254*/ 	.word	0xffffffff


	//   ....[79]....
        /*0258*/ 	.word	0xffffffff


	//   ....[80]....
        /*025c*/ 	.word	0xffffffff


	//   ....[81]....
        /*0260*/ 	.word	0xffffffff


	//   ....[82]....
        /*0264*/ 	.word	0xffffffff


	//   ....[83]....
        /*0268*/ 	.word	0xffffffff


	//   ....[84]....
        /*026c*/ 	.word	0xffffffff


	//   ....[85]....
        /*0270*/ 	.word	0xffffffff


	//   ....[86]....
        /*0274*/ 	.word	0xffffffff


	//   ....[87]....
        /*0278*/ 	.word	0xffffffff


	//   ....[88]....
        /*027c*/ 	.word	0xffffffff


	//   ....[89]....
        /*0280*/ 	.word	0xffffffff


	//   ....[90]....
        /*0284*/ 	.word	0xffffffff


	//   ....[91]....
        /*0288*/ 	.word	0xffffffff


	//   ....[92]....
        /*028c*/ 	.word	0xffffffff


	//   ....[93]....
        /*0290*/ 	.word	0xffffffff


	//   ....[94]....
        /*0294*/ 	.word	0xffffffff


	//   ....[95]....
        /*0298*/ 	.word	0xffffffff


	//   ....[96]....
        /*029c*/ 	.word	0xffffffff


	//   ....[97]....
        /*02a0*/ 	.word	0xffffffff


	//   ....[98]....
        /*02a4*/ 	.word	0xffffffff


	//   ....[99]....
        /*02a8*/ 	.word	0xffffffff


	//   ....[100]....
        /*02ac*/ 	.word	0xffffffff


	//   ....[101]....
        /*02b0*/ 	.word	0xffffffff


	//   ....[102]....
        /*02b4*/ 	.word	0xffffffff


	//   ....[103]....
        /*02b8*/ 	.word	0xffffffff


	//   ....[104]....
        /*02bc*/ 	.word	0xffffffff


	//   ....[105]....
        /*02c0*/ 	.word	0xffffffff


	//   ....[106]....
        /*02c4*/ 	.word	0xffffffff


	//   ....[107]....
        /*02c8*/ 	.word	0xffffffff


	//   ....[108]....
        /*02cc*/ 	.word	0xffffffff


	//   ....[109]....
        /*02d0*/ 	.word	0xffffffff


	//   ....[110]....
        /*02d4*/ 	.word	0xffffffff


	//   ....[111]....
        /*02d8*/ 	.word	0xffffffff


	//   ....[112]....
        /*02dc*/ 	.word	0xffffffff


	//   ....[113]....
        /*02e0*/ 	.word	0xffffffff


	//   ....[114]....
        /*02e4*/ 	.word	0xffffffff


	//   ....[115]....
        /*02e8*/ 	.word	0xffffffff


	//   ....[116]....
        /*02ec*/ 	.word	0xffffffff


	//   ....[117]....
        /*02f0*/ 	.word	0xffffffff


	//   ....[118]....
        /*02f4*/ 	.word	0xffffffff


	//   ....[119]....
        /*02f8*/ 	.word	0xffffffff


	//   ....[120]....
        /*02fc*/ 	.word	0xffffffff


	//   ....[121]....
        /*0300*/ 	.word	0xffffffff


	//   ....[122]....
        /*0304*/ 	.word	0xffffffff


	//   ....[123]....
        /*0308*/ 	.word	0xffffffff


	//   ....[124]....
        /*030c*/ 	.word	0xffffffff


	//   ....[125]....
        /*0310*/ 	.word	0xffffffff


	//   ....[126]....
        /*0314*/ 	.word	0xffffffff


	//   ....[127]....
        /*0318*/ 	.word	0xffffffff


	//   ....[128]....
        /*031c*/ 	.word	0xffffffff


	//   ....[129]....
        /*0320*/ 	.word	0xffffffff


	//   ....[130]....
        /*0324*/ 	.word	0xffffffff


	//   ....[131]....
        /*0328*/ 	.word	0xffffffff


	//   ....[132]....
        /*032c*/ 	.word	0xffffffff


	//   ....[133]....
        /*0330*/ 	.word	0xffffffff


	//   ....[134]....
        /*0334*/ 	.word	0xffffffff


	//   ....[135]....
        /*0338*/ 	.word	0xffffffff


	//   ....[136]....
        /*033c*/ 	.word	0xffffffff


	//   ....[137]....
        /*0340*/ 	.word	0xffffffff


	//   ....[138]....
        /*0344*/ 	.word	0xffffffff


	//   ....[139]....
        /*0348*/ 	.word	0x0500000f


	//   ....[140]....
        /*034c*/ 	.word	0x0500000f


	//   ....[141]....
        /*0350*/ 	.word	0x0500000f


	//   ....[142]....
        /*0354*/ 	.word	0x0500000f


	//   ....[143]....
        /*0358*/ 	.word	0x0500000f


	//   ....[144]....
        /*035c*/ 	.word	0x0500000f


	//   ....[145]....
        /*0360*/ 	.word	0x0500000f


	//   ....[146]....
        /*0364*/ 	.word	0x0500000f


	//   ....[147]....
        /*0368*/ 	.word	0x0500000f


	//   ....[148]....
        /*036c*/ 	.word	0x0500000f


	//   ....[149]....
        /*0370*/ 	.word	0x0500000f


	//   ....[150]....
        /*0374*/ 	.word	0x0500000f


	//   ....[151]....
        /*0378*/ 	.word	0x0500000f


	//   ....[152]....
        /*037c*/ 	.word	0x0500000f


	//----- nvinfo : EIATTR_COOP_GROUP_INSTR_OFFSETS
	.align		4
.L_199:
        /*0380*/ 	.byte	0x04, 0x28
        /*0382*/ 	.short	(.L_201 - .L_200)


	//   ....[0]....
.L_200:
        /*0384*/ 	.word	0x00000060


	//   ....[1]....
        /*0388*/ 	.word	0x00000140


	//   ....[2]....
        /*038c*/ 	.word	0x00000190


	//   ....[3]....
        /*0390*/ 	.word	0x000003c0


	//   ....[4]....
        /*0394*/ 	.word	0x00000520


	//   ....[5]....
        /*0398*/ 	.word	0x00000640


	//   ....[6]....
        /*039c*/ 	.word	0x000007a0


	//   ....[7]....
        /*03a0*/ 	.word	0x00001c80


	//   ....[8]....
        /*03a4*/ 	.word	0x00002550


	//   ....[9]....
        /*03a8*/ 	.word	0x000035f0


	//   ....[10]....
        /*03ac*/ 	.word	0x00003f00


	//   ....[11]....
        /*03b0*/ 	.word	0x00004010


	//   ....[12]....
        /*03b4*/ 	.word	0x00004b00


	//   ....[13]....
        /*03b8*/ 	.word	0x00004b90


	//   ....[14]....
        /*03bc*/ 	.word	0x00006570


	//   ....[15]....
        /*03c0*/ 	.word	0x00006780


	//   ....[16]....
        /*03c4*/ 	.word	0x00007db0


	//   ....[17]....
        /*03c8*/ 	.word	0x00007ed0


	//   ....[18]....
        /*03cc*/ 	.word	0x00008a10


	//   ....[19]....
        /*03d0*/ 	.word	0x00008a90


	//   ....[20]....
        /*03d4*/ 	.word	0x0000a9b0


	//   ....[21]....
        /*03d8*/ 	.word	0x0000a9d0


	//   ....[22]....
        /*03dc*/ 	.word	0x0000aa80


	//   ....[23]....
        /*03e0*/ 	.word	0x0000aa90


	//   ....[24]....
        /*03e4*/ 	.word	0x0000c9e0


	//   ....[25]....
        /*03e8*/ 	.word	0x0000cbf0


	//   ....[26]....
        /*03ec*/ 	.word	0x0000e220


	//   ....[27]....
        /*03f0*/ 	.word	0x0000e340


	//   ....[28]....
        /*03f4*/ 	.word	0x0000ee80


	//   ....[29]....
        /*03f8*/ 	.word	0x0000ef00


	//   ....[30]....
        /*03fc*/ 	.word	0x000103d0


	//   ....[31]....
        /*0400*/ 	.word	0x000103e0


	//   ....[32]....
        /*0404*/ 	.word	0x00010460


	//   ....[33]....
        /*0408*/ 	.word	0x00010470


	//   ....[34]....
        /*040c*/ 	.word	0x00010fd0


	//   ....[35]....
        /*0410*/ 	.word	0x00010fe0


	//   ....[36]....
        /*0414*/ 	.word	0x00010ff0


	//   ....[37]....
        /*0418*/ 	.word	0x00011000


	//   ....[38]....
        /*041c*/ 	.word	0x00011010


	//   ....[39]....
        /*0420*/ 	.word	0x00011020


	//   ....[40]....
        /*0424*/ 	.word	0x00011030


	//   ....[41]....
        /*0428*/ 	.word	0x00011040


	//   ....[42]....
        /*042c*/ 	.word	0x00011070


	//   ....[43]....
        /*0430*/ 	.word	0x00011080


	//   ....[44]....
        /*0434*/ 	.word	0x000110a0


	//   ....[45]....
        /*0438*/ 	.word	0x000110b0


	//   ....[46]....
        /*043c*/ 	.word	0x000110c0


	//   ....[47]....
        /*0440*/ 	.word	0x000110f0


	//   ....[48]....
        /*0444*/ 	.word	0x00011120


	//   ....[49]....
        /*0448*/ 	.word	0x00011140


	//   ....[50]....
        /*044c*/ 	.word	0x00011160


	//   ....[51]....
        /*0450*/ 	.word	0x00011180


	//   ....[52]....
        /*0454*/ 	.word	0x00011190


	//   ....[53]....
        /*0458*/ 	.word	0x000111a0


	//   ....[54]....
        /*045c*/ 	.word	0x000111b0


	//   ....[55]....
        /*0460*/ 	.word	0x000111c0


	//   ....[56]....
        /*0464*/ 	.word	0x000111e0


	//   ....[57]....
        /*0468*/ 	.word	0x000111f0


	//   ....[58]....
        /*046c*/ 	.word	0x00011200


	//   ....[59]....
        /*0470*/ 	.word	0x00011210


	//   ....[60]....
        /*0474*/ 	.word	0x00011220


	//   ....[61]....
        /*0478*/ 	.word	0x00011230


	//   ....[62]....
        /*047c*/ 	.word	0x00011240


	//   ....[63]....
        /*0480*/ 	.word	0x00011250


	//   ....[64]....
        /*0484*/ 	.word	0x00011270


	//   ....[65]....
        /*0488*/ 	.word	0x00011280


	//   ....[66]....
        /*048c*/ 	.word	0x00011b00


	//   ....[67]....
        /*0490*/ 	.word	0x00011b40


	//   ....[68]....
        /*0494*/ 	.word	0x00011b60


	//   ....[69]....
        /*0498*/ 	.word	0x00011b80


	//   ....[70]....
        /*049c*/ 	.word	0x00012090


	//   ....[71]....
        /*04a0*/ 	.word	0x000120d0


	//   ....[72]....
        /*04a4*/ 	.word	0x000120f0


	//   ....[73]....
        /*04a8*/ 	.word	0x00012120


	//   ....[74]....
        /*04ac*/ 	.word	0x00012140


	//   ....[75]....
        /*04b0*/ 	.word	0x00012160


	//   ....[76]....
        /*04b4*/ 	.word	0x00012180


	//   ....[77]....
        /*04b8*/ 	.word	0x000121a0


	//   ....[78]....
        /*04bc*/ 	.word	0x00012650


	//   ....[79]....
        /*04c0*/ 	.word	0x00012670


	//   ....[80]....
        /*04c4*/ 	.word	0x000128b0


	//   ....[81]....
        /*04c8*/ 	.word	0x000128c0


	//   ....[82]....
        /*04cc*/ 	.word	0x000133d0


	//   ....[83]....
        /*04d0*/ 	.word	0x00013400


	//   ....[84]....
        /*04d4*/ 	.word	0x00013440


	//   ....[85]....
        /*04d8*/ 	.word	0x00013470


	//   ....[86]....
        /*04dc*/ 	.word	0x000134a0


	//   ....[87]....
        /*04e0*/ 	.word	0x000134b0


	//   ....[88]....
        /*04e4*/ 	.word	0x000134c0


	//   ....[89]....
        /*04e8*/ 	.word	0x000134e0


	//   ....[90]....
        /*04ec*/ 	.word	0x00013650


	//   ....[91]....
        /*04f0*/ 	.word	0x00013840


	//   ....[92]....
        /*04f4*/ 	.word	0x00013870


	//   ....[93]....
        /*04f8*/ 	.word	0x000138a0


	//   ....[94]....
        /*04fc*/ 	.word	0x000138d0


	//   ....[95]....
        /*0500*/ 	.word	0x00013900


	//   ....[96]....
        /*0504*/ 	.word	0x00013950


	//   ....[97]....
        /*0508*/ 	.word	0x00013ae0


	//   ....[98]....
        /*050c*/ 	.word	0x00013b10


	//   ....[99]....
        /*0510*/ 	.word	0x00013b40


	//   ....[100]....
        /*0514*/ 	.word	0x00013b70


	//   ....[101]....
        /*0518*/ 	.word	0x00013ba0


	//   ....[102]....
        /*051c*/ 	.word	0x00013bd0


	//   ....[103]....
        /*0520*/ 	.word	0x00013c80


	//   ....[104]....
        /*0524*/ 	.word	0x00013ce0


	//   ....[105]....
        /*0528*/ 	.word	0x00013cf0


	//   ....[106]....
        /*052c*/ 	.word	0x00013d40


	//   ....[107]....
        /*0530*/ 	.word	0x00015c60


	//   ....[108]....
        /*0534*/ 	.word	0x000168d0


	//   ....[109]....
        /*0538*/ 	.word	0x000168e0


	//   ....[110]....
        /*053c*/ 	.word	0x00016900


	//   ....[111]....
        /*0540*/ 	.word	0x000169a0


	//   ....[112]....
        /*0544*/ 	.word	0x000169c0


	//   ....[113]....
        /*0548*/ 	.word	0x00016a20


	//   ....[114]....
        /*054c*/ 	.word	0x00016a40


	//   ....[115]....
        /*0550*/ 	.word	0x00016a50


	//   ....[116]....
        /*0554*/ 	.word	0x00016aa0


	//   ....[117]....
        /*0558*/ 	.word	0x00016ad0


	//   ....[118]....
        /*055c*/ 	.word	0x00016ae0


	//   ....[119]....
        /*0560*/ 	.word	0x00016af0


	//   ....[120]....
        /*0564*/ 	.word	0x000180a0


	//   ....[121]....
        /*0568*/ 	.word	0x000180d0


	//   ....[122]....
        /*056c*/ 	.word	0x00018100


	//   ....[123]....
        /*0570*/ 	.word	0x00018120


	//   ....[124]....
        /*0574*/ 	.word	0x00018140


	//   ....[125]....
        /*0578*/ 	.word	0x00018170


	//   ....[126]....
        /*057c*/ 	.word	0x000181a0


	//   ....[127]....
        /*0580*/ 	.word	0x000181b0


	//   ....[128]....
        /*0584*/ 	.word	0x00018320


	//   ....[129]....
        /*0588*/ 	.word	0x00018350


	//   ....[130]....
        /*058c*/ 	.word	0x00018380


	//   ....[131]....
        /*0590*/ 	.word	0x000183c0


	//   ....[132]....
        /*0594*/ 	.word	0x000183f0


	//   ....[133]....
        /*0598*/ 	.word	0x00018420


	//   ....[134]....
        /*059c*/ 	.word	0x000184a0


	//   ....[135]....
        /*05a0*/ 	.word	0x000184f0


	//   ....[136]....
        /*05a4*/ 	.word	0x00018500


	//   ....[137]....
        /*05a8*/ 	.word	0x00018540


	//   ....[138]....
        /*05ac*/ 	.word	0x00018f60


	//   ....[139]....
        /*05b0*/ 	.word	0x000195f0


	//   ....[140]....
        /*05b4*/ 	.word	0x00019800


	//   ....[141]....
        /*05b8*/ 	.word	0x00019850


	//   ....[142]....
        /*05bc*/ 	.word	0x000198b0


	//   ....[143]....
        /*05c0*/ 	.word	0x00019990


	//   ....[144]....
        /*05c4*/ 	.word	0x000199f0


	//   ....[145]....
        /*05c8*/ 	.word	0x00019ab0


	//   ....[146]....
        /*05cc*/ 	.word	0x00019b10


	//   ....[147]....
        /*05d0*/ 	.word	0x00019be0


	//   ....[148]....
        /*05d4*/ 	.word	0x00019c40


	//   ....[149]....
        /*05d8*/ 	.word	0x00019cf0


	//   ....[150]....
        /*05dc*/ 	.word	0x00019d70


	//   ....[151]....
        /*05e0*/ 	.word	0x00019e20


	//   ....[152]....
        /*05e4*/ 	.word	0x0001a160


	//----- nvinfo : EIATTR_REG_RECONFIG
	.align		4
.L_201:
        /*05e8*/ 	.byte	0x01, 0x54
	.zero		2


	//----- nvinfo : EIATTR_SYSCALL_OFFSETS
	.align		4
        /*05ec*/ 	.byte	0x04, 0x46
        /*05ee*/ 	.short	(.L_203 - .L_202)


	//   ....[0]....
.L_202:
        /*05f0*/ 	.word	0x00001e30


	//   ....[1]....
        /*05f4*/ 	.word	0x000156f0


	//   ....[2]....
        /*05f8*/ 	.word	0x00015860


	//   ....[3]....
        /*05fc*/ 	.word	0x000159b0


	//   ....[4]....
        /*0600*/ 	.word	0x00015af0


	//   ....[5]....
        /*0604*/ 	.word	0x000163f0


	//----- nvinfo : EIATTR_MBARRIER_INSTR_OFFSETS
	.align		4
.L_203:
        /*0608*/ 	.byte	0x04, 0x39
        /*060a*/ 	.short	(.L_205 - .L_204)


	//   ....[0]....
.L_204:
        /*060c*/ 	.word	0x00000270
        /*0610*/ 	.word	0x000000ff
        /*0614*/ 	.word	0x00013200
        /*0618*/ 	.short	0x0100
        /*061a*/ 	.byte	0x08
	.zero		1


	//   ....[1]....
        /*061c*/ 	.word	0x00000280
        /*0620*/ 	.word	0x000000ff
        /*0624*/ 	.word	0x00013220
        /*0628*/ 	.short	0x0100
        /*062a*/ 	.byte	0x08
	.zero		1


	//   ....[2]....
        /*062c*/ 	.word	0x00000370
        /*0630*/ 	.word	0x000000ff
        /*0634*/ 	.word	0x00013230
        /*0638*/ 	.short	0x0100
        /*063a*/ 	.byte	0x08
	.zero		1


	//   ....[3]....
        /*063c*/ 	.word	0x00000380
        /*0640*/ 	.word	0x000000ff
        /*0644*/ 	.word	0x00013240
        /*0648*/ 	.short	0x0100
        /*064a*/ 	.byte	0x08
	.zero		1


	//   ....[4]....
        /*064c*/ 	.word	0x00000390
        /*0650*/ 	.word	0x000000ff
        /*0654*/ 	.word	0x00013238
        /*0658*/ 	.short	0x0100
        /*065a*/ 	.byte	0x08
	.zero		1


	//   ....[5]....
        /*065c*/ 	.word	0x000003a0
        /*0660*/ 	.word	0x000000ff
        /*0664*/ 	.word	0x00013248
        /*0668*/ 	.short	0x0100
        /*066a*/ 	.byte	0x08
	.zero		1


	//   ....[6]....
        /*066c*/ 	.word	0x000004d0
        /*0670*/ 	.word	0x000000ff
        /*0674*/ 	.word	0x00013250
        /*0678*/ 	.short	0x0100
        /*067a*/ 	.byte	0x08
	.zero		1


	//   ....[7]....
        /*067c*/ 	.word	0x000004e0
        /*0680*/ 	.word	0x000000ff
        /*0684*/ 	.word	0x00013260
        /*0688*/ 	.short	0x0100
        /*068a*/ 	.byte	0x08
	.zero		1


	//   ....[8]....
        /*068c*/ 	.word	0x000004f0
        /*0690*/ 	.word	0x000000ff
        /*0694*/ 	.word	0x00013258
        /*0698*/ 	.short	0x0100
        /*069a*/ 	.byte	0x08
	.zero		1


	//   ....[9]....
        /*069c*/ 	.word	0x00000500
        /*06a0*/ 	.word	0x000000ff
        /*06a4*/ 	.word	0x00013268
        /*06a8*/ 	.short	0x0100
        /*06aa*/ 	.byte	0x08
	.zero		1


	//   ....[10]....
        /*06ac*/ 	.word	0x000005f0
        /*06b0*/ 	.word	0x000000ff
        /*06b4*/ 	.word	0x00013270
        /*06b8*/ 	.short	0x0100
        /*06ba*/ 	.byte	0x06
	.zero		1


	//   ....[11]....
        /*06bc*/ 	.word	0x00000600
        /*06c0*/ 	.word	0x000000ff
        /*06c4*/ 	.word	0x00013280
        /*06c8*/ 	.short	0x0100
        /*06ca*/ 	.byte	0x06
	.zero		1


	//   ....[12]....
        /*06cc*/ 	.word	0x00000610
        /*06d0*/ 	.word	0x000000ff
        /*06d4*/ 	.word	0x00013278
        /*06d8*/ 	.short	0x0100
        /*06da*/ 	.byte	0x06
	.zero		1


	//   ....[13]....
        /*06dc*/ 	.word	0x00000620
        /*06e0*/ 	.word	0x000000ff
        /*06e4*/ 	.word	0x00013288
        /*06e8*/ 	.short	0x0100
        /*06ea*/ 	.byte	0x06
	.zero		1


	//   ....[14]....
        /*06ec*/ 	.word	0x00000750
        /*06f0*/ 	.word	0x000000ff
        /*06f4*/ 	.word	0x00013290
        /*06f8*/ 	.short	0x0100
        /*06fa*/ 	.byte	0x08
	.zero		1


	//   ....[15]....
        /*06fc*/ 	.word	0x00000760
        /*0700*/ 	.word	0x000000ff
        /*0704*/ 	.word	0x000132a0
        /*0708*/ 	.short	0x0100
        /*070a*/ 	.byte	0x08
	.zero		1


	//   ....[16]....
        /*070c*/ 	.word	0x00000770
        /*0710*/ 	.word	0x000000ff
        /*0714*/ 	.word	0x00013298
        /*0718*/ 	.short	0x0100
        /*071a*/ 	.byte	0x08
	.zero		1


	//   ....[17]....
        /*071c*/ 	.word	0x00000780
        /*0720*/ 	.word	0x000000ff
        /*0724*/ 	.word	0x000132a8
        /*0728*/ 	.short	0x0100
        /*072a*/ 	.byte	0x08
	.zero		1


	//   ....[18]....
        /*072c*/ 	.word	0x000008b0
        /*0730*/ 	.word	0x000000ff
        /*0734*/ 	.word	0x000132b0
        /*0738*/ 	.short	0x0100
        /*073a*/ 	.byte	0x08
	.zero		1


	//   ....[19]....
        /*073c*/ 	.word	0x000008c0
        /*0740*/ 	.word	0x000000ff
        /*0744*/ 	.word	0x000132c0
        /*0748*/ 	.short	0x0100
        /*074a*/ 	.byte	0x08
	.zero		1


	//   ....[20]....
        /*074c*/ 	.word	0x000008d0
        /*0750*/ 	.word	0x000000ff
        /*0754*/ 	.word	0x000132b8
        /*0758*/ 	.short	0x0100
        /*075a*/ 	.byte	0x08
	.zero		1


	//   ....[21]....
        /*075c*/ 	.word	0x000008e0
        /*0760*/ 	.word	0x000000ff
        /*0764*/ 	.word	0x000132c8
        /*0768*/ 	.short	0x0100
        /*076a*/ 	.byte	0x08
	.zero		1


	//   ....[22]....
        /*076c*/ 	.word	0x00001eb0
        /*0770*/ 	.word	0x000000ff
        /*0774*/ 	.word	0x00013200
        /*0778*/ 	.short	0x010a
        /*077a*/ 	.byte	0x2d
	.zero		1


	//   ....[23]....
        /*077c*/ 	.word	0x00001f30
        /*0780*/ 	.word	0x00000003
        /*0784*/ 	.word	0x00013230
        /*0788*/ 	.short	0x010a
        /*078a*/ 	.byte	0x3f
	.zero		1


	//   ....[24]....
        /*078c*/ 	.word	0x00001f70
        /*0790*/ 	.word	0x00000003
        /*0794*/ 	.word	0x00013230
        /*0798*/ 	.short	0x010a
        /*079a*/ 	.byte	0x3f
	.zero		1


	//   ....[25]....
        /*079c*/ 	.word	0x00002620
        /*07a0*/ 	.word	0x00000000
        /*07a4*/ 	.word	0x00000000
        /*07a8*/ 	.short	0x0101
        /*07aa*/ 	.byte	0x3f
	.zero		1


	//   ....[26]....
        /*07ac*/ 	.word	0x00005db0
        /*07b0*/ 	.word	0x000000ff
        /*07b4*/ 	.word	0x00013230
        /*07b8*/ 	.short	0x010a
        /*07ba*/ 	.byte	0x17
	.zero		1


	//   ....[27]....
        /*07bc*/ 	.word	0x00005df0
        /*07c0*/ 	.word	0x000000ff
        /*07c4*/ 	.word	0x00013230
        /*07c8*/ 	.short	0x010a
        /*07ca*/ 	.byte	0x17
	.zero		1


	//   ....[28]....
        /*07cc*/ 	.word	0x00006240
        /*07d0*/ 	.word	0x000000ff
        /*07d4*/ 	.word	0x00013250
        /*07d8*/ 	.short	0x010a
        /*07da*/ 	.byte	0x0b
	.zero		1


	//   ....[29]....
        /*07dc*/ 	.word	0x00006280
        /*07e0*/ 	.word	0x000000ff
        /*07e4*/ 	.word	0x00013250
        /*07e8*/ 	.short	0x010a
        /*07ea*/ 	.byte	0x0b
	.zero		1


	//   ....[30]....
        /*07ec*/ 	.word	0x00006590
        /*07f0*/ 	.word	0x00000007
        /*07f4*/ 	.word	0x00000000
        /*07f8*/ 	.short	0x0101
        /*07fa*/ 	.byte	0x3f
	.zero		1


	//   ....[31]....
        /*07fc*/ 	.word	0x000097a0
        /*0800*/ 	.word	0x000000ff
        /*0804*/ 	.word	0x00000000
        /*0808*/ 	.short	0x0101
        /*080a*/ 	.byte	0x06
	.zero		1


	//   ....[32]....
        /*080c*/ 	.word	0x00009f90
        /*0810*/ 	.word	0x000000ff
        /*0814*/ 	.word	0x00013230
        /*0818*/ 	.short	0x010a
        /*081a*/ 	.byte	0x14
	.zero		1


	//   ....[33]....
        /*081c*/ 	.word	0x00009fd0
        /*0820*/ 	.word	0x000000ff
        /*0824*/ 	.word	0x00013230
        /*0828*/ 	.short	0x010a
        /*082a*/ 	.byte	0x14
	.zero		1


	//   ....[34]....
        /*082c*/ 	.word	0x0000a420
        /*0830*/ 	.word	0x000000ff
        /*0834*/ 	.word	0x00013250
        /*0838*/ 	.short	0x010a
        /*083a*/ 	.byte	0x0b
	.zero		1


	//   ....[35]....
        /*083c*/ 	.word	0x0000a960
        /*0840*/ 	.word	0x000000ff
        /*0844*/ 	.word	0x00013250
        /*0848*/ 	.short	0x010a
        /*084a*/ 	.byte	0x0b
	.zero		1


	//   ....[36]....
        /*084c*/ 	.word	0x0000ba30
        /*0850*/ 	.word	0x00000005
        /*0854*/ 	.word	0x00000000
        /*0858*/ 	.short	0x0101
        /*085a*/ 	.byte	0x3f
	.zero		1


	//   ....[37]....
        /*085c*/ 	.word	0x0000bce0
        /*0860*/ 	.word	0x000000ff
        /*0864*/ 	.word	0x00000000
        /*0868*/ 	.short	0x0101
        /*086a*/ 	.byte	0x06
	.zero		1


	//   ....[38]....
        /*086c*/ 	.word	0x0000c210
        /*0870*/ 	.word	0x000000ff
        /*0874*/ 	.word	0x00013230
        /*0878*/ 	.short	0x010a
        /*087a*/ 	.byte	0x06
	.zero		1


	//   ....[39]....
        /*087c*/ 	.word	0x0000c250
        /*0880*/ 	.word	0x000000ff
        /*0884*/ 	.word	0x00013230
        /*0888*/ 	.short	0x010a
        /*088a*/ 	.byte	0x06
	.zero		1


	//   ....[40]....
        /*088c*/ 	.word	0x0000c6a0
        /*0890*/ 	.word	0x000000ff
        /*0894*/ 	.word	0x00013250
        /*0898*/ 	.short	0x010a
        /*089a*/ 	.byte	0x0b
	.zero		1


	//   ....[41]....
        /*089c*/ 	.word	0x0000c6e0
        /*08a0*/ 	.word	0x000000ff
        /*08a4*/ 	.word	0x00013250
        /*08a8*/ 	.short	0x010a
        /*08aa*/ 	.byte	0x0b
	.zero		1


	//   ....[42]....
        /*08ac*/ 	.word	0x0000ca00
        /*08b0*/ 	.word	0x00000007
        /*08b4*/ 	.word	0x00000000
        /*08b8*/ 	.short	0x0101
        /*08ba*/ 	.byte	0x3f
	.zero		1


	//   ....[43]....
        /*08bc*/ 	.word	0x0000fc10
        /*08c0*/ 	.word	0x000000ff
        /*08c4*/ 	.word	0x00000000
        /*08c8*/ 	.short	0x0101
        /*08ca*/ 	.byte	0x06
	.zero		1


	//   ....[44]....
        /*08cc*/ 	.word	0x000100f0
        /*08d0*/ 	.word	0x000000ff
        /*08d4*/ 	.word	0x00013250
        /*08d8*/ 	.short	0x010a
        /*08da*/ 	.byte	0x0e
	.zero		1


	//   ....[45]....
        /*08dc*/ 	.word	0x00010130
        /*08e0*/ 	.word	0x000000ff
        /*08e4*/ 	.word	0x00013250
        /*08e8*/ 	.short	0x010a
        /*08ea*/ 	.byte	0x0e
	.zero		1


	//   ....[46]....
        /*08ec*/ 	.word	0x00010750
        /*08f0*/ 	.word	0x000000ff
        /*08f4*/ 	.word	0x00000000
        /*08f8*/ 	.short	0x0101
        /*08fa*/ 	.byte	0x04
	.zero		1


	//   ....[47]....
        /*08fc*/ 	.word	0x000121d0
        /*0900*/ 	.word	0x00000007
        /*0904*/ 	.word	0x00000000
        /*0908*/ 	.short	0x0101
        /*090a*/ 	.byte	0x3f
	.zero		1


	//   ....[48]....
        /*090c*/ 	.word	0x000123a0
        /*0910*/ 	.word	0x00000008
        /*0914*/ 	.word	0x00000000
        /*0918*/ 	.short	0x0101
        /*091a*/ 	.byte	0x3f
	.zero		1


	//   ....[49]....
        /*091c*/ 	.word	0x00015eb0
        /*0920*/ 	.word	0x00000002
        /*0924*/ 	.word	0x00013280
        /*0928*/ 	.short	0x010a
        /*092a*/ 	.byte	0x3f
	.zero		1


	//   ....[50]....
        /*092c*/ 	.word	0x00016030
        /*0930*/ 	.word	0x00000002
        /*0934*/ 	.word	0x00013240
        /*0938*/ 	.short	0x010a
        /*093a*/ 	.byte	0x3f
	.zero		1


	//   ....[51]....
        /*093c*/ 	.word	0x00016bf0
        /*0940*/ 	.word	0x00000012
        /*0944*/ 	.word	0x00013200
        /*0948*/ 	.short	0x0107
        /*094a*/ 	.byte	0x3f
	.zero		1


	//   ....[52]....
        /*094c*/ 	.word	0x00016cf0
        /*0950*/ 	.word	0x00000012
        /*0954*/ 	.word	0x00013200
        /*0958*/ 	.short	0x0101
        /*095a*/ 	.byte	0x3f
	.zero		1


	//   ....[53]....
        /*095c*/ 	.word	0x00016d10
        /*0960*/ 	.word	0x00000012
        /*0964*/ 	.word	0x00013220
        /*0968*/ 	.short	0x010a
        /*096a*/ 	.byte	0x3f
	.zero		1


	//   ....[54]....
        /*096c*/ 	.word	0x00016fe0
        /*0970*/ 	.word	0x00000004
        /*0974*/ 	.word	0x00013280
        /*0978*/ 	.short	0x010a
        /*097a*/ 	.byte	0x3f
	.zero		1


	//   ....[55]....
        /*097c*/ 	.word	0x00017200
        /*0980*/ 	.word	0x00000004
        /*0984*/ 	.word	0x00013240
        /*0988*/ 	.short	0x010a
        /*098a*/ 	.byte	0x3f
	.zero		1


	//   ....[56]....
        /*098c*/ 	.word	0x000174c0
        /*0990*/ 	.word	0x00000003
        /*0994*/ 	.word	0x00013270
        /*0998*/ 	.short	0x010a
        /*099a*/ 	.byte	0x3f
	.zero		1


	//   ....[57]....
        /*099c*/ 	.word	0x00017540
        /*09a0*/ 	.word	0x00000003
        /*09a4*/ 	.word	0x00013260
        /*09a8*/ 	.short	0x010a
        /*09aa*/ 	.byte	0x3f
	.zero		1


	//   ....[58]....
        /*09ac*/ 	.word	0x00017820
        /*09b0*/ 	.word	0x00000003
        /*09b4*/ 	.word	0x00013250
        /*09b8*/ 	.short	0x0101
        /*09ba*/ 	.byte	0x3f
	.zero		1


	//   ....[59]....
        /*09bc*/ 	.word	0x000178a0
        /*09c0*/ 	.word	0x00000002
        /*09c4*/ 	.word	0x00000000
        /*09c8*/ 	.short	0x0101
        /*09ca*/ 	.byte	0x3f
	.zero		1


	//   ....[60]....
        /*09cc*/ 	.word	0x00017a90
        /*09d0*/ 	.word	0x00000002
        /*09d4*/ 	.word	0x00013270
        /*09d8*/ 	.short	0x010a
        /*09da*/ 	.byte	0x3f
	.zero		1


	//   ....[61]....
        /*09dc*/ 	.word	0x00017b10
        /*09e0*/ 	.word	0x00000002
        /*09e4*/ 	.word	0x00013260
        /*09e8*/ 	.short	0x010a
        /*09ea*/ 	.byte	0x3f
	.zero		1


	//   ....[62]....
        /*09ec*/ 	.word	0x00017de0
        /*09f0*/ 	.word	0x00000002
        /*09f4*/ 	.word	0x00013250
        /*09f8*/ 	.short	0x0101
        /*09fa*/ 	.byte	0x3f
	.zero		1


	//   ....[63]....
        /*09fc*/ 	.word	0x00017e30
        /*0a00*/ 	.word	0x00000000
        /*0a04*/ 	.word	0x00000000
        /*0a08*/ 	.short	0x0101
        /*0a0a*/ 	.byte	0x3f
	.zero		1


	//   ....[64]....
        /*0a0c*/ 	.word	0x00018ee0
        /*0a10*/ 	.word	0x00000006
        /*0a14*/ 	.word	0x00013220
        /*0a18*/ 	.short	0x010a
        /*0a1a*/ 	.byte	0x3f
	.zero		1


	//   ....[65]....
        /*0a1c*/ 	.word	0x00019080
        /*0a20*/ 	.word	0x00000005
        /*0a24*/ 	.word	0x00000000
        /*0a28*/ 	.short	0x010a
        /*0a2a*/ 	.byte	0x3f
	.zero		1


	//   ....[66]....
        /*0a2c*/ 	.word	0x000190f0
        /*0a30*/ 	.word	0x00000009
        /*0a34*/ 	.word	0x00000000
        /*0a38*/ 	.short	0x010a
        /*0a3a*/ 	.byte	0x3f
	.zero		1


	//   ....[67]....
        /*0a3c*/ 	.word	0x00019140
        /*0a40*/ 	.word	0x00000013
        /*0a44*/ 	.word	0x00013260
        /*0a48*/ 	.short	0x010a
        /*0a4a*/ 	.byte	0x3f
	.zero		1


	//   ....[68]....
        /*0a4c*/ 	.word	0x00019190
        /*0a50*/ 	.word	0x00000007
        /*0a54*/ 	.word	0x00013260
        /*0a58*/ 	.short	0x010a
        /*0a5a*/ 	.byte	0x3f
	.zero		1


	//   ....[69]....
        /*0a5c*/ 	.word	0x000191d0
        /*0a60*/ 	.word	0x00000013
        /*0a64*/ 	.word	0x00013280
        /*0a68*/ 	.short	0x010a
        /*0a6a*/ 	.byte	0x3f
	.zero		1


	//   ....[70]....
        /*0a6c*/ 	.word	0x000191f0
        /*0a70*/ 	.word	0x00000007
        /*0a74*/ 	.word	0x00013280
        /*0a78*/ 	.short	0x010a
        /*0a7a*/ 	.byte	0x3f
	.zero		1


	//   ....[71]....
        /*0a7c*/ 	.word	0x00019260
        /*0a80*/ 	.word	0x00000003
        /*0a84*/ 	.word	0x00013200
        /*0a88*/ 	.short	0x010a
        /*0a8a*/ 	.byte	0x3f
	.zero		1


	//   ....[72]....
        /*0a8c*/ 	.word	0x000192b0
        /*0a90*/ 	.word	0x00000003
        /*0a94*/ 	.word	0x00013230
        /*0a98*/ 	.short	0x010a
        /*0a9a*/ 	.byte	0x3f
	.zero		1


	//   ....[73]....
        /*0a9c*/ 	.word	0x00019310
        /*0aa0*/ 	.word	0x00000008
        /*0aa4*/ 	.word	0x00013230
        /*0aa8*/ 	.short	0x010a
        /*0aaa*/ 	.byte	0x3f
	.zero		1


	//   ....[74]....
        /*0aac*/ 	.word	0x00019370
        /*0ab0*/ 	.word	0x00000008
        /*0ab4*/ 	.word	0x00013250
        /*0ab8*/ 	.short	0x010a
        /*0aba*/ 	.byte	0x3f
	.zero		1


	//   ....[75]....
        /*0abc*/ 	.word	0x000193d0
        /*0ac0*/ 	.word	0x00000004
        /*0ac4*/ 	.word	0x00013230
        /*0ac8*/ 	.short	0x010a
        /*0aca*/ 	.byte	0x3f
	.zero		1


	//   ....[76]....
        /*0acc*/ 	.word	0x00019430
        /*0ad0*/ 	.word	0x00000004
        /*0ad4*/ 	.word	0x00013250
        /*0ad8*/ 	.short	0x010a
        /*0ada*/ 	.byte	0x3f
	.zero		1


	//   ....[77]....
        /*0adc*/ 	.word	0x00019490
        /*0ae0*/ 	.word	0x00000008
        /*0ae4*/ 	.word	0x00013230
        /*0ae8*/ 	.short	0x010a
        /*0aea*/ 	.byte	0x3f
	.zero		1


	//   ....[78]....
        /*0aec*/ 	.word	0x000194f0
        /*0af0*/ 	.word	0x00000008
        /*0af4*/ 	.word	0x00013250
        /*0af8*/ 	.short	0x010a
        /*0afa*/ 	.byte	0x3f
	.zero		1


	//   ....[79]....
        /*0afc*/ 	.word	0x00019550
        /*0b00*/ 	.word	0x00000007
        /*0b04*/ 	.word	0x00013250
        /*0b08*/ 	.short	0x010a
        /*0b0a*/ 	.byte	0x3f
	.zero		1


	//   ....[80]....
        /*0b0c*/ 	.word	0x000196a0
        /*0b10*/ 	.word	0x00000002
        /*0b14*/ 	.word	0x00013280
        /*0b18*/ 	.short	0x010a
        /*0b1a*/ 	.byte	0x3f
	.zero		1


	//   ....[81]....
        /*0b1c*/ 	.word	0x000196f0
        /*0b20*/ 	.word	0x00000002
        /*0b24*/ 	.word	0x00013240
        /*0b28*/ 	.short	0x010a
        /*0b2a*/ 	.byte	0x3f
	.zero		1


	//   ....[82]....
        /*0b2c*/ 	.word	0x00019e50
        /*0b30*/ 	.word	0x00000012
        /*0b34*/ 	.word	0x00013220
        /*0b38*/ 	.short	0x010a
        /*0b3a*/ 	.byte	0x3f
	.zero		1


	//   ....[83]....
        /*0b3c*/ 	.word	0x00019ea0
        /*0b40*/ 	.word	0x00000004
        /*0b44*/ 	.word	0x00013280
        /*0b48*/ 	.short	0x010a
        /*0b4a*/ 	.byte	0x3f
	.zero		1


	//   ....[84]....
        /*0b4c*/ 	.word	0x00019ef0
        /*0b50*/ 	.word	0x00000004
        /*0b54*/ 	.word	0x00013240
        /*0b58*/ 	.short	0x010a
        /*0b5a*/ 	.byte	0x3f
	.zero		1


	//   ....[85]....
        /*0b5c*/ 	.word	0x00019f40
        /*0b60*/ 	.word	0x00000003
        /*0b64*/ 	.word	0x00013270
        /*0b68*/ 	.short	0x010a
        /*0b6a*/ 	.byte	0x3f
	.zero		1


	//   ....[86]....
        /*0b6c*/ 	.word	0x00019f90
        /*0b70*/ 	.word	0x00000003
        /*0b74*/ 	.word	0x00013260
        /*0b78*/ 	.short	0x010a
        /*0b7a*/ 	.byte	0x3f
	.zero		1


	//   ....[87]....
        /*0b7c*/ 	.word	0x00019fe0
        /*0b80*/ 	.word	0x00000002
        /*0b84*/ 	.word	0x00013270
        /*0b88*/ 	.short	0x010a
        /*0b8a*/ 	.byte	0x3f
	.zero		1


	//   ....[88]....
        /*0b8c*/ 	.word	0x0001a030
        /*0b90*/ 	.word	0x00000002
        /*0b94*/ 	.word	0x00013260
        /*0b98*/ 	.short	0x010a
        /*0b9a*/ 	.byte	0x3f
	.zero		1


	//   ....[89]....
        /*0b9c*/ 	.word	0x0001a080
        /*0ba0*/ 	.word	0x00000006
        /*0ba4*/ 	.word	0x00013220
        /*0ba8*/ 	.short	0x010a
        /*0baa*/ 	.byte	0x3f
	.zero		1


	//   ....[90]....
        /*0bac*/ 	.word	0x0001a220
        /*0bb0*/ 	.word	0x00000005
        /*0bb4*/ 	.word	0x00000000
        /*0bb8*/ 	.short	0x010a
        /*0bba*/ 	.byte	0x3f
	.zero		1


	//   ....[91]....
        /*0bbc*/ 	.word	0x0001a270
        /*0bc0*/ 	.word	0x00000009
        /*0bc4*/ 	.word	0x00000000
        /*0bc8*/ 	.short	0x010a
        /*0bca*/ 	.byte	0x3f
	.zero		1


	//   ....[92]....
        /*0bcc*/ 	.word	0x0001a2c0
        /*0bd0*/ 	.word	0x00000013
        /*0bd4*/ 	.word	0x00013260
        /*0bd8*/ 	.short	0x010a
        /*0bda*/ 	.byte	0x3f
	.zero		1


	//   ....[93]....
        /*0bdc*/ 	.word	0x0001a310
        /*0be0*/ 	.word	0x00000007
        /*0be4*/ 	.word	0x00013260
        /*0be8*/ 	.short	0x010a
        /*0bea*/ 	.byte	0x3f
	.zero		1


	//   ....[94]....
        /*0bec*/ 	.word	0x0001a360
        /*0bf0*/ 	.word	0x00000013
        /*0bf4*/ 	.word	0x00013280
        /*0bf8*/ 	.short	0x010a
        /*0bfa*/ 	.byte	0x3f
	.zero		1


	//----- nvinfo : EIATTR_NUM_MBARRIERS
	.align		4
.L_205:
        /*0bfc*/ 	.byte	0x03, 0x38
        /*0bfe*/ 	.short	0x0016


	//----- nvinfo : EIATTR_EXIT_INSTR_OFFSETS
	.align		4
        /*0c00*/ 	.byte	0x04, 0x1c
        /*0c02*/ 	.short	(.L_207 - .L_206)


	//   ....[0]....
.L_206:
        /*0c04*/ 	.word	0x00000a40


	//   ....[1]....
        /*0c08*/ 	.word	0x000135f0


	//   ....[2]....
        /*0c0c*/ 	.word	0x00019240


	//----- nvinfo : EIATTR_MAX_THREADS
	.align		4
.L_207:
        /*0c10*/ 	.byte	0x04, 0x05
        /*0c12*/ 	.short	(.L_209 - .L_208)
.L_208:
        /*0c14*/ 	.word	0x00000200
        /*0c18*/ 	.word	0x00000001
        /*0c1c*/ 	.word	0x00000001


	//----- nvinfo : EIATTR_CRS_STACK_SIZE
	.align		4
.L_209:
        /*0c20*/ 	.byte	0x04, 0x1e
        /*0c22*/ 	.short	(.L_211 - .L_210)
.L_210:
        /*0c24*/ 	.word	0x00000000


	//----- nvinfo : EIATTR_CBANK_PARAM_SIZE
	.align		4
.L_211:
        /*0c28*/ 	.byte	0x03, 0x19
        /*0c2a*/ 	.short	0x0af0


	//----- nvinfo : EIATTR_PARAM_CBANK
	.align		4
        /*0c2c*/ 	.byte	0x04, 0x0a
        /*0c2e*/ 	.short	(.L_213 - .L_212)
	.align		4
.L_212:
        /*0c30*/ 	.word	index@(.nv.constant0._ZN7cutlass13device_kernelIN5flash11enable_sm90INS1_16FlashAttnFwdSm90INS1_25CollectiveMainloopFwdSm90ILi2EN4cute5tupleIJNS5_1CILi1EEES8_S8_EEENS6_IJNS7_ILi192EEENS7_ILi160EEENS7_ILi64EEEEEELi64ENS_12float_e4m3_tEfNS_4arch4Sm90ELb0ELb1ELb0ELb1ELb0ELb0ELb0ELb1ELb1ELb1ELb1ELb0EEENS1_21CollectiveEpilogueFwdINS6_IJSA_SC_SB_EEES9_NS_10bfloat16_tESG_Li384ELb1ELb1ELb1ELb1EEENS1_36VarlenDynamicPersistentTileSchedulerILi192ELi160ELi384ELi128ELb1ELb1ELb1ELb1ELb0ELb1EEEEEEEEEvNT_6ParamsE)
        /*0c34*/ 	.short	0x0210
        /*0c36*/ 	.short	0x0af0


	//----- nvinfo : EIATTR_SW_WAR
	.align		4
.L_213:
        /*0c38*/ 	.byte	0x04, 0x36
        /*0c3a*/ 	.short	(.L_215 - .L_214)
.L_214:
        /*0c3c*/ 	.word	0x00000008
.L_215:


//--------------------- .nv.info._ZN7cutlass13device_kernelIN5flash11enable_sm90INS1_16FlashAttnFwdSm90INS1_25CollectiveMainloopFwdSm90ILi2EN4cute5tupleIJNS5_1CILi1EEES8_S8_EEENS6_IJNS7_ILi192EEENS7_ILi160EEENS7_ILi64EEEEEELi64ENS_12float_e4m3_tEfNS_4arch4Sm90ELb0ELb1ELb0ELb1ELb0ELb1ELb0ELb1ELb1ELb1ELb1ELb0EEENS1_21CollectiveEpilogueFwdINS6_IJSA_SC_SB_EEES9_NS_10bfloat16_tESG_Li384ELb1ELb1ELb1ELb1EEENS1_36VarlenDynamicPersistentTileSchedulerILi192ELi160ELi384ELi128ELb1ELb1ELb1ELb1ELb0ELb1EEEEEEEEEvNT_6ParamsE --------------------------
	.section	.nv.info._ZN7cutlass13device_kernelIN5flash11enable_sm90INS1_16FlashAttnFwdSm90INS1_25CollectiveMainloopFwdSm90ILi2EN4cute5tupleIJNS5_1CILi1EEES8_S8_EEENS6_IJNS7_ILi192EEENS7_ILi160EEENS7_ILi64EEEEEELi64ENS_12float_e4m3_tEfNS_4arch4Sm90ELb0ELb1ELb0ELb1ELb0ELb1ELb0ELb1ELb1ELb1ELb1ELb0EEENS1_21CollectiveEpilogueFwdINS6_IJSA_SC_SB_EEES9_NS_10bfloat16_tESG_Li384ELb1ELb1ELb1ELb1EEENS1_36VarlenDynamicPersistentTileSchedulerILi192ELi160ELi384ELi128ELb1ELb1ELb1ELb1ELb0ELb1EEEEEEEEEvNT_6ParamsE,"",@"SHT_CUDA_INFO"
	.sectionflags	@""
	.align	4


	//----- nvinfo : EIATTR_CUDA_API_VERSION
	.align		4
        /*0000*/ 	.byte	0x04, 0x37
        /*0002*/ 	.short	(.L_217 - .L_216)
.L_216:
        /*0004*/ 	.word	0x00000082


	//----- nvinfo : EIATTR_KPARAM_INFO
	.align		4
.L_217:
        /*0008*/ 	.byte	0x04, 0x17
        /*000a*/ 	.short	(.L_219 - .L_218)
.L_218:
        /*000c*/ 	.word	0x00000000
        /*0010*/ 	.short	0x0000
        /*0012*/ 	.short	0x0070
        /*0014*/ 	.byte	0x00, 0xf0, 0x01, 0x2a


	//----- nvinfo : EIATTR_SPARSE_MMA_MASK
	.align		4
.L_219:
        /*0018*/ 	.byte	0x03, 0x50
        /*001a*/ 	.short	0x0000


	//----- nvinfo : EIATTR_MAXREG_COUNT
	.align		4
        /*001c*/ 	.byte	0x03, 0x1b
        /*001e*/ 	.short	0x0080


	//----- nvinfo : EIATTR_NUM_BARRIERS
	.align		4
        /*0020*/ 	.byte	0x02, 0x4c
        /*0022*/ 	.byte	0x10
	.zero		1


	//----- nvinfo : EIATTR_EXTERNS
	.align		4
        /*0024*/ 	.byte	0x04, 0x0f
        /*0026*/ 	.short	(.L_221 - .L_220)


	//   ....[0]....
	.align		4
.L_220:
        /*0028*/ 	.word	index@(__assertfail)


	//----- nvinfo : EIATTR_ANNOTATIONS
	.align		4
.L_221:
        /*002c*/ 	.byte	0x04, 0x55
        /*002e*/ 	.short	(.L_223 - .L_222)


	//   ....[0]....
.L_222:
        /* <DEDUP_REMOVED lines=104> */


	//----- nvinfo : EIATTR_MERCURY_ISA_VERSION
	.align		4
.L_223:
        /*0698*/ 	.byte	0x03, 0x5f
        /*069a*/ 	.short	0x0101


	//----- nvinfo : EIATTR_UNUSED_LOAD_BYTE_OFFSET
	.align		4
        /*069c*/ 	.byte	0x04, 0x44
        /*069e*/ 	.short	(.L_225 - .L_224)


	//   ....[0]....
.L_224:
        /*06a0*/ 	.word	0x00000a90
        /*06a4*/ 	.word	0x0000fff0


	//   ....[1]....
        /*06a8*/ 	.word	0x00018740
        /*06ac*/ 	.word	0x0000fff0


	//----- nvinfo : EIATTR_INT_WARP_WIDE_INSTR_OFFSETS
	.align		4
.L_225:
        /*06b0*/ 	.byte	0x04, 0x31
        /*06b2*/ 	.short	(.L_227 - .L_226)


	//   ....[0]....
.L_226:
        /*06b4*/ 	.word	0x00000180


	//   ....[1]....
        /*06b8*/ 	.word	0x000001c0


	//   ....[2]....
        /*06bc*/ 	.word	0x00000280


	//   ....[3]....
        /*06c0*/ 	.word	0x0001e450


	//   ....[4]....
        /*06c4*/ 	.word	0x0001e4e0


	//   ....[5]....
        /*06c8*/ 	.word	0x00020970


	//   ....[6]....
        /*06cc*/ 	.word	0x00020a00


	//----- nvinfo : EIATTR_COOP_GROUP_MASK_REGIDS
	.align		4
.L_227:
        /*06d0*/ 	.byte	0x04, 0x29
        /*06d2*/ 	.short	(.L_229 - .L_228)


	//   ....[0]....
.L_228:
        /*06d4*/ 	.word	0xffffffff


	//   ....[1]....
        /*06d8*/ 	.word	0xffffffff


	//   ....[2]....
        /*06dc*/ 	.word	0xffffffff


	//   ....[3]....
        /*06e0*/ 	.word	0xffffffff


	//   ....[4]....
        /*06e4*/ 	.word	0xffffffff


	//   ....[5]....
        /*06e8*/ 	.word	0xffffffff


	//   ....[6]....
        /*06ec*/ 	.word	0xffffffff


	//   ....[7]....
        /*06f0*/ 	.word	0xffffffff


	//   ....[8]....
        /*06f4*/ 	.word	0xffffffff


	//   ....[9]....
        /*06f8*/ 	.word	0xffffffff


	//   ....[10]....
        /*06fc*/ 	.word	0xffffffff


	//   ....[11]....
        /*0700*/ 	.word	0xffffffff


	//   ....[12]....
        /*0704*/ 	.word	0xffffffff


	//   ....[13]....
        /*0708*/ 	.word	0xffffffff


	//   ....[14]....
        /*070c*/ 	.word	0xffffffff


	//   ....[15]....
        /*0710*/ 	.word	0xffffffff


	//   ....[16]....
        /*0714*/ 	.word	0xffffffff


	//   ....[17]....
        /*0718*/ 	.word	0xffffffff


	//   ....[18]....
        /*071c*/ 	.word	0xffffffff


	//   ....[19]....
        /*0720*/ 	.word	0xffffffff


	//   ....[20]....
        /*0724*/ 	.word	0xffffffff


	//   ....[21]....
        /*0728*/ 	.word	0xffffffff


	//   ....[22]....
        /*072c*/ 	.word	0xffffffff


	//   ....[23]....
        /*0730*/ 	.word	0xffffffff


	//   ....[24]....
        /*0734*/ 	.word	0xffffffff


	//   ....[25]....
        /*0738*/ 	.word	0xffffffff


	//   ....[26]....
        /*073c*/ 	.word	0xffffffff


	//   ....[27]....
        /*0740*/ 	.word	0xffffffff


	//   ....[28]....
        /*0744*/ 	.word	0xffffffff


	//   ....[29]....
        /*0748*/ 	.word	0xffffffff


	//   ....[30]....
        /*074c*/ 	.word	0xffffffff


	//   ....[31]....
        /*0750*/ 	.word	0xffffffff


	//   ....[32]....
        /*0754*/ 	.word	0xffffffff


	//   ....[33]....
        /*0758*/ 	.word	0xffffffff


	//   ....[34]....
        /*075c*/ 	.word	0xffffffff


	//   ....[35]....
        /*0760*/ 	.word	0xffffffff


	//   ....[36]....
        /*0764*/ 	.word	0xffffffff


	//   ....[37]....
        /*0768*/ 	.word	0xffffffff


	//   ....[38]....
        /*076c*/ 	.word	0xffffffff


	//   ....[39]....
        /*0770*/ 	.word	0xffffffff


	//   ....[40]....
        /*0774*/ 	.word	0xffffffff


	//   ....[41]....
        /*0778*/ 	.word	0xffffffff


	//   ....[42]....
        /*077c*/ 	.word	0xffffffff


	//   ....[43]....
        /*0780*/ 	.word	0xffffffff


	//   ....[44]....
        /*0784*/ 	.word	0xffffffff


	//   ....[45]....
        /*0788*/ 	.word	0xffffffff


	//   ....[46]....
        /*078c*/ 	.word	0xffffffff


	//   ....[47]....
        /*0790*/ 	.word	0xffffffff


	//   ....[48]....
        /*0794*/ 	.word	0xffffffff


	//   ....[49]....
        /*0798*/ 	.word	0xffffffff


	//   ....[50]....
        /*079c*/ 	.word	0xffffffff


	//   ....[51]....
        /*07a0*/ 	.word	0xffffffff


	//   ....[52]....
        /*07a4*/ 	.word	0xffffffff


	//   ....[53]....
        /*07a8*/ 	.word	0xffffffff


	//   ....[54]....
        /*07ac*/ 	.word	0xffffffff


	//   ....[55]....
        /*07b0*/ 	.word	0xffffffff


	//   ....[56]....
        /*07b4*/ 	.word	0xffffffff


	//   ....[57]....
        /*07b8*/ 	.word	0xffffffff


	//   ....[58]....
        /*07bc*/ 	.word	0xffffffff


	//   ....[59]....
        /*07c0*/ 	.word	0xffffffff


	//   ....[60]....
        /*07c4*/ 	.word	0xffffffff


	//   ....[61]....
        /*07c8*/ 	.word	0xffffffff


	//   ....[62]....
        /*07cc*/ 	.word	0xffffffff


	//   ....[63]....
        /*07d0*/ 	.word	0xffffffff


	//   ....[64]....
        /*07d4*/ 	.word	0xffffffff


	//   ....[65]....
        /*07d8*/ 	.word	0xffffffff


	//   ....[66]....
        /*07dc*/ 	.word	0xffffffff


	//   ....[67]....
        /*07e0*/ 	.word	0xffffffff


	//   ....[68]....
        /*07e4*/ 	.word	0xffffffff


	//   ....[69]....
        /*07e8*/ 	.word	0xffffffff


	//   ....[70]....
        /*07ec*/ 	.word	0xffffffff


	//   ....[71]....
        /*07f0*/ 	.word	0xffffffff


	//   ....[72]....
        /*07f4*/ 	.word	0xffffffff


	//   ....[73]....
        /*07f8*/ 	.word	0xffffffff


	//   ....[74]....
        /*07fc*/ 	.word	0xffffffff


	//   ....[75]....
        /*0800*/ 	.word	0xffffffff


	//   ....[76]....
        /*0804*/ 	.word	0xffffffff


	//   ....[77]....
        /*0808*/ 	.word	0xffffffff


	//   ....[78]....
        /*080c*/ 	.word	0xffffffff


	//   ....[79]....
        /*0810*/ 	.word	0xffffffff


	//   ....[80]....
        /*0814*/ 	.word	0xffffffff


	//   ....[81]....
        /*0818*/ 	.word	0xffffffff


	//   ....[82]....
        /*081c*/ 	.word	0xffffffff


	//   ....[83]....
        /*0820*/ 	.word	0xffffffff


	//   ....[84]....
        /*0824*/ 	.word	0xffffffff


	//   ....[85]....
        /*0828*/ 	.word	0xffffffff


	//   ....[86]....
        /*082c*/ 	.word	0xffffffff


	//   ....[87]....
        /*0830*/ 	.word	0xffffffff


	//   ....[88]....
        /*0834*/ 	.word	0xffffffff


	//   ....[89]....
        /*0838*/ 	.word	0xffffffff


	//   ....[90]....
        /*083c*/ 	.word	0xffffffff


	//   ....[91]....
        /*0840*/ 	.word	0xffffffff


	//   ....[92]....
        /*0844*/ 	.word	0xffffffff


	//   ....[93]....
        /*0848*/ 	.word	0xffffffff


	//   ....[94]....
        /*084c*/ 	.word	0xffffffff


	//   ....[95]....
        /*0850*/ 	.word	0xffffffff


	//   ....[96]....
        /*0854*/ 	.word	0xffffffff


	//   ....[97]....
        /*0858*/ 	.word	0xffffffff


	//   ....[98]....
        /*085c*/ 	.word	0xffffffff


	//   ....[99]....
        /*0860*/ 	.word	0xffffffff


	//   ....[100]....
        /*0864*/ 	.word	0xffffffff


	//   ....[101]....
        /*0868*/ 	.word	0xffffffff


	//   ....[102]....
        /*086c*/ 	.word	0xffffffff


	//   ....[103]....
        /*0870*/ 	.word	0xffffffff


	//   ....[104]....
        /*0874*/ 	.word	0xffffffff


	//   ....[105]....
        /*0878*/ 	.word	0xffffffff


	//   ....[106]....
        /*087c*/ 	.word	0xffffffff


	//   ....[107]....
        /*0880*/ 	.word	0xffffffff


	//   ....[108]....
        /*0884*/ 	.word	0xffffffff


	//   ....[109]....
        /*0888*/ 	.word	0xffffffff


	//   ....[110]....
        /*088c*/ 	.word	0xffffffff


	//   ....[111]....
        /*0890*/ 	.word	0xffffffff


	//   ....[112]....
        /*0894*/ 	.word	0xffffffff


	//   ....[113]....
        /*0898*/ 	.word	0xffffffff


	//   ....[114]....
        /*089c*/ 	.word	0xffffffff


	//   ....[115]....
        /*08a0*/ 	.word	0xffffffff


	//   ....[116]....
        /*08a4*/ 	.word	0xffffffff


	//   ....[117]....
        /*08a8*/ 	.word	0xffffffff


	//   ....[118]....
        /*08ac*/ 	.word	0xffffffff


	//   ....[119]....
        /*08b0*/ 	.word	0xffffffff


	//   ....[120]....
        /*08b4*/ 	.word	0xffffffff


	//   ....[121]....
        /*08b8*/ 	.word	0xffffffff


	//   ....[122]....
        /*08bc*/ 	.word	0xffffffff


	//   ....[123]....
        /*08c0*/ 	.word	0xffffffff


	//   ....[124]....
        /*08c4*/ 	.word	0xffffffff


	//   ....[125]....
        /*08c8*/ 	.word	0xffffffff


	//   ....[126]....
        /*08cc*/ 	.word	0xffffffff


	//   ....[127]....
        /*08d0*/ 	.word	0xffffffff


	//   ....[128]....
        /*08d4*/ 	.word	0xffffffff


	//   ....[129]....
        /*08d8*/ 	.word	0xffffffff


	//   ....[130]....
        /*08dc*/ 	.word	0xffffffff


	//   ....[131]....
        /*08e0*/ 	.word	0xffffffff


	//   ....[132]....
        /*08e4*/ 	.word	0xffffffff


	//   ....[133]....
        /*08e8*/ 	.word	0xffffffff


	//   ....[134]....
        /*08ec*/ 	.word	0xffffffff


	//   ....[135]....
        /*08f0*/ 	.word	0xffffffff


	//   ....[136]....
        /*08f4*/ 	.word	0xffffffff


	//   ....[137]....
        /*08f8*/ 	.word	0xffffffff


	//   ....[138]....
        /*08fc*/ 	.word	0xffffffff


	//   ....[139]....
        /*0900*/ 	.word	0xffffffff


	//   ....[140]....
        /*0904*/ 	.word	0xffffffff


	//   ....[141]....
        /*0908*/ 	.word	0xffffffff


	//   ....[142]....
        /*090c*/ 	.word	0xffffffff


	//   ....[143]....
        /*0910*/ 	.word	0xffffffff


	//   ....[144]....
        /*0914*/ 	.word	0xffffffff


	//   ....[145]....
        /*0918*/ 	.word	0xffffffff


	//   ....[146]....
        /*091c*/ 	.word	0xffffffff


	//   ....[147]....
        /*0920*/ 	.word	0xffffffff


	//   ....[148]....
        /*0924*/ 	.word	0x0500000f


	//   ....[149]....
        /*0928*/ 	.word	0x0500000f


	//   ....[150]....
        /*092c*/ 	.word	0x0500000f


	//   ....[151]....
        /*0930*/ 	.word	0x0500000f


	//   ....[152]....
        /*0934*/ 	.word	0x0500000f


	//   ....[153]....
        /*0938*/ 	.word	0x0500000f


	//   ....[154]....
        /*093c*/ 	.word	0x0500000f


	//   ....[155]....
        /*0940*/ 	.word	0x0500000f


	//   ....[156]....
        /*0944*/ 	.word	0x0500000f


	//   ....[157]....
        /*0948*/ 	.word	0x0500000f


	//   ....[158]....
        /*094c*/ 	.word	0x0500000f


	//   ....[159]....
        /*0950*/ 	.word	0x0500000f


	//   ....[160]....
        /*0954*/ 	.word	0x0500000f


	//   ....[161]....
        /*0958*/ 	.word	0x0500000f


	//   ....[162]....
        /*095c*/ 	.word	0x0500000f


	//   ....[163]....
        /*0960*/ 	.word	0x0500000f


	//   ....[164]....
        /*0964*/ 	.word	0x0500000f


	//   ....[165]....
        /*0968*/ 	.word	0x0500000f


	//   ....[166]....
        /*096c*/ 	.word	0x0500000f


	//   ....[167]....
        /*0970*/ 	.word	0x0500000f


	//   ....[168]....
        /*0974*/ 	.word	0x0500000f


	//   ....[169]....
        /*0978*/ 	.word	0x0500000f


	//   ....[170]....
        /*097c*/ 	.word	0x0500000f


	//   ....[171]....
        /*0980*/ 	.word	0x0500000f


	//   ....[172]....
        /*0984*/ 	.word	0x0500000f


	//   ....[173]....
        /*0988*/ 	.word	0x0500000f


	//   ....[174]....
        /*098c*/ 	.word	0x0500000f


	//   ....[175]....
        /*0990*/ 	.word	0x0500000f


	//   ....[176]....
        /*0994*/ 	.word	0x0500000f


	//   ....[177]....
        /*0998*/ 	.word	0x0500000f


	//   ....[178]....
        /*099c*/ 	.word	0x0500000f


	//   ....[179]....
        /*09a0*/ 	.word	0x0500000f


	//   ....[180]....
        /*09a4*/ 	.word	0x0500000f


	//   ....[181]....
        /*09a8*/ 	.word	0x0500000f


	//   ....[182]....
        /*09ac*/ 	.word	0x0500000f


	//   ....[183]....
        /*09b0*/ 	.word	0x0500000f


	//   ....[184]....
        /*09b4*/ 	.word	0x0500000f


	//   ....[185]....
        /*09b8*/ 	.word	0x0500000f


	//   ....[186]....
        /*09bc*/ 	.word	0x0500000f


	//   ....[187]....
        /*09c0*/ 	.word	0x0500000f


	//   ....[188]....
        /*09c4*/ 	.word	0x0500000f


	//----- nvinfo : EIATTR_COOP_GROUP_INSTR_OFFSETS
	.align		4
.L_229:
        /*09c8*/ 	.byte	0x04, 0x28
        /*09ca*/ 	.short	(.L_231 - .L_230)


	//   ....[0]....
.L_230:
        /*09cc*/ 	.word	0x00000060


	//   ....[1]....
        /*09d0*/ 	.word	0x00000190


	//   ....[2]....
        /*09d4*/ 	.word	0x00000290


	//   ....[3]....
        /*09d8*/ 	.word	0x00000400


	//   ....[4]....
        /*09dc*/ 	.word	0x00000560


	//   ....[5]....
        /*09e0*/ 	.word	0x00000680


	//   ....[6]....
        /*09e4*/ 	.word	0x000007e0


	//   ....[7]....
        /*09e8*/ 	.word	0x00005de0


	//   ....[8]....
        /*09ec*/ 	.word	0x00006500


	//   ....[9]....
        /*09f0*/ 	.word	0x00006510


	//   ....[10]....
        /*09f4*/ 	.word	0x00006520


	//   ....[11]....
        /*09f8*/ 	.word	0x00006530


	//   ....[12]....
        /*09fc*/ 	.word	0x00007a50


	//   ....[13]....
        /*0a00*/ 	.word	0x00007a60


	//   ....[14]....
        /*0a04*/ 	.word	0x00007a70


	//   ....[15]....
        /*0a08*/ 	.word	0x00007a80


	//   ....[16]....
        /*0a0c*/ 	.word	0x000095c0


	//   ....[17]....
        /*0a10*/ 	.word	0x00009880


	//   ....[18]....
        /*0a14*/ 	.word	0x0000af50


	//   ....[19]....
        /*0a18*/ 	.word	0x0000b070


	//   ....[20]....
        /*0a1c*/ 	.word	0x0000b9f0


	//   ....[21]....
        /*0a20*/ 	.word	0x0000baa0


	//   ....[22]....
        /*0a24*/ 	.word	0x0000d990


	//   ....[23]....
        /*0a28*/ 	.word	0x0000db40


	//   ....[24]....
        /*0a2c*/ 	.word	0x0000f470


	//   ....[25]....
        /*0a30*/ 	.word	0x0000f590


	//   ....[26]....
        /*0a34*/ 	.word	0x0000fee0


	//   ....[27]....
        /*0a38*/ 	.word	0x0000ff40


	//   ....[28]....
        /*0a3c*/ 	.word	0x00012190


	//   ....[29]....
        /*0a40*/ 	.word	0x000122f0


	//   ....[30]....
        /*0a44*/ 	.word	0x00012310


	//   ....[31]....
        /*0a48*/ 	.word	0x00012320


	//   ....[32]....
        /*0a4c*/ 	.word	0x00014570


	//   ....[33]....
        /*0a50*/ 	.word	0x00014740


	//   ....[34]....
        /*0a54*/ 	.word	0x00016070


	//   ....[35]....
        /*0a58*/ 	.word	0x00016190


	//   ....[36]....
        /*0a5c*/ 	.word	0x00016ae0


	//   ....[37]....
        /*0a60*/ 	.word	0x00016b40


	//   ....[38]....
        /*0a64*/ 	.word	0x000180d0


	//   ....[39]....
        /*0a68*/ 	.word	0x000180e0


	//   ....[40]....
        /*0a6c*/ 	.word	0x00018180


	//   ....[41]....
        /*0a70*/ 	.word	0x00018190


	//   ....[42]....
        /*0a74*/ 	.word	0x00018d70


	//   ....[43]....
        /*0a78*/ 	.word	0x00018d80


	//   ....[44]....
        /*0a7c*/ 	.word	0x00018d90


	//   ....[45]....
        /*0a80*/ 	.word	0x00018da0


	//   ....[46]....
        /*0a84*/ 	.word	0x00018db0


	//   ....[47]....
        /*0a88*/ 	.word	0x00018dc0


	//   ....[48]....
        /*0a8c*/ 	.word	0x00018dd0


	//   ....[49]....
        /*0a90*/ 	.word	0x00018de0


	//   ....[50]....
        /*0a94*/ 	.word	0x00018df0


	//   ....[51]....
        /*0a98*/ 	.word	0x00018e00


	//   ....[52]....
        /*0a9c*/ 	.word	0x00018e10


	//   ....[53]....
        /*0aa0*/ 	.word	0x00018e20


	//   ....[54]....
        /*0aa4*/ 	.word	0x00018e30


	//   ....[55]....
        /*0aa8*/ 	.word	0x00018e40


	//   ....[56]....
        /*0aac*/ 	.word	0x00018e50


	//   ....[57]....
        /*0ab0*/ 	.word	0x00018e60


	//   ....[58]....
        /*0ab4*/ 	.word	0x00018e70


	//   ....[59]....
        /*0ab8*/ 	.word	0x00018e80


	//   ....[60]....
        /*0abc*/ 	.word	0x00018e90


	//   ....[61]....
        /*0ac0*/ 	.word	0x00018ea0


	//   ....[62]....
        /*0ac4*/ 	.word	0x00018eb0


	//   ....[63]....
        /*0ac8*/ 	.word	0x00018ec0


	//   ....[64]....
        /*0acc*/ 	.word	0x00018ed0


	//   ....[65]....
        /*0ad0*/ 	.word	0x00018ee0


	//   ....[66]....
        /*0ad4*/ 	.word	0x00018ef0


	//   ....[67]....
        /*0ad8*/ 	.word	0x00018f00


	//   ....[68]....
        /*0adc*/ 	.word	0x00018f10


	//   ....[69]....
        /*0ae0*/ 	.word	0x00018f20


	//   ....[70]....
        /*0ae4*/ 	.word	0x00018f30


	//   ....[71]....
        /*0ae8*/ 	.word	0x00018f40


	//   ....[72]....
        /*0aec*/ 	.word	0x00018f50


	//   ....[73]....
        /*0af0*/ 	.word	0x00018f60


	//   ....[74]....
        /*0af4*/ 	.word	0x000197f0


	//   ....[75]....
        /*0af8*/ 	.word	0x00019830


	//   ....[76]....
        /*0afc*/ 	.word	0x00019850


	//   ....[77]....
        /*0b00*/ 	.word	0x00019870


	//   ....[78]....
        /*0b04*/ 	.word	0x00019d30


	//   ....[79]....
        /*0b08*/ 	.word	0x00019d70


	//   ....[80]....
        /*0b0c*/ 	.word	0x00019d90


	//   ....[81]....
        /*0b10*/ 	.word	0x00019dd0


	//   ....[82]....
        /*0b14*/ 	.word	0x00019df0


	//   ....[83]....
        /*0b18*/ 	.word	0x00019e10


	//   ....[84]....
        /*0b1c*/ 	.word	0x00019e30


	//   ....[85]....
        /*0b20*/ 	.word	0x00019e60


	//   ....[86]....
        /*0b24*/ 	.word	0x0001a210


	//   ....[87]....
        /*0b28*/ 	.word	0x0001a220


	//   ....[88]....
        /*0b2c*/ 	.word	0x0001a540


	//   ....[89]....
        /*0b30*/ 	.word	0x0001a550


	//   ....[90]....
        /*0b34*/ 	.word	0x0001af70


	//   ....[91]....
        /*0b38*/ 	.word	0x0001afa0


	//   ....[92]....
        /*0b3c*/ 	.word	0x0001afe0


	//   ....[93]....
        /*0b40*/ 	.word	0x0001b010


	//   ....[94]....
        /*0b44*/ 	.word	0x0001b030


	//   ....[95]....
        /*0b48*/ 	.word	0x0001b040


	//   ....[96]....
        /*0b4c*/ 	.word	0x0001b050


	//   ....[97]....
        /*0b50*/ 	.word	0x0001b070


	//   ....[98]....
        /*0b54*/ 	.word	0x0001b1e0


	//   ....[99]....
        /*0b58*/ 	.word	0x0001b3e0


	//   ....[100]....
        /*0b5c*/ 	.word	0x0001b410


	//   ....[101]....
        /*0b60*/ 	.word	0x0001b440


	//   ....[102]....
        /*0b64*/ 	.word	0x0001b470


	//   ....[103]....
        /*0b68*/ 	.word	0x0001b4a0


	//   ....[104]....
        /*0b6c*/ 	.word	0x0001b4d0


	//   ....[105]....
        /*0b70*/ 	.word	0x0001b660


	//   ....[106]....
        /*0b74*/ 	.word	0x0001b690


	//   ....[107]....
        /*0b78*/ 	.word	0x0001b6c0


	//   ....[108]....
        /*0b7c*/ 	.word	0x0001b6f0


	//   ....[109]....
        /*0b80*/ 	.word	0x0001b720


	//   ....[110]....
        /*0b84*/ 	.word	0x0001b750


	//   ....[111]....
        /*0b88*/ 	.word	0x0001b7e0


	//   ....[112]....
        /*0b8c*/ 	.word	0x0001b810


	//   ....[113]....
        /*0b90*/ 	.word	0x0001b820


	//   ....[114]....
        /*0b94*/ 	.word	0x0001b860


	//   ....[115]....
        /*0b98*/ 	.word	0x0001d160


	//   ....[116]....
        /*0b9c*/ 	.word	0x0001eb90


	//   ....[117]....
        /*0ba0*/ 	.word	0x0001f860


	//   ....[118]....
        /*0ba4*/ 	.word	0x0001f880


	//   ....[119]....
        /*0ba8*/ 	.word	0x0001f920


	//   ....[120]....
        /*0bac*/ 	.word	0x0001f930


	//   ....[121]....
        /*0bb0*/ 	.word	0x0001f9a0


	//   ....[122]....
        /*0bb4*/ 	.word	0x0001f9b0


	//   ....[123]....
        /*0bb8*/ 	.word	0x0001f9c0


	//   ....[124]....
        /*0bbc*/ 	.word	0x0001fa00


	//   ....[125]....
        /*0bc0*/ 	.word	0x0001fa20


	//   ....[126]....
        /*0bc4*/ 	.word	0x0001fa30


	//   ....[127]....
        /*0bc8*/ 	.word	0x0001fa80


	//   ....[128]....
        /*0bcc*/ 	.word	0x0001fa90


	//   ....[129]....
        /*0bd0*/ 	.word	0x00021080


	//   ....[130]....
        /*0bd4*/ 	.word	0x000210b0


	//   ....[131]....
        /*0bd8*/ 	.word	0x00021110


	//   ....[132]....
        /*0bdc*/ 	.word	0x00021140


	//   ....[133]....
        /*0be0*/ 	.word	0x00021170


	//   ....[134]....
        /*0be4*/ 	.word	0x000211a0


	//   ....[135]....
        /*0be8*/ 	.word	0x000211d0


	//   ....[136]....
        /*0bec*/ 	.word	0x00021200


	//   ....[137]....
        /*0bf0*/ 	.word	0x000213a0


	//   ....[138]....
        /*0bf4*/ 	.word	0x000213d0


	//   ....[139]....
        /*0bf8*/ 	.word	0x00021400


	//   ....[140]....
        /*0bfc*/ 	.word	0x00021430


	//   ....[141]....
        /*0c00*/ 	.word	0x00021460


	//   ....[142]....
        /*0c04*/ 	.word	0x00021490


	//   ....[143]....
        /*0c08*/ 	.word	0x00021550


	//   ....[144]....
        /*0c0c*/ 	.word	0x00021570


	//   ....[145]....
        /*0c10*/ 	.word	0x00021590


	//   ....[146]....
        /*0c14*/ 	.word	0x000215f0


	//   ....[147]....
        /*0c18*/ 	.word	0x00022020


	//   ....[148]....
        /*0c1c*/ 	.word	0x00022490


	//   ....[149]....
        /*0c20*/ 	.word	0x00022520


	//   ....[150]....
        /*0c24*/ 	.word	0x00022570


	//   ....[151]....
        /*0c28*/ 	.word	0x000225c0


	//   ....[152]....
        /*0c2c*/ 	.word	0x00022690


	//   ....[153]....
        /*0c30*/ 	.word	0x00022720


	//   ....[154]....
        /*0c34*/ 	.word	0x00022770


	//   ....[155]....
        /*0c38*/ 	.word	0x000227c0


	//   ....[156]....
        /*0c3c*/ 	.word	0x00022b50


	//   ....[157]....
        /*0c40*/ 	.word	0x00022e30


	//   ....[158]....
        /*0c44*/ 	.word	0x00023060


	//   ....[159]....
        /*0c48*/ 	.word	0x000230b0


	//   ....[160]....
        /*0c4c*/ 	.word	0x00023110


	//   ....[161]....
        /*0c50*/ 	.word	0x000231e0


	//   ....[162]....
        /*0c54*/ 	.word	0x00023240


	//   ....[163]....
        /*0c58*/ 	.word	0x00023320


	//   ....[164]....
        /*0c5c*/ 	.word	0x00023380


	//   ....[165]....
        /*0c60*/ 	.word	0x00023460


	//   ....[166]....
        /*0c64*/ 	.word	0x000234c0


	//   ....[167]....
        /*0c68*/ 	.word	0x000235a0


	//   ....[168]....
        /*0c6c*/ 	.word	0x00023600


	//   ....[169]....
        /*0c70*/ 	.word	0x000236d0


	//   ....[170]....
        /*0c74*/ 	.word	0x000239a0


	//   ....[171]....
        /*0c78*/ 	.word	0x00023a40


	//   ....[172]....
        /*0c7c*/ 	.word	0x00023bc0


	//   ....[173]....
        /*0c80*/ 	.word	0x00023c30


	//   ....[174]....
        /*0c84*/ 	.word	0x00023ca0


	//   ....[175]....
        /*0c88*/ 	.word	0x00023d10


	//   ....[176]....
        /*0c8c*/ 	.word	0x00023d80


	//   ....[177]....
        /*0c90*/ 	.word	0x00023e00


	//   ....[178]....
        /*0c94*/ 	.word	0x00023e90


	//   ....[179]....
        /*0c98*/ 	.word	0x00023f30


	//   ....[180]....
        /*0c9c*/ 	.word	0x00023fa0


	//   ....[181]....
        /*0ca0*/ 	.word	0x00024010


	//   ....[182]....
        /*0ca4*/ 	.word	0x00024080


	//   ....[183]....
        /*0ca8*/ 	.word	0x00024100


	//   ....[184]....
        /*0cac*/ 	.word	0x00024170


	//   ....[185]....
        /*0cb0*/ 	.word	0x00024220


	//   ....[186]....
        /*0cb4*/ 	.word	0x00024270


	//   ....[187]....
        /*0cb8*/ 	.word	0x00024300


	//   ....[188]....
        /*0cbc*/ 	.word	0x00024430


	//----- nvinfo : EIATTR_REG_RECONFIG
	.align		4
.L_231:
        /*0cc0*/ 	.byte	0x01, 0x54
	.zero		2


	//----- nvinfo : EIATTR_SYSCALL_OFFSETS
	.align		4
        /*0cc4*/ 	.byte	0x04, 0x46
        /*0cc6*/ 	.short	(.L_233 - .L_232)


	//   ....[0]....
.L_232:
        /*0cc8*/ 	.word	0x00001e40


	//   ....[1]....
        /*0ccc*/ 	.word	0x00001f90


	//   ....[2]....
        /*0cd0*/ 	.word	0x00005f50


	//   ....[3]....
        /*0cd4*/ 	.word	0x00006270


	//   ....[4]....
        /*0cd8*/ 	.word	0x0001e640


	//   ....[5]....
        /*0cdc*/ 	.word	0x0001e7b0


	//   ....[6]....
        /*0ce0*/ 	.word	0x0001e900


	//   ....[7]....
        /*0ce4*/ 	.word	0x0001ea40


	//   ....[8]....
        /*0ce8*/ 	.word	0x0001f390


	//----- nvinfo : EIATTR_MBARRIER_INSTR_OFFSETS
	.align		4
.L_233:
        /*0cec*/ 	.byte	0x04, 0x39
        /*0cee*/ 	.short	(.L_235 - .L_234)


	//   ....[0]....
.L_234:
        /*0cf0*/ 	.word	0x000002b0
        /*0cf4*/ 	.word	0x000000ff
        /*0cf8*/ 	.word	0x00013200
        /*0cfc*/ 	.short	0x0100
        /*0cfe*/ 	.byte	0x08
	.zero		1


	//   ....[1]....
        /*0d00*/ 	.word	0x000002c0
        /*0d04*/ 	.word	0x000000ff
        /*0d08*/ 	.word	0x00013220
        /*0d0c*/ 	.short	0x0100
        /*0d0e*/ 	.byte	0x08
	.zero		1


	//   ....[2]....
        /*0d10*/ 	.word	0x000003b0
        /*0d14*/ 	.word	0x000000ff
        /*0d18*/ 	.word	0x00013230
        /*0d1c*/ 	.short	0x0100
        /*0d1e*/ 	.byte	0x08
	.zero		1


	//   ....[3]....
        /*0d20*/ 	.word	0x000003c0
        /*0d24*/ 	.word	0x000000ff
        /*0d28*/ 	.word	0x00013240
        /*0d2c*/ 	.short	0x0100
        /*0d2e*/ 	.byte	0x08
	.zero		1


	//   ....[4]....
        /*0d30*/ 	.word	0x000003d0
        /*0d34*/ 	.word	0x000000ff
        /*0d38*/ 	.word	0x00013238
        /*0d3c*/ 	.short	0x0100
        /*0d3e*/ 	.byte	0x08
	.zero		1


	//   ....[5]....
        /*0d40*/ 	.word	0x000003e0
        /*0d44*/ 	.word	0x000000ff
        /*0d48*/ 	.word	0x00013248
        /*0d4c*/ 	.short	0x0100
        /*0d4e*/ 	.byte	0x08
	.zero		1


	//   ....[6]....
        /*0d50*/ 	.word	0x00000510
        /*0d54*/ 	.word	0x000000ff
        /*0d58*/ 	.word	0x00013250
        /*0d5c*/ 	.short	0x0100
        /*0d5e*/ 	.byte	0x08
	.zero		1


	//   ....[7]....
        /*0d60*/ 	.word	0x00000520
        /*0d64*/ 	.word	0x000000ff
        /*0d68*/ 	.word	0x00013260
        /*0d6c*/ 	.short	0x0100
        /*0d6e*/ 	.byte	0x08
	.zero		1


	//   ....[8]....
        /*0d70*/ 	.word	0x00000530
        /*0d74*/ 	.word	0x000000ff
        /*0d78*/ 	.word	0x00013258
        /*0d7c*/ 	.short	0x0100
        /*0d7e*/ 	.byte	0x08
	.zero		1


	//   ....[9]....
        /*0d80*/ 	.word	0x00000540
        /*0d84*/ 	.word	0x000000ff
        /*0d88*/ 	.word	0x00013268
        /*0d8c*/ 	.short	0x0100
        /*0d8e*/ 	.byte	0x08
	.zero		1


	//   ....[10]....
        /*0d90*/ 	.word	0x00000630
        /*0d94*/ 	.word	0x000000ff
        /*0d98*/ 	.word	0x00013270
        /*0d9c*/ 	.short	0x0100
        /*0d9e*/ 	.byte	0x06
	.zero		1


	//   ....[11]....
        /*0da0*/ 	.word	0x00000640
        /*0da4*/ 	.word	0x000000ff
        /*0da8*/ 	.word	0x00013280
        /*0dac*/ 	.short	0x0100
        /*0dae*/ 	.byte	0x06
	.zero		1


	//   ....[12]....
        /*0db0*/ 	.word	0x00000650
        /*0db4*/ 	.word	0x000000ff
        /*0db8*/ 	.word	0x00013278
        /*0dbc*/ 	.short	0x0100
        /*0dbe*/ 	.byte	0x06
	.zero		1


	//   ....[13]....
        /*0dc0*/ 	.word	0x00000660
        /*0dc4*/ 	.word	0x000000ff
        /*0dc8*/ 	.word	0x00013288
        /*0dcc*/ 	.short	0x0100
        /*0dce*/ 	.byte	0x06
	.zero		1


	//   ....[14]....
        /*0dd0*/ 	.word	0x00000790
        /*0dd4*/ 	.word	0x000000ff
        /*0dd8*/ 	.word	0x00013290
        /*0ddc*/ 	.short	0x0100
        /*0dde*/ 	.byte	0x08
	.zero		1


	//   ....[15]....
        /*0de0*/ 	.word	0x000007a0
        /*0de4*/ 	.word	0x000000ff
        /*0de8*/ 	.word	0x000132a0
        /*0dec*/ 	.short	0x0100
        /*0dee*/ 	.byte	0x08
	.zero		1


	//   ....[16]....
        /*0df0*/ 	.word	0x000007b0
        /*0df4*/ 	.word	0x000000ff
        /*0df8*/ 	.word	0x00013298
        /*0dfc*/ 	.short	0x0100
        /*0dfe*/ 	.byte	0x08
	.zero		1


	//   ....[17]....
        /*0e00*/ 	.word	0x000007c0
        /*0e04*/ 	.word	0x000000ff
        /*0e08*/ 	.word	0x000132a8
        /*0e0c*/ 	.short	0x0100
        /*0e0e*/ 	.byte	0x08
	.zero		1


	//   ....[18]....
        /*0e10*/ 	.word	0x000008f0
        /*0e14*/ 	.word	0x000000ff
        /*0e18*/ 	.word	0x000132b0
        /*0e1c*/ 	.short	0x0100
        /*0e1e*/ 	.byte	0x08
	.zero		1


	//   ....[19]....
        /*0e20*/ 	.word	0x00000900
        /*0e24*/ 	.word	0x000000ff
        /*0e28*/ 	.word	0x000132c0
        /*0e2c*/ 	.short	0x0100
        /*0e2e*/ 	.byte	0x08
	.zero		1


	//   ....[20]....
        /*0e30*/ 	.word	0x00000910
        /*0e34*/ 	.word	0x000000ff
        /*0e38*/ 	.word	0x000132b8
        /*0e3c*/ 	.short	0x0100
        /*0e3e*/ 	.byte	0x08
	.zero		1


	//   ....[21]....
        /*0e40*/ 	.word	0x00000920
        /*0e44*/ 	.word	0x000000ff
        /*0e48*/ 	.word	0x000132c8
        /*0e4c*/ 	.short	0x0100
        /*0e4e*/ 	.byte	0x08
	.zero		1


	//   ....[22]....
        /*0e50*/ 	.word	0x00002c30
        /*0e54*/ 	.word	0x0000004c
        /*0e58*/ 	.word	0x00013290
        /*0e5c*/ 	.short	0x010a
        /*0e5e*/ 	.byte	0x3f
	.zero		1


	//   ....[23]....
        /*0e60*/ 	.word	0x00003d30
        /*0e64*/ 	.word	0x0000004c
        /*0e68*/ 	.word	0x00013290
        /*0e6c*/ 	.short	0x010a
        /*0e6e*/ 	.byte	0x3f
	.zero		1


	//   ....[24]....
        /*0e70*/ 	.word	0x00004dd0
        /*0e74*/ 	.word	0x0000004c
        /*0e78*/ 	.word	0x00013290
        /*0e7c*/ 	.short	0x010a
        /*0e7e*/ 	.byte	0x3f
	.zero		1


	//   ....[25]....
        /*0e80*/ 	.word	0x00004fb0
        /*0e84*/ 	.word	0x00000004
        /*0e88*/ 	.word	0x00000000
        /*0e8c*/ 	.short	0x0101
        /*0e8e*/ 	.byte	0x3f
	.zero		1


	//   ....[26]....
        /*0e90*/ 	.word	0x00004ff0
        /*0e94*/ 	.word	0x0000004c
        /*0e98*/ 	.word	0x000132b0
        /*0e9c*/ 	.short	0x010a
        /*0e9e*/ 	.byte	0x3f
	.zero		1


	//   ....[27]....
        /*0ea0*/ 	.word	0x00005270
        /*0ea4*/ 	.word	0x0000004c
        /*0ea8*/ 	.word	0x00000000
        /*0eac*/ 	.short	0x0101
        /*0eae*/ 	.byte	0x3f
	.zero		1


	//   ....[28]....
        /*0eb0*/ 	.word	0x00005ff0
        /*0eb4*/ 	.word	0x00000012
        /*0eb8*/ 	.word	0x00013200
        /*0ebc*/ 	.short	0x010a
        /*0ebe*/ 	.byte	0x3f
	.zero		1


	//   ....[29]....
        /*0ec0*/ 	.word	0x00006040
        /*0ec4*/ 	.word	0x00000012
        /*0ec8*/ 	.word	0x00013200
        /*0ecc*/ 	.short	0x010a
        /*0ece*/ 	.byte	0x3f
	.zero		1


	//   ....[30]....
        /*0ed0*/ 	.word	0x000067b0
        /*0ed4*/ 	.word	0x00000012
        /*0ed8*/ 	.word	0x00013200
        /*0edc*/ 	.short	0x010a
        /*0ede*/ 	.byte	0x3f
	.zero		1


	//   ....[31]....
        /*0ee0*/ 	.word	0x00007c50
        /*0ee4*/ 	.word	0x00000012
        /*0ee8*/ 	.word	0x00013200
        /*0eec*/ 	.short	0x010a
        /*0eee*/ 	.byte	0x3f
	.zero		1


	//   ....[32]....
        /*0ef0*/ 	.word	0x00008de0
        /*0ef4*/ 	.word	0x0000000e
        /*0ef8*/ 	.word	0x00013230
        /*0efc*/ 	.short	0x010a
        /*0efe*/ 	.byte	0x3f
	.zero		1


	//   ....[33]....
        /*0f00*/ 	.word	0x00008ea0
        /*0f04*/ 	.word	0x0000000e
        /*0f08*/ 	.word	0x00013230
        /*0f0c*/ 	.short	0x010a
        /*0f0e*/ 	.byte	0x3f
	.zero		1


	//   ....[34]....
        /*0f10*/ 	.word	0x00009680
        /*0f14*/ 	.word	0x00000000
        /*0f18*/ 	.word	0x00000000
        /*0f1c*/ 	.short	0x0101
        /*0f1e*/ 	.byte	0x3f
	.zero		1


	//   ....[35]....
        /*0f20*/ 	.word	0x0000ceb0
        /*0f24*/ 	.word	0x00000009
        /*0f28*/ 	.word	0x00013230
        /*0f2c*/ 	.short	0x010a
        /*0f2e*/ 	.byte	0x3f
	.zero		1


	//   ....[36]....
        /*0f30*/ 	.word	0x0000cf40
        /*0f34*/ 	.word	0x00000009
        /*0f38*/ 	.word	0x00013230
        /*0f3c*/ 	.short	0x010a
        /*0f3e*/ 	.byte	0x3f
	.zero		1


	//   ....[37]....
        /*0f40*/ 	.word	0x0000d500
        /*0f44*/ 	.word	0x00000014
        /*0f48*/ 	.word	0x00013250
        /*0f4c*/ 	.short	0x010a
        /*0f4e*/ 	.byte	0x3f
	.zero		1


	//   ....[38]....
        /*0f50*/ 	.word	0x0000d550
        /*0f54*/ 	.word	0x00000014
        /*0f58*/ 	.word	0x00013250
        /*0f5c*/ 	.short	0x010a
        /*0f5e*/ 	.byte	0x3f
	.zero		1


	//   ....[39]....
        /*0f60*/ 	.word	0x0000d8f0
        /*0f64*/ 	.word	0x00000009
        /*0f68*/ 	.word	0x00000000
        /*0f6c*/ 	.short	0x0101
        /*0f6e*/ 	.byte	0x3f
	.zero		1


	//   ....[40]....
        /*0f70*/ 	.word	0x00010b60
        /*0f74*/ 	.word	0x00000014
        /*0f78*/ 	.word	0x00000000
        /*0f7c*/ 	.short	0x0101
        /*0f7e*/ 	.byte	0x3f
	.zero		1


	//   ....[41]....
        /*0f80*/ 	.word	0x000114d0
        /*0f84*/ 	.word	0x0000000d
        /*0f88*/ 	.word	0x00013230
        /*0f8c*/ 	.short	0x010a
        /*0f8e*/ 	.byte	0x3f
	.zero		1


	//   ....[42]....
        /*0f90*/ 	.word	0x00011560
        /*0f94*/ 	.word	0x0000000d
        /*0f98*/ 	.word	0x00013230
        /*0f9c*/ 	.short	0x010a
        /*0f9e*/ 	.byte	0x3f
	.zero		1


	//   ....[43]....
        /*0fa0*/ 	.word	0x00011b20
        /*0fa4*/ 	.word	0x00000014
        /*0fa8*/ 	.word	0x00013250
        /*0fac*/ 	.short	0x010a
        /*0fae*/ 	.byte	0x3f
	.zero		1


	//   ....[44]....
        /*0fb0*/ 	.word	0x00011b70
        /*0fb4*/ 	.word	0x00000014
        /*0fb8*/ 	.word	0x00013250
        /*0fbc*/ 	.short	0x010a
        /*0fbe*/ 	.byte	0x3f
	.zero		1


	//   ....[45]....
        /*0fc0*/ 	.word	0x00013300
        /*0fc4*/ 	.word	0x00000043
        /*0fc8*/ 	.word	0x00000000
        /*0fcc*/ 	.short	0x0101
        /*0fce*/ 	.byte	0x3f
	.zero		1


	//   ....[46]....
        /*0fd0*/ 	.word	0x00013560
        /*0fd4*/ 	.word	0x00000014
        /*0fd8*/ 	.word	0x00000000
        /*0fdc*/ 	.short	0x0101
        /*0fde*/ 	.byte	0x3f
	.zero		1


	//   ....[47]....
        /*0fe0*/ 	.word	0x00013aa0
        /*0fe4*/ 	.word	0x0000000b
        /*0fe8*/ 	.word	0x00013230
        /*0fec*/ 	.short	0x010a
        /*0fee*/ 	.byte	0x3f
	.zero		1


	//   ....[48]....
        /*0ff0*/ 	.word	0x00013b30
        /*0ff4*/ 	.word	0x0000000b
        /*0ff8*/ 	.word	0x00013230
        /*0ffc*/ 	.short	0x010a
        /*0ffe*/ 	.byte	0x3f
	.zero		1


	//   ....[49]....
        /*1000*/ 	.word	0x000140f0
        /*1004*/ 	.word	0x0000000f
        /*1008*/ 	.word	0x00013250
        /*100c*/ 	.short	0x010a
        /*100e*/ 	.byte	0x3f
	.zero		1


	//   ....[50]....
        /*1010*/ 	.word	0x00014140
        /*1014*/ 	.word	0x0000000f
        /*1018*/ 	.word	0x00013250
        /*101c*/ 	.short	0x010a
        /*101e*/ 	.byte	0x3f
	.zero		1


	//   ....[51]....
        /*1020*/ 	.word	0x00014580
        /*1024*/ 	.word	0x0000000a
        /*1028*/ 	.word	0x00000000
        /*102c*/ 	.short	0x0101
        /*102e*/ 	.byte	0x3f
	.zero		1


	//   ....[52]....
        /*1030*/ 	.word	0x00017ab0
        /*1034*/ 	.word	0x0000000f
        /*1038*/ 	.word	0x00000000
        /*103c*/ 	.short	0x0101
        /*103e*/ 	.byte	0x3f
	.zero		1


	//   ....[53]....
        /*1040*/ 	.word	0x00017d30
        /*1044*/ 	.word	0x00000009
        /*1048*/ 	.word	0x00013250
        /*104c*/ 	.short	0x010a
        /*104e*/ 	.byte	0x3f
	.zero		1


	//   ....[54]....
        /*1050*/ 	.word	0x00017d80
        /*1054*/ 	.word	0x00000009
        /*1058*/ 	.word	0x00013250
        /*105c*/ 	.short	0x010a
        /*105e*/ 	.byte	0x3f
	.zero		1


	//   ....[55]....
        /*1060*/ 	.word	0x000183f0
        /*1064*/ 	.word	0x00000009
        /*1068*/ 	.word	0x00000000
        /*106c*/ 	.short	0x0101
        /*106e*/ 	.byte	0x3f
	.zero		1


	//   ....[56]....
        /*1070*/ 	.word	0x00019e00
        /*1074*/ 	.word	0x00000000
        /*1078*/ 	.word	0x00000000
        /*107c*/ 	.short	0x0101
        /*107e*/ 	.byte	0x3f
	.zero		1


	//   ....[57]....
        /*1080*/ 	.word	0x0001a200
        /*1084*/ 	.word	0x00000006
        /*1088*/ 	.word	0x00000000
        /*108c*/ 	.short	0x0101
        /*108e*/ 	.byte	0x3f
	.zero		1


	//   ....[58]....
        /*1090*/ 	.word	0x0001d240
        /*1094*/ 	.word	0x00000013
        /*1098*/ 	.word	0x00013220
        /*109c*/ 	.short	0x010a
        /*109e*/ 	.byte	0x3f
	.zero		1


	//   ....[59]....
        /*10a0*/ 	.word	0x0001d2f0
        /*10a4*/ 	.word	0x00000005
        /*10a8*/ 	.word	0x000132a0
        /*10ac*/ 	.short	0x010a
        /*10ae*/ 	.byte	0x3f
	.zero		1


	//   ....[60]....
        /*10b0*/ 	.word	0x0001d520
        /*10b4*/ 	.word	0x00000005
        /*10b8*/ 	.word	0x000132c0
        /*10bc*/ 	.short	0x010a
        /*10be*/ 	.byte	0x3f
	.zero		1


	//   ....[61]....
        /*10c0*/ 	.word	0x0001d870
        /*10c4*/ 	.word	0x00000005
        /*10c8*/ 	.word	0x000132a0
        /*10cc*/ 	.short	0x010a
        /*10ce*/ 	.byte	0x3f
	.zero		1


	//   ....[62]....
        /*10d0*/ 	.word	0x0001da90
        /*10d4*/ 	.word	0x00000005
        /*10d8*/ 	.word	0x000132c0
        /*10dc*/ 	.short	0x010a
        /*10de*/ 	.byte	0x3f
	.zero		1


	//   ....[63]....
        /*10e0*/ 	.word	0x0001edc0
        /*10e4*/ 	.word	0x00000004
        /*10e8*/ 	.word	0x00013280
        /*10ec*/ 	.short	0x010a
        /*10ee*/ 	.byte	0x3f
	.zero		1


	//   ....[64]....
        /*10f0*/ 	.word	0x0001ef80
        /*10f4*/ 	.word	0x00000004
        /*10f8*/ 	.word	0x00013240
        /*10fc*/ 	.short	0x010a
        /*10fe*/ 	.byte	0x3f
	.zero		1


	//   ....[65]....
        /*1100*/ 	.word	0x0001fbc0
        /*1104*/ 	.word	0x00000013
        /*1108*/ 	.word	0x00013200
        /*110c*/ 	.short	0x0107
        /*110e*/ 	.byte	0x3f
	.zero		1


	//   ....[66]....
        /*1110*/ 	.word	0x0001fcb0
        /*1114*/ 	.word	0x00000013
        /*1118*/ 	.word	0x00013200
        /*111c*/ 	.short	0x0101
        /*111e*/ 	.byte	0x3f
	.zero		1


	//   ....[67]....
        /*1120*/ 	.word	0x0001fcd0
        /*1124*/ 	.word	0x00000013
        /*1128*/ 	.word	0x00013220
        /*112c*/ 	.short	0x010a
        /*112e*/ 	.byte	0x3f
	.zero		1


	//   ....[68]....
        /*1130*/ 	.word	0x0001ffa0
        /*1134*/ 	.word	0x00000004
        /*1138*/ 	.word	0x00013280
        /*113c*/ 	.short	0x010a
        /*113e*/ 	.byte	0x3f
	.zero		1


	//   ....[69]....
        /*1140*/ 	.word	0x000201f0
        /*1144*/ 	.word	0x00000004
        /*1148*/ 	.word	0x00013240
        /*114c*/ 	.short	0x010a
        /*114e*/ 	.byte	0x3f
	.zero		1


	//   ....[70]....
        /*1150*/ 	.word	0x000204b0
        /*1154*/ 	.word	0x00000003
        /*1158*/ 	.word	0x00013270
        /*115c*/ 	.short	0x010a
        /*115e*/ 	.byte	0x3f
	.zero		1


	//   ....[71]....
        /*1160*/ 	.word	0x00020530
        /*1164*/ 	.word	0x00000003
        /*1168*/ 	.word	0x00013260
        /*116c*/ 	.short	0x010a
        /*116e*/ 	.byte	0x3f
	.zero		1


	//   ....[72]....
        /*1170*/ 	.word	0x00020830
        /*1174*/ 	.word	0x00000003
        /*1178*/ 	.word	0x00013250
        /*117c*/ 	.short	0x0101
        /*117e*/ 	.byte	0x3f
	.zero		1


	//   ....[73]....
        /*1180*/ 	.word	0x000208b0
        /*1184*/ 	.word	0x00000003
        /*1188*/ 	.word	0x00000000
        /*118c*/ 	.short	0x0101
        /*118e*/ 	.byte	0x3f
	.zero		1


	//   ....[74]....
        /*1190*/ 	.word	0x00020aa0
        /*1194*/ 	.word	0x00000003
        /*1198*/ 	.word	0x00013270
        /*119c*/ 	.short	0x010a
        /*119e*/ 	.byte	0x3f
	.zero		1


	//   ....[75]....
        /*11a0*/ 	.word	0x00020b10
        /*11a4*/ 	.word	0x00000003
        /*11a8*/ 	.word	0x00013260
        /*11ac*/ 	.short	0x010a
        /*11ae*/ 	.byte	0x3f
	.zero		1


	//   ....[76]....
        /*11b0*/ 	.word	0x00020e10
        /*11b4*/ 	.word	0x00000003
        /*11b8*/ 	.word	0x00013250
        /*11bc*/ 	.short	0x0101
        /*11be*/ 	.byte	0x3f
	.zero		1


	//   ....[77]....
        /*11c0*/ 	.word	0x00020e60
        /*11c4*/ 	.word	0x00000000
        /*11c8*/ 	.word	0x00000000
        /*11cc*/ 	.short	0x0101
        /*11ce*/ 	.byte	0x3f
	.zero		1


	//   ....[78]....
        /*11d0*/ 	.word	0x00021fa0
        /*11d4*/ 	.word	0x00000009
        /*11d8*/ 	.word	0x00013220
        /*11dc*/ 	.short	0x010a
        /*11de*/ 	.byte	0x3f
	.zero		1


	//   ....[79]....
        /*11e0*/ 	.word	0x00022130
        /*11e4*/ 	.word	0x00000007
        /*11e8*/ 	.word	0x00000000
        /*11ec*/ 	.short	0x010a
        /*11ee*/ 	.byte	0x3f
	.zero		1


	//   ....[80]....
        /*11f0*/ 	.word	0x000221a0
        /*11f4*/ 	.word	0x00000003
        /*11f8*/ 	.word	0x00000000
        /*11fc*/ 	.short	0x010a
        /*11fe*/ 	.byte	0x3f
	.zero		1


	//   ....[81]....
        /*1200*/ 	.word	0x000221f0
        /*1204*/ 	.word	0x00000003
        /*1208*/ 	.word	0x00013260
        /*120c*/ 	.short	0x010a
        /*120e*/ 	.byte	0x3f
	.zero		1


	//   ....[82]....
        /*1210*/ 	.word	0x00022240
        /*1214*/ 	.word	0x00000005
        /*1218*/ 	.word	0x00013260
        /*121c*/ 	.short	0x010a
        /*121e*/ 	.byte	0x3f
	.zero		1


	//   ....[83]....
        /*1220*/ 	.word	0x00022280
        /*1224*/ 	.word	0x00000003
        /*1228*/ 	.word	0x00013280
        /*122c*/ 	.short	0x010a
        /*122e*/ 	.byte	0x3f
	.zero		1


	//   ....[84]....
        /*1230*/ 	.word	0x000222a0
        /*1234*/ 	.word	0x00000005
        /*1238*/ 	.word	0x00013280
        /*123c*/ 	.short	0x010a
        /*123e*/ 	.byte	0x3f
	.zero		1


	//   ....[85]....
        /*1240*/ 	.word	0x00022300
        /*1244*/ 	.word	0x0000004c
        /*1248*/ 	.word	0x00013290
        /*124c*/ 	.short	0x010a
        /*124e*/ 	.byte	0x3f
	.zero		1


	//   ....[86]....
        /*1250*/ 	.word	0x00022350
        /*1254*/ 	.word	0x0000004c
        /*1258*/ 	.word	0x00013290
        /*125c*/ 	.short	0x010a
        /*125e*/ 	.byte	0x3f
	.zero		1


	//   ....[87]....
        /*1260*/ 	.word	0x000223a0
        /*1264*/ 	.word	0x0000004c
        /*1268*/ 	.word	0x00013290
        /*126c*/ 	.short	0x010a
        /*126e*/ 	.byte	0x3f
	.zero		1


	//   ....[88]....
        /*1270*/ 	.word	0x000223f0
        /*1274*/ 	.word	0x0000004c
        /*1278*/ 	.word	0x000132b0
        /*127c*/ 	.short	0x010a
        /*127e*/ 	.byte	0x3f
	.zero		1


	//   ....[89]....
        /*1280*/ 	.word	0x000225f0
        /*1284*/ 	.word	0x00000012
        /*1288*/ 	.word	0x00013200
        /*128c*/ 	.short	0x010a
        /*128e*/ 	.byte	0x3f
	.zero		1


	//   ....[90]....
        /*1290*/ 	.word	0x000227f0
        /*1294*/ 	.word	0x00000012
        /*1298*/ 	.word	0x00013200
        /*129c*/ 	.short	0x010a
        /*129e*/ 	.byte	0x3f
	.zero		1


	//   ....[91]....
        /*12a0*/ 	.word	0x00022840
        /*12a4*/ 	.word	0x0000000e
        /*12a8*/ 	.word	0x00013230
        /*12ac*/ 	.short	0x010a
        /*12ae*/ 	.byte	0x3f
	.zero		1


	//   ....[92]....
        /*12b0*/ 	.word	0x00022890
        /*12b4*/ 	.word	0x00000009
        /*12b8*/ 	.word	0x00013230
        /*12bc*/ 	.short	0x010a
        /*12be*/ 	.byte	0x3f
	.zero		1


	//   ....[93]....
        /*12c0*/ 	.word	0x000228e0
        /*12c4*/ 	.word	0x00000014
        /*12c8*/ 	.word	0x00013250
        /*12cc*/ 	.short	0x010a
        /*12ce*/ 	.byte	0x3f
	.zero		1


	//   ....[94]....
        /*12d0*/ 	.word	0x00022930
        /*12d4*/ 	.word	0x0000000d
        /*12d8*/ 	.word	0x00013230
        /*12dc*/ 	.short	0x010a
        /*12de*/ 	.byte	0x3f
	.zero		1


	//   ....[95]....
        /*12e0*/ 	.word	0x00022980
        /*12e4*/ 	.word	0x00000014
        /*12e8*/ 	.word	0x00013250
        /*12ec*/ 	.short	0x010a
        /*12ee*/ 	.byte	0x3f
	.zero		1


	//   ....[96]....
        /*12f0*/ 	.word	0x000229d0
        /*12f4*/ 	.word	0x0000000b
        /*12f8*/ 	.word	0x00013230
        /*12fc*/ 	.short	0x010a
        /*12fe*/ 	.byte	0x3f
	.zero		1


	//   ....[97]....
        /*1300*/ 	.word	0x00022a20
        /*1304*/ 	.word	0x0000000f
        /*1308*/ 	.word	0x00013250
        /*130c*/ 	.short	0x010a
        /*130e*/ 	.byte	0x3f
	.zero		1


	//   ....[98]....
        /*1310*/ 	.word	0x00022a70
        /*1314*/ 	.word	0x00000009
        /*1318*/ 	.word	0x00013250
        /*131c*/ 	.short	0x010a
        /*131e*/ 	.byte	0x3f
	.zero		1


	//   ....[99]....
        /*1320*/ 	.word	0x00022c10
        /*1324*/ 	.word	0x00000013
        /*1328*/ 	.word	0x00013220
        /*132c*/ 	.short	0x010a
        /*132e*/ 	.byte	0x3f
	.zero		1


	//   ....[100]....
        /*1330*/ 	.word	0x00022c60
        /*1334*/ 	.word	0x00000005
        /*1338*/ 	.word	0x000132a0
        /*133c*/ 	.short	0x010a
        /*133e*/ 	.byte	0x3f
	.zero		1


	//   ....[101]....
        /*1340*/ 	.word	0x00022cb0
        /*1344*/ 	.word	0x00000005
        /*1348*/ 	.word	0x000132c0
        /*134c*/ 	.short	0x010a
        /*134e*/ 	.byte	0x3f
	.zero		1


	//   ....[102]....
        /*1350*/ 	.word	0x00022d00
        /*1354*/ 	.word	0x00000005
        /*1358*/ 	.word	0x000132a0
        /*135c*/ 	.short	0x010a
        /*135e*/ 	.byte	0x3f
	.zero		1


	//   ....[103]....
        /*1360*/ 	.word	0x00022d50
        /*1364*/ 	.word	0x00000005
        /*1368*/ 	.word	0x000132c0
        /*136c*/ 	.short	0x010a
        /*136e*/ 	.byte	0x3f
	.zero		1


	//   ....[104]....
        /*1370*/ 	.word	0x00022ef0
        /*1374*/ 	.word	0x00000004
        /*1378*/ 	.word	0x00013280
        /*137c*/ 	.short	0x010a
        /*137e*/ 	.byte	0x3f
	.zero		1


	//   ....[105]....
        /*1380*/ 	.word	0x00022f40
        /*1384*/ 	.word	0x00000004
        /*1388*/ 	.word	0x00013240
        /*138c*/ 	.short	0x010a
        /*138e*/ 	.byte	0x3f
	.zero		1


	//   ....[106]....
        /*1390*/ 	.word	0x00023710
        /*1394*/ 	.word	0x00000013
        /*1398*/ 	.word	0x00013220
        /*139c*/ 	.short	0x010a
        /*139e*/ 	.byte	0x3f
	.zero		1


	//   ....[107]....
        /*13a0*/ 	.word	0x00023760
        /*13a4*/ 	.word	0x00000004
        /*13a8*/ 	.word	0x00013280
        /*13ac*/ 	.short	0x010a
        /*13ae*/ 	.byte	0x3f
	.zero		1


	//   ....[108]....
        /*13b0*/ 	.word	0x000237b0
        /*13b4*/ 	.word	0x00000004
        /*13b8*/ 	.word	0x00013240
        /*13bc*/ 	.short	0x010a
        /*13be*/ 	.byte	0x3f
	.zero		1


	//   ....[109]....
        /*13c0*/ 	.word	0x00023800
        /*13c4*/ 	.word	0x00000003
        /*13c8*/ 	.word	0x00013270
        /*13cc*/ 	.short	0x010a
        /*13ce*/ 	.byte	0x3f
	.zero		1


	//   ....[110]....
        /*13d0*/ 	.word	0x00023850
        /*13d4*/ 	.word	0x00000003
        /*13d8*/ 	.word	0x00013260
        /*13dc*/ 	.short	0x010a
        /*13de*/ 	.byte	0x3f
	.zero		1


	//   ....[111]....
        /*13e0*/ 	.word	0x000238a0
        /*13e4*/ 	.word	0x00000003
        /*13e8*/ 	.word	0x00013270
        /*13ec*/ 	.short	0x010a
        /*13ee*/ 	.byte	0x3f
	.zero		1


	//   ....[112]....
        /*13f0*/ 	.word	0x000238f0
        /*13f4*/ 	.word	0x00000003
        /*13f8*/ 	.word	0x00013260
        /*13fc*/ 	.short	0x010a
        /*13fe*/ 	.byte	0x3f
	.zero		1


	//   ....[113]....
        /*1400*/ 	.word	0x00024350
        /*1404*/ 	.word	0x00000009
        /*1408*/ 	.word	0x00013220
        /*140c*/ 	.short	0x010a
        /*140e*/ 	.byte	0x3f
	.zero		1


	//   ....[114]....
        /*1410*/ 	.word	0x000244f0
        /*1414*/ 	.word	0x00000007
        /*1418*/ 	.word	0x00000000
        /*141c*/ 	.short	0x010a
        /*141e*/ 	.byte	0x3f
	.zero		1


	//   ....[115]....
        /*1420*/ 	.word	0x00024540
        /*1424*/ 	.word	0x00000003
        /*1428*/ 	.word	0x00000000
        /*142c*/ 	.short	0x010a
        /*142e*/ 	.byte	0x3f
	.zero		1


	//   ....[116]....
        /*1430*/ 	.word	0x00024590
        /*1434*/ 	.word	0x00000003
        /*1438*/ 	.word	0x00013260
        /*143c*/ 	.short	0x010a
        /*143e*/ 	.byte	0x3f
	.zero		1


	//   ....[117]....
        /*1440*/ 	.word	0x000245e0
        /*1444*/ 	.word	0x00000005
        /*1448*/ 	.word	0x00013260
        /*144c*/ 	.short	0x010a
        /*144e*/ 	.byte	0x3f
	.zero		1


	//   ....[118]....
        /*1450*/ 	.word	0x00024630
        /*1454*/ 	.word	0x00000003
        /*1458*/ 	.word	0x00013280
        /*145c*/ 	.short	0x010a
        /*145e*/ 	.byte	0x3f
	.zero		1


	//----- nvinfo : EIATTR_NUM_MBARRIERS
	.align		4
.L_235:
        /*1460*/ 	.byte	0x03, 0x38
        /*1462*/ 	.short	0x0016


	//----- nvinfo : EIATTR_EXIT_INSTR_OFFSETS
	.align		4
        /*1464*/ 	.byte	0x04, 0x1c
        /*1466*/ 	.short	(.L_237 - .L_236)


	//   ....[0]....
.L_236:
        /*1468*/ 	.word	0x000222f0


	//----- nvinfo : EIATTR_MAX_THREADS
	.align		4
.L_237:
        /*146c*/ 	.byte	0x04, 0x05
        /*146e*/ 	.short	(.L_239 - .L_238)
.L_238:
        /*1470*/ 	.word	0x00000200
        /*1474*/ 	.word	0x00000001
        /*1478*/ 	.word	0x00000001


	//----- nvinfo : EIATTR_CRS_STACK_SIZE
	.align		4
.L_239:
        /*147c*/ 	.byte	0x04, 0x1e
        /*147e*/ 	.short	(.L_241 - .L_240)
.L_240:
        /*1480*/ 	.word	0x00000000


	//----- nvinfo : EIATTR_CBANK_PARAM_SIZE
	.align		4
.L_241:
        /*1484*/ 	.byte	0x03, 0x19
        /*1486*/ 	.short	0x0af0


	//----- nvinfo : EIATTR_PARAM_CBANK
	.align		4
        /*1488*/ 	.byte	0x04, 0x0a
        /*148a*/ 	.short	(.L_243 - .L_242)
	.align		4
.L_242:
        /*148c*/ 	.word	index@(.nv.constant0._ZN7cutlass13device_kernelIN5flash11enable_sm90INS1_16FlashAttnFwdSm90INS1_25CollectiveMainloopFwdSm90ILi2EN4cute5tupleIJNS5_1CILi1EEES8_S8_EEENS6_IJNS7_ILi192EEENS7_ILi160EEENS7_ILi64EEEEEELi64ENS_12float_e4m3_tEfNS_4arch4Sm90ELb0ELb1ELb0ELb1ELb0ELb1ELb0ELb1ELb1ELb1ELb1ELb0EEENS1_21CollectiveEpilogueFwdINS6_IJSA_SC_SB_EEES9_NS_10bfloat16_tESG_Li384ELb1ELb1ELb1ELb1EEENS1_36VarlenDynamicPersistentTileSchedulerILi192ELi160ELi384ELi128ELb1ELb1ELb1ELb1ELb0ELb1EEEEEEEEEvNT_6ParamsE)
        /*1490*/ 	.short	0x0210
        /*1492*/ 	.short	0x0af0


	//----- nvinfo : EIATTR_SW_WAR
	.align		4
.L_243:
        /*1494*/ 	.byte	0x04, 0x36
        /*1496*/ 	.short	(.L_245 - .L_244)
.L_244:
        /*1498*/ 	.word	0x00000008
.L_245:


//--------------------- .nv.info._ZN7cutlass13device_kernelIN5flash11enable_sm90INS1_16FlashAttnFwdSm90INS1_25CollectiveMainloopFwdSm90ILi2EN4cute5tupleIJNS5_1CILi1EEES8_S8_EEENS6_IJNS7_ILi192EEENS7_ILi160EEENS7_ILi64EEEEEELi64ENS_12float_e4m3_tEfNS_4arch4Sm90ELb1ELb0ELb0ELb0ELb0ELb0ELb0ELb1ELb1ELb1ELb1ELb0EEENS1_21CollectiveEpilogueFwdINS6_IJSA_SC_SB_EEES9_NS_10bfloat16_tESG_Li384ELb0ELb1ELb1ELb1EEENS1_19SingleTileSchedulerILb0ELb1ELb1ELi192EEEEEEEEEvNT_6ParamsE --------------------------
	.section	.nv.info._ZN7cutlass13device_kernelIN5flash11enable_sm90INS1_16FlashAttnFwdSm90INS1_25CollectiveMainloopFwdSm90ILi2EN4cute5tupleIJNS5_1CILi1EEES8_S8_EEENS6_IJNS7_ILi192EEENS7_ILi160EEENS7_ILi64EEEEEELi64ENS_12float_e4m3_tEfNS_4arch4Sm90ELb1ELb0ELb0ELb0ELb0ELb0ELb0ELb1ELb1ELb1ELb1ELb0EEENS1_21CollectiveEpilogueFwdINS6_IJSA_SC_SB_EEES9_NS_10bfloat16_tESG_Li384ELb0ELb1ELb1ELb1EEENS1_19SingleTileSchedulerILb0ELb1ELb1ELi192EEEEEEEEEvNT_6ParamsE,"",@"SHT_CUDA_INFO"
	.sectionflags	@""
	.align	4


	//----- nvinfo : EIATTR_CUDA_API_VERSION
	.align		4
        /*0000*/ 	.byte	0x04, 0x37
        /*0002*/ 	.short	(.L_247 - .L_246)
.L_246:
        /*0004*/ 	.word	0x00000082


	//----- nvinfo : EIATTR_KPARAM_INFO
	.align		4
.L_247:
        /*0008*/ 	.byte	0x04, 0x17
        /*000a*/ 	.short	(.L_249 - .L_248)
.L_248:
        /*000c*/ 	.word	0x00000000
        /*0010*/ 	.short	0x0000
        /*0012*/ 	.short	0x0070
        /*0014*/ 	.byte	0x00, 0xf0, 0x01, 0x28


	//----- nvinfo : EIATTR_SPARSE_MMA_MASK
	.align		4
.L_249:
        /*0018*/ 	.byte	0x03, 0x50
        /*001a*/ 	.short	0x0000


	//----- nvinfo : EIATTR_MAXREG_COUNT
	.align		4
        /*001c*/ 	.byte	0x03, 0x1b
        /*001e*/ 	.short	0x0080


	//----- nvinfo : EIATTR_NUM_BARRIERS
	.align		4
        /*0020*/ 	.byte	0x02, 0x4c
        /*0022*/ 	.byte	0x09
	.zero		1


	//----- nvinfo : EIATTR_EXTERNS
	.align		4
        /*0024*/ 	.byte	0x04, 0x0f
        /*0026*/ 	.short	(.L_251 - .L_250)


	//   ....[0]....
	.align		4
.L_250:
        /*0028*/ 	.word	index@(__assertfail)


	//----- nvinfo : EIATTR_MERCURY_ISA_VERSION
	.align		4
.L_251:
        /*002c*/ 	.byte	0x03, 0x5f
        /*002e*/ 	.short	0x0101


	//----- nvinfo : EIATTR_INT_WARP_WIDE_INSTR_OFFSETS
	.align		4
        /*0030*/ 	.byte	0x04, 0x31
        /*0032*/ 	.short	(.L_253 - .L_252)


	//   ....[0]....
.L_252:
        /*0034*/ 	.word	0x00000120


	//   ....[1]....
        /*0038*/ 	.word	0x00000160


	//   ....[2]....
        /*003c*/ 	.word	0x000001d0


	//----- nvinfo : EIATTR_COOP_GROUP_MASK_REGIDS
	.align		4
.L_253:
        /*0040*/ 	.byte	0x04, 0x29
        /*0042*/ 	.short	(.L_255 - .L_254)


	//   ....[0]....
.L_254:
        /*0044*/ 	.word	0xffffffff


	//   ....[1]....
        /*0048*/ 	.word	0xffffffff


	//   ....[2]....
        /*004c*/ 	.word	0xffffffff


	//   ....[3]....
        /*0050*/ 	.word	0xffffffff


	//   ....[4]....
        /*0054*/ 	.word	0xffffffff


	//   ....[5]....
        /*0058*/ 	.word	0xffffffff


	//   ....[6]....
        /*005c*/ 	.word	0xffffffff


	//   ....[7]....
        /*0060*/ 	.word	0xffffffff


	//   ....[8]....
        /*0064*/ 	.word	0xffffffff


	//   ....[9]....
        /*0068*/ 	.word	0xffffffff


	//   ....[10]....
        /*006c*/ 	.word	0xffffffff


	//   ....[11]....
        /*0070*/ 	.word	0xffffffff


	//   ....[12]....
        /*0074*/ 	.word	0xffffffff


	//   ....[13]....
        /*0078*/ 	.word	0xffffffff


	//   ....[14]....
        /*007c*/ 	.word	0xffffffff


	//   ....[15]....
        /*0080*/ 	.word	0xffffffff


	//   ....[16]....
        /*0084*/ 	.word	0xffffffff


	//   ....[17]....
        /*0088*/ 	.word	0xffffffff


	//   ....[18]....
        /*008c*/ 	.word	0xffffffff


	//   ....[19]....
        /*0090*/ 	.word	0xffffffff


	//   ....[20]....
        /*0094*/ 	.word	0xffffffff


	//   ....[21]....
        /*0098*/ 	.word	0xffffffff


	//   ....[22]....
        /*009c*/ 	.word	0xffffffff


	//   ....[23]....
        /*00a0*/ 	.word	0xffffffff


	//   ....[24]....
        /*00a4*/ 	.word	0xffffffff


	//   ....[25]....
        /*00a8*/ 	.word	0xffffffff


	//   ....[26]....
        /*00ac*/ 	.word	0xffffffff


	//   ....[27]....
        /*00b0*/ 	.word	0xffffffff


	//   ....[28]....
        /*00b4*/ 	.word	0xffffffff


	//   ....[29]....
        /*00b8*/ 	.word	0xffffffff


	//   ....[30]....
        /*00bc*/ 	.word	0xffffffff


	//   ....[31]....
        /*00c0*/ 	.word	0xffffffff


	//   ....[32]....
        /*00c4*/ 	.word	0xffffffff


	//   ....[33]....
        /*00c8*/ 	.word	0xffffffff


	//   ....[34]....
        /*00cc*/ 	.word	0xffffffff


	//   ....[35]....
        /*00d0*/ 	.word	0xffffffff


	//   ....[36]....
        /*00d4*/ 	.word	0xffffffff


	//   ....[37]....
        /*00d8*/ 	.word	0xffffffff


	//   ....[38]....
        /*00dc*/ 	.word	0xffffffff


	//   ....[39]....
        /*00e0*/ 	.word	0xffffffff


	//   ....[40]....
        /*00e4*/ 	.word	0xffffffff


	//   ....[41]....
        /*00e8*/ 	.word	0xffffffff


	//   ....[42]....
        /*00ec*/ 	.word	0xffffffff


	//   ....[43]....
        /*00f0*/ 	.word	0xffffffff


	//   ....[44]....
        /*00f4*/ 	.word	0xffffffff


	//   ....[45]....
        /*00f8*/ 	.word	0xffffffff


	//   ....[46]....
        /*00fc*/ 	.word	0xffffffff


	//   ....[47]....
        /*0100*/ 	.word	0xffffffff


	//   ....[48]....
        /*0104*/ 	.word	0xffffffff


	//   ....[49]....
        /*0108*/ 	.word	0xffffffff


	//   ....[50]....
        /*010c*/ 	.word	0xffffffff


	//   ....[51]....
        /*0110*/ 	.word	0xffffffff


	//   ....[52]....
        /*0114*/ 	.word	0xffffffff


	//   ....[53]....
        /*0118*/ 	.word	0xffffffff


	//   ....[54]....
        /*011c*/ 	.word	0xffffffff


	//   ....[55]....
        /*0120*/ 	.word	0xffffffff


	//   ....[56]....
        /*0124*/ 	.word	0xffffffff


	//   ....[57]....
        /*0128*/ 	.word	0xffffffff


	//   ....[58]....
        /*012c*/ 	.word	0xffffffff


	//   ....[59]....
        /*0130*/ 	.word	0xffffffff


	//   ....[60]....
        /*0134*/ 	.word	0xffffffff


	//   ....[61]....
        /*0138*/ 	.word	0xffffffff


	//   ....[62]....
        /*013c*/ 	.word	0xffffffff


	//   ....[63]....
        /*0140*/ 	.word	0xffffffff


	//   ....[64]....
        /*0144*/ 	.word	0xffffffff


	//   ....[65]....
        /*0148*/ 	.word	0xffffffff


	//   ....[66]....
        /*014c*/ 	.word	0xffffffff


	//   ....[67]....
        /*0150*/ 	.word	0xffffffff


	//   ....[68]....
        /*0154*/ 	.word	0xffffffff


	//   ....[69]....
        /*0158*/ 	.word	0xffffffff


	//   ....[70]....
        /*015c*/ 	.word	0xffffffff


	//   ....[71]....
        /*0160*/ 	.word	0xffffffff


	//   ....[72]....
        /*0164*/ 	.word	0xffffffff


	//   ....[73]....
        /*0168*/ 	.word	0xffffffff


	//   ....[74]....
        /*016c*/ 	.word	0xffffffff


	//   ....[75]....
        /*0170*/ 	.word	0xffffffff


	//   ....[76]....
        /*0174*/ 	.word	0xffffffff


	//   ....[77]....
        /*0178*/ 	.word	0xffffffff


	//   ....[78]....
        /*017c*/ 	.word	0xffffffff


	//   ....[79]....
        /*0180*/ 	.word	0xffffffff


	//   ....[80]....
        /*0184*/ 	.word	0xffffffff


	//   ....[81]....
        /*0188*/ 	.word	0xffffffff


	//   ....[82]....
        /*018c*/ 	.word	0xffffffff


	//   ....[83]....
        /*0190*/ 	.word	0x0500000f


	//   ....[84]....
        /*0194*/ 	.word	0x0500000f


	//   ....[85]....
        /*0198*/ 	.word	0x0500000f


	//   ....[86]....
        /*019c*/ 	.word	0x0500000f


	//   ....[87]....
        /*01a0*/ 	.word	0x0500000f


	//   ....[88]....
        /*01a4*/ 	.word	0x0500000f


	//   ....[89]....
        /*01a8*/ 	.word	0x0500000f


	//   ....[90]....
        /*01ac*/ 	.word	0x0500000f


	//   ....[91]....
        /*01b0*/ 	.word	0x0500000f


	//   ....[92]....
        /*01b4*/ 	.word	0x0500000f


	//   ....[93]....
        /*01b8*/ 	.word	0x0500000f


	//   ....[94]....
        /*01bc*/ 	.word	0x0500000f


	//   ....[95]....
        /*01c0*/ 	.word	0x0500000f


	//----- nvinfo : EIATTR_COOP_GROUP_INSTR_OFFSETS
	.align		4
.L_255:
        /*01c4*/ 	.byte	0x04, 0x28
        /*01c6*/ 	.short	(.L_257 - .L_256)


	//   ....[0]....
.L_256:
        /*01c8*/ 	.word	0x00000050


	//   ....[1]....
        /*01cc*/ 	.word	0x00000130


	//   ....[2]....
        /*01d0*/ 	.word	0x00000180


	//   ....[3]....
        /*01d4*/ 	.word	0x000003b0


	//   ....[4]....
        /*01d8*/ 	.word	0x00000510


	//   ....[5]....
        /*01dc*/ 	.word	0x00000630


	//   ....[6]....
        /*01e0*/ 	.word	0x00000790


	//   ....[7]....
        /*01e4*/ 	.word	0x00001420


	//   ....[8]....
        /*01e8*/ 	.word	0x00001be0


	//   ....[9]....
        /*01ec*/ 	.word	0x00002600


	//   ....[10]....
        /*01f0*/ 	.word	0x00002630


	//   ....[11]....
        /*01f4*/ 	.word	0x000026a0


	//   ....[12]....
        /*01f8*/ 	.word	0x00003200


	//   ....[13]....
        /*01fc*/ 	.word	0x000032c0


	//   ....[14]....
        /*0200*/ 	.word	0x000048e0


	//   ....[15]....
        /*0204*/ 	.word	0x00004900


	//   ....[16]....
        /*0208*/ 	.word	0x00005210


	//   ....[17]....
        /*020c*/ 	.word	0x00005360


	//   ....[18]....
        /*0210*/ 	.word	0x00005e40


	//   ....[19]....
        /*0214*/ 	.word	0x00005eb0


	//   ....[20]....
        /*0218*/ 	.word	0x00007b40


	//   ....[21]....
        /*021c*/ 	.word	0x00007b90


	//   ....[22]....
        /*0220*/ 	.word	0x00007c10


	//   ....[23]....
        /*0224*/ 	.word	0x00007c30


	//   ....[24]....
        /*0228*/ 	.word	0x00009630


	//   ....[25]....
        /*022c*/ 	.word	0x00009640


	//   ....[26]....
        /*0230*/ 	.word	0x000096c0


	//   ....[27]....
        /*0234*/ 	.word	0x000096d0


	//   ....[28]....
        /*0238*/ 	.word	0x0000a210


	//   ....[29]....
        /*023c*/ 	.word	0x0000a220


	//   ....[30]....
        /*0240*/ 	.word	0x0000a230


	//   ....[31]....
        /*0244*/ 	.word	0x0000a240


	//   ....[32]....
        /*0248*/ 	.word	0x0000a250


	//   ....[33]....
        /*024c*/ 	.word	0x0000a260


	//   ....[34]....
        /*0250*/ 	.word	0x0000a280


	//   ....[35]....
        /*0254*/ 	.word	0x0000a290


	//   ....[36]....
        /*0258*/ 	.word	0x0000a2c0


	//   ....[37]....
        /*025c*/ 	.word	0x0000a2d0


	//   ....[38]....
        /*0260*/ 	.word	0x0000a2e0


	//   ....[39]....
        /*0264*/ 	.word	0x0000a310


	//   ....[40]....
        /*0268*/ 	.word	0x0000a330


	//   ....[41]....
        /*026c*/ 	.word	0x0000a340


	//   ....[42]....
        /*0270*/ 	.word	0x0000a360


	//   ....[43]....
        /*0274*/ 	.word	0x0000a370


	//   ....[44]....
        /*0278*/ 	.word	0x0000a380


	//   ....[45]....
        /*027c*/ 	.word	0x0000a390


	//   ....[46]....
        /*0280*/ 	.word	0x0000a3a0


	//   ....[47]....
        /*0284*/ 	.word	0x0000a3b0


	//   ....[48]....
        /*0288*/ 	.word	0x0000a3e0


	//   ....[49]....
        /*028c*/ 	.word	0x0000a440


	//   ....[50]....
        /*0290*/ 	.word	0x0000a470


	//   ....[51]....
        /*0294*/ 	.word	0x0000a490


	//   ....[52]....
        /*0298*/ 	.word	0x0000a4c0


	//   ....[53]....
        /*029c*/ 	.word	0x0000a4d0


	//   ....[54]....
        /*02a0*/ 	.word	0x0000a4e0


	//   ....[55]....
        /*02a4*/ 	.word	0x0000a4f0


	//   ....[56]....
        /*02a8*/ 	.word	0x0000a500


	//   ....[57]....
        /*02ac*/ 	.word	0x0000a510


	//   ....[58]....
        /*02b0*/ 	.word	0x0000a540


	//   ....[59]....
        /*02b4*/ 	.word	0x0000a550


	//   ....[60]....
        /*02b8*/ 	.word	0x0000a7a0


	//   ....[61]....
        /*02bc*/ 	.word	0x0000a7f0


	//   ....[62]....
        /*02c0*/ 	.word	0x0000a830


	//   ....[63]....
        /*02c4*/ 	.word	0x0000a870


	//   ....[64]....
        /*02c8*/ 	.word	0x0000a8c0


	//   ....[65]....
        /*02cc*/ 	.word	0x0000a8f0


	//   ....[66]....
        /*02d0*/ 	.word	0x0000acb0


	//   ....[67]....
        /*02d4*/ 	.word	0x0000ace0


	//   ....[68]....
        /*02d8*/ 	.word	0x0000b4d0


	//   ....[69]....
        /*02dc*/ 	.word	0x0000c290


	//   ....[70]....
        /*02e0*/ 	.word	0x0000cd70


	//   ....[71]....
        /*02e4*/ 	.word	0x0000cdb0


	//   ....[72]....
        /*02e8*/ 	.word	0x0000cde0


	//   ....[73]....
        /*02ec*/ 	.word	0x0000cdf0


	//   ....[74]....
        /*02f0*/ 	.word	0x0000ce00


	//   ....[75]....
        /*02f4*/ 	.word	0x0000ce20


	//   ....[76]....
        /*02f8*/ 	.word	0x0000ce60


	//   ....[77]....
        /*02fc*/ 	.word	0x0000cee0


	//   ....[78]....
        /*0300*/ 	.word	0x0000cf00


	//   ....[79]....
        /*0304*/ 	.word	0x0000cf60


	//   ....[80]....
        /*0308*/ 	.word	0x0000cfa0


	//   ....[81]....
        /*030c*/ 	.word	0x0000cfd0


	//   ....[82]....
        /*0310*/ 	.word	0x0000e1b0


	//   ....[83]....
        /*0314*/ 	.word	0x0000e760


	//   ....[84]....
        /*0318*/ 	.word	0x0000e930


	//   ....[85]....
        /*031c*/ 	.word	0x0000e980


	//   ....[86]....
        /*0320*/ 	.word	0x0000eab0


	//   ....[87]....
        /*0324*/ 	.word	0x0000eb10


	//   ....[88]....
        /*0328*/ 	.word	0x0000eb70


	//   ....[89]....
        /*032c*/ 	.word	0x0000ec30


	//   ....[90]....
        /*0330*/ 	.word	0x0000ec90


	//   ....[91]....
        /*0334*/ 	.word	0x0000ed50


	//   ....[92]....
        /*0338*/ 	.word	0x0000ede0


	//   ....[93]....
        /*033c*/ 	.word	0x0000eea0


	//   ....[94]....
        /*0340*/ 	.word	0x0000ef10


	//   ....[95]....
        /*0344*/ 	.word	0x0000efc0


	//----- nvinfo : EIATTR_REG_RECONFIG
	.align		4
.L_257:
        /*0348*/ 	.byte	0x01, 0x54
	.zero		2


	//----- nvinfo : EIATTR_SYSCALL_OFFSETS
	.align		4
        /*034c*/ 	.byte	0x04, 0x46
        /*034e*/ 	.short	(.L_259 - .L_258)


	//   ....[0]....
.L_258:
        /*0350*/ 	.word	0x00001600


	//   ....[1]....
        /*0354*/ 	.word	0x0000bcd0


	//   ....[2]....
        /*0358*/ 	.word	0x0000be10


	//   ....[3]....
        /*035c*/ 	.word	0x0000bf50


	//   ....[4]....
        /*0360*/ 	.word	0x0000c070


	//   ....[5]....
        /*0364*/ 	.word	0x0000c920


	//----- nvinfo : EIATTR_MBARRIER_INSTR_OFFSETS
	.align		4
.L_259:
        /*0368*/ 	.byte	0x04, 0x39
        /*036a*/ 	.short	(.L_261 - .L_260)


	//   ....[0]....
.L_260:
        /*036c*/ 	.word	0x00000260
        /*0370*/ 	.word	0x000000ff
        /*0374*/ 	.word	0x00012400
        /*0378*/ 	.short	0x0100
        /*037a*/ 	.byte	0x08
	.zero		1


	//   ....[1]....
        /*037c*/ 	.word	0x00000270
        /*0380*/ 	.word	0x000000ff
        /*0384*/ 	.word	0x00012420
        /*0388*/ 	.short	0x0100
        /*038a*/ 	.byte	0x08
	.zero		1


	//   ....[2]....
        /*038c*/ 	.word	0x00000360
        /*0390*/ 	.word	0x000000ff
        /*0394*/ 	.word	0x00012430
        /*0398*/ 	.short	0x0100
        /*039a*/ 	.byte	0x08
	.zero		1


	//   ....[3]....
        /*039c*/ 	.word	0x00000370
        /*03a0*/ 	.word	0x000000ff
        /*03a4*/ 	.word	0x00012440
        /*03a8*/ 	.short	0x0100
        /*03aa*/ 	.byte	0x08
	.zero		1


	//   ....[4]....
        /*03ac*/ 	.word	0x00000380
        /*03b0*/ 	.word	0x000000ff
        /*03b4*/ 	.word	0x00012438
        /*03b8*/ 	.short	0x0100
        /*03ba*/ 	.byte	0x08
	.zero		1


	//   ....[5]....
        /*03bc*/ 	.word	0x00000390
        /*03c0*/ 	.word	0x000000ff
        /*03c4*/ 	.word	0x00012448
        /*03c8*/ 	.short	0x0100
        /*03ca*/ 	.byte	0x08
	.zero		1


	//   ....[6]....
        /*03cc*/ 	.word	0x000004c0
        /*03d0*/ 	.word	0x000000ff
        /*03d4*/ 	.word	0x00012450
        /*03d8*/ 	.short	0x0100
        /*03da*/ 	.byte	0x08
	.zero		1


	//   ....[7]....
        /*03dc*/ 	.word	0x000004d0
        /*03e0*/ 	.word	0x000000ff
        /*03e4*/ 	.word	0x00012460
        /*03e8*/ 	.short	0x0100
        /*03ea*/ 	.byte	0x08
	.zero		1


	//   ....[8]....
        /*03ec*/ 	.word	0x000004e0
        /*03f0*/ 	.word	0x000000ff
        /*03f4*/ 	.word	0x00012458
        /*03f8*/ 	.short	0x0100
        /*03fa*/ 	.byte	0x08
	.zero		1


	//   ....[9]....
        /*03fc*/ 	.word	0x000004f0
        /*0400*/ 	.word	0x000000ff
        /*0404*/ 	.word	0x00012468
        /*0408*/ 	.short	0x0100
        /*040a*/ 	.byte	0x08
	.zero		1


	//   ....[10]....
        /*040c*/ 	.word	0x000005e0
        /*0410*/ 	.word	0x000000ff
        /*0414*/ 	.word	0x00012470
        /*0418*/ 	.short	0x0100
        /*041a*/ 	.byte	0x06
	.zero		1


	//   ....[11]....
        /*041c*/ 	.word	0x000005f0
        /*0420*/ 	.word	0x000000ff
        /*0424*/ 	.word	0x00012480
        /*0428*/ 	.short	0x0100
        /*042a*/ 	.byte	0x06
	.zero		1


	//   ....[12]....
        /*042c*/ 	.word	0x00000600
        /*0430*/ 	.word	0x000000ff
        /*0434*/ 	.word	0x00012478
        /*0438*/ 	.short	0x0100
        /*043a*/ 	.byte	0x06
	.zero		1


	//   ....[13]....
        /*043c*/ 	.word	0x00000610
        /*0440*/ 	.word	0x000000ff
        /*0444*/ 	.word	0x00012488
        /*0448*/ 	.short	0x0100
        /*044a*/ 	.byte	0x06
	.zero		1


	//   ....[14]....
        /*044c*/ 	.word	0x00000740
        /*0450*/ 	.word	0x000000ff
        /*0454*/ 	.word	0x00012490
        /*0458*/ 	.short	0x0100
        /*045a*/ 	.byte	0x08
	.zero		1


	//   ....[15]....
        /*045c*/ 	.word	0x00000750
        /*0460*/ 	.word	0x000000ff
        /*0464*/ 	.word	0x000124a0
        /*0468*/ 	.short	0x0100
        /*046a*/ 	.byte	0x08
	.zero		1


	//   ....[16]....
        /*046c*/ 	.word	0x00000760
        /*0470*/ 	.word	0x000000ff
        /*0474*/ 	.word	0x00012498
        /*0478*/ 	.short	0x0100
        /*047a*/ 	.byte	0x08
	.zero		1


	//   ....[17]....
        /*047c*/ 	.word	0x00000770
        /*0480*/ 	.word	0x000000ff
        /*0484*/ 	.word	0x000124a8
        /*0488*/ 	.short	0x0100
        /*048a*/ 	.byte	0x08
	.zero		1


	//   ....[18]....
        /*048c*/ 	.word	0x000008a0
        /*0490*/ 	.word	0x000000ff
        /*0494*/ 	.word	0x000124b0
        /*0498*/ 	.short	0x0100
        /*049a*/ 	.byte	0x08
	.zero		1


	//   ....[19]....
        /*049c*/ 	.word	0x000008b0
        /*04a0*/ 	.word	0x000000ff
        /*04a4*/ 	.word	0x000124c0
        /*04a8*/ 	.short	0x0100
        /*04aa*/ 	.byte	0x08
	.zero		1


	//   ....[20]....
        /*04ac*/ 	.word	0x000008c0
        /*04b0*/ 	.word	0x000000ff
        /*04b4*/ 	.word	0x000124b8
        /*04b8*/ 	.short	0x0100
        /*04ba*/ 	.byte	0x08
	.zero		1


	//   ....[21]....
        /*04bc*/ 	.word	0x000008d0
        /*04c0*/ 	.word	0x000000ff
        /*04c4*/ 	.word	0x000124c8
        /*04c8*/ 	.short	0x0100
        /*04ca*/ 	.byte	0x08
	.zero		1


	//   ....[22]....
        /*04cc*/ 	.word	0x00001620
        /*04d0*/ 	.word	0x000000ff
        /*04d4*/ 	.word	0x00012400
        /*04d8*/ 	.short	0x010a
        /*04da*/ 	.byte	0x31
	.zero		1


	//   ....[23]....
        /*04dc*/ 	.word	0x00001690
        /*04e0*/ 	.word	0x000000ff
        /*04e4*/ 	.word	0x00012430
        /*04e8*/ 	.short	0x010a
        /*04ea*/ 	.byte	0x31
	.zero		1


	//   ....[24]....
        /*04ec*/ 	.word	0x000016e0
        /*04f0*/ 	.word	0x000000ff
        /*04f4*/ 	.word	0x00012430
        /*04f8*/ 	.short	0x010a
        /*04fa*/ 	.byte	0x31
	.zero		1


	//   ....[25]....
        /*04fc*/ 	.word	0x00003610
        /*0500*/ 	.word	0x00000044
        /*0504*/ 	.word	0x00000000
        /*0508*/ 	.short	0x0101
        /*050a*/ 	.byte	0x3f
	.zero		1


	//   ....[26]....
        /*050c*/ 	.word	0x00004340
        /*0510*/ 	.word	0x000000ff
        /*0514*/ 	.word	0x00012430
        /*0518*/ 	.short	0x010a
        /*051a*/ 	.byte	0x13
	.zero		1


	//   ....[27]....
        /*051c*/ 	.word	0x00004380
        /*0520*/ 	.word	0x000000ff
        /*0524*/ 	.word	0x00012430
        /*0528*/ 	.short	0x010a
        /*052a*/ 	.byte	0x13
	.zero		1


	//   ....[28]....
        /*052c*/ 	.word	0x000047d0
        /*0530*/ 	.word	0x000000ff
        /*0534*/ 	.word	0x00012450
        /*0538*/ 	.short	0x010a
        /*053a*/ 	.byte	0x0d
	.zero		1


	//   ....[29]....
        /*053c*/ 	.word	0x00004810
        /*0540*/ 	.word	0x000000ff
        /*0544*/ 	.word	0x00012450
        /*0548*/ 	.short	0x010a
        /*054a*/ 	.byte	0x0d
	.zero		1


	//   ....[30]....
        /*054c*/ 	.word	0x000068f0
        /*0550*/ 	.word	0x00000002
        /*0554*/ 	.word	0x00000000
        /*0558*/ 	.short	0x0101
        /*055a*/ 	.byte	0x3f
	.zero		1


	//   ....[31]....
        /*055c*/ 	.word	0x00006be0
        /*0560*/ 	.word	0x000000ff
        /*0564*/ 	.word	0x00000000
        /*0568*/ 	.short	0x0101
        /*056a*/ 	.byte	0x06
	.zero		1


	//   ....[32]....
        /*056c*/ 	.word	0x00007140
        /*0570*/ 	.word	0x000000ff
        /*0574*/ 	.word	0x00012430
        /*0578*/ 	.short	0x010a
        /*057a*/ 	.byte	0x11
	.zero		1


	//   ....[33]....
        /*057c*/ 	.word	0x00007180
        /*0580*/ 	.word	0x000000ff
        /*0584*/ 	.word	0x00012430
        /*0588*/ 	.short	0x010a
        /*058a*/ 	.byte	0x11
	.zero		1


	//   ....[34]....
        /*058c*/ 	.word	0x000075c0
        /*0590*/ 	.word	0x000000ff
        /*0594*/ 	.word	0x00012450
        /*0598*/ 	.short	0x010a
        /*059a*/ 	.byte	0x0d
	.zero		1


	//   ....[35]....
        /*059c*/ 	.word	0x00007af0
        /*05a0*/ 	.word	0x000000ff
        /*05a4*/ 	.word	0x00012450
        /*05a8*/ 	.short	0x010a
        /*05aa*/ 	.byte	0x0d
	.zero		1


	//   ....[36]....
        /*05ac*/ 	.word	0x00008b70
        /*05b0*/ 	.word	0x00000002
        /*05b4*/ 	.word	0x00000000
        /*05b8*/ 	.short	0x0101
        /*05ba*/ 	.byte	0x3f
	.zero		1


	//   ....[37]....
        /*05bc*/ 	.word	0x00008e80
        /*05c0*/ 	.word	0x000000ff
        /*05c4*/ 	.word	0x00000000
        /*05c8*/ 	.short	0x0101
        /*05ca*/ 	.byte	0x06
	.zero		1


	//   ....[38]....
        /*05cc*/ 	.word	0x00009310
        /*05d0*/ 	.word	0x000000ff
        /*05d4*/ 	.word	0x00012450
        /*05d8*/ 	.short	0x010a
        /*05da*/ 	.byte	0x10
	.zero		1


	//   ....[39]....
        /*05dc*/ 	.word	0x00009350
        /*05e0*/ 	.word	0x000000ff
        /*05e4*/ 	.word	0x00012450
        /*05e8*/ 	.short	0x010a
        /*05ea*/ 	.byte	0x10
	.zero		1


	//   ....[40]....
        /*05ec*/ 	.word	0x000099b0
        /*05f0*/ 	.word	0x000000ff
        /*05f4*/ 	.word	0x00000000
        /*05f8*/ 	.short	0x0101
        /*05fa*/ 	.byte	0x04
	.zero		1


	//   ....[41]....
        /*05fc*/ 	.word	0x0000a920
        /*0600*/ 	.word	0x000000ff
        /*0604*/ 	.word	0x00000000
        /*0608*/ 	.short	0x0101
        /*060a*/ 	.byte	0x04
	.zero		1


	//   ....[42]....
        /*060c*/ 	.word	0x0000c4a0
        /*0610*/ 	.word	0x000000ff
        /*0614*/ 	.word	0x00012480
        /*0618*/ 	.short	0x010a
        /*061a*/ 	.byte	0x26
	.zero		1


	//   ....[43]....
        /*061c*/ 	.word	0x0000c600
        /*0620*/ 	.word	0x000000ff
        /*0624*/ 	.word	0x00012440
        /*0628*/ 	.short	0x010a
        /*062a*/ 	.byte	0x26
	.zero		1


	//   ....[44]....
        /*062c*/ 	.word	0x0000d0f0
        /*0630*/ 	.word	0x000000ff
        /*0634*/ 	.word	0x00012400
        /*0638*/ 	.short	0x0107
        /*063a*/ 	.byte	0x26
	.zero		1


	//   ....[45]....
        /*063c*/ 	.word	0x0000d130
        /*0640*/ 	.word	0x000000ff
        /*0644*/ 	.word	0x00012400
        /*0648*/ 	.short	0x0101
        /*064a*/ 	.byte	0x26
	.zero		1


	//   ....[46]....
        /*064c*/ 	.word	0x0000d140
        /*0650*/ 	.word	0x000000ff
        /*0654*/ 	.word	0x00012420
        /*0658*/ 	.short	0x010a
        /*065a*/ 	.byte	0x26
	.zero		1


	//   ....[47]....
        /*065c*/ 	.word	0x0000d430
        /*0660*/ 	.word	0x00000007
        /*0664*/ 	.word	0x00012480
        /*0668*/ 	.short	0x010a
        /*066a*/ 	.byte	0x3f
	.zero		1


	//   ....[48]....
        /*066c*/ 	.word	0x0000d630
        /*0670*/ 	.word	0x00000007
        /*0674*/ 	.word	0x00012440
        /*0678*/ 	.short	0x010a
        /*067a*/ 	.byte	0x3f
	.zero		1


	//   ....[49]....
        /*067c*/ 	.word	0x0000d8a0
        /*0680*/ 	.word	0x00000014
        /*0684*/ 	.word	0x00012470
        /*0688*/ 	.short	0x010a
        /*068a*/ 	.byte	0x3f
	.zero		1


	//   ....[50]....
        /*068c*/ 	.word	0x0000d900
        /*0690*/ 	.word	0x00000014
        /*0694*/ 	.word	0x00012460
        /*0698*/ 	.short	0x010a
        /*069a*/ 	.byte	0x3f
	.zero		1


	//   ....[51]....
        /*069c*/ 	.word	0x0000dbc0
        /*06a0*/ 	.word	0x00000014
        /*06a4*/ 	.word	0x00012450
        /*06a8*/ 	.short	0x0101
        /*06aa*/ 	.byte	0x3f
	.zero		1


	//   ....[52]....
        /*06ac*/ 	.word	0x0000dc30
        /*06b0*/ 	.word	0x00000004
        /*06b4*/ 	.word	0x00000000
        /*06b8*/ 	.short	0x0101
        /*06ba*/ 	.byte	0x3f
	.zero		1


	//   ....[53]....
        /*06bc*/ 	.word	0x0000dd30
        /*06c0*/ 	.word	0x0000000c
        /*06c4*/ 	.word	0x00012470
        /*06c8*/ 	.short	0x010a
        /*06ca*/ 	.byte	0x3f
	.zero		1


	//   ....[54]....
        /*06cc*/ 	.word	0x0000ddd0
        /*06d0*/ 	.word	0x0000000c
        /*06d4*/ 	.word	0x00012460
        /*06d8*/ 	.short	0x010a
        /*06da*/ 	.byte	0x3f
	.zero		1


	//   ....[55]....
        /*06dc*/ 	.word	0x0000e090
        /*06e0*/ 	.word	0x0000000c
        /*06e4*/ 	.word	0x00012450
        /*06e8*/ 	.short	0x0101
        /*06ea*/ 	.byte	0x3f
	.zero		1


	//   ....[56]....
        /*06ec*/ 	.word	0x0000e0f0
        /*06f0*/ 	.word	0x00000004
        /*06f4*/ 	.word	0x00000000
        /*06f8*/ 	.short	0x0101
        /*06fa*/ 	.byte	0x3f
	.zero		1


	//   ....[57]....
        /*06fc*/ 	.word	0x0000e190
        /*0700*/ 	.word	0x00000009
        /*0704*/ 	.word	0x00012420
        /*0708*/ 	.short	0x010a
        /*070a*/ 	.byte	0x3f
	.zero		1


	//   ....[58]....
        /*070c*/ 	.word	0x0000e2a0
        /*0710*/ 	.word	0x00000007
        /*0714*/ 	.word	0x00000000
        /*0718*/ 	.short	0x010a
        /*071a*/ 	.byte	0x3f
	.zero		1


	//   ....[59]....
        /*071c*/ 	.word	0x0000e310
        /*0720*/ 	.word	0x00000005
        /*0724*/ 	.word	0x00000000
        /*0728*/ 	.short	0x010a
        /*072a*/ 	.byte	0x3f
	.zero		1


	//   ....[60]....
        /*072c*/ 	.word	0x0000e360
        /*0730*/ 	.word	0x00000003
        /*0734*/ 	.word	0x00012460
        /*0738*/ 	.short	0x010a
        /*073a*/ 	.byte	0x3f
	.zero		1


	//   ....[61]....
        /*073c*/ 	.word	0x0000e3b0
        /*0740*/ 	.word	0x00000005
        /*0744*/ 	.word	0x00012460
        /*0748*/ 	.short	0x010a
        /*074a*/ 	.byte	0x3f
	.zero		1


	//   ....[62]....
        /*074c*/ 	.word	0x0000e3f0
        /*0750*/ 	.word	0x00000003
        /*0754*/ 	.word	0x00012480
        /*0758*/ 	.short	0x010a
        /*075a*/ 	.byte	0x3f
	.zero		1


	//   ....[63]....
        /*075c*/ 	.word	0x0000e410
        /*0760*/ 	.word	0x00000005
        /*0764*/ 	.word	0x00012480
        /*0768*/ 	.short	0x010a
        /*076a*/ 	.byte	0x3f
	.zero		1


	//   ....[64]....
        /*076c*/ 	.word	0x0000e480
        /*0770*/ 	.word	0x00000003
        /*0774*/ 	.word	0x00012400
        /*0778*/ 	.short	0x010a
        /*077a*/ 	.byte	0x3f
	.zero		1


	//   ....[65]....
        /*077c*/ 	.word	0x0000e4e0
        /*0780*/ 	.word	0x00000003
        /*0784*/ 	.word	0x00012430
        /*0788*/ 	.short	0x010a
        /*078a*/ 	.byte	0x3f
	.zero		1


	//   ....[66]....
        /*078c*/ 	.word	0x0000e540
        /*0790*/ 	.word	0x00000008
        /*0794*/ 	.word	0x00012430
        /*0798*/ 	.short	0x010a
        /*079a*/ 	.byte	0x3f
	.zero		1


	//   ....[67]....
        /*079c*/ 	.word	0x0000e5a0
        /*07a0*/ 	.word	0x00000008
        /*07a4*/ 	.word	0x00012450
        /*07a8*/ 	.short	0x010a
        /*07aa*/ 	.byte	0x3f
	.zero		1


	//   ....[68]....
        /*07ac*/ 	.word	0x0000e600
        /*07b0*/ 	.word	0x00000009
        /*07b4*/ 	.word	0x00012430
        /*07b8*/ 	.short	0x010a
        /*07ba*/ 	.byte	0x3f
	.zero		1


	//   ....[69]....
        /*07bc*/ 	.word	0x0000e660
        /*07c0*/ 	.word	0x00000009
        /*07c4*/ 	.word	0x00012450
        /*07c8*/ 	.short	0x010a
        /*07ca*/ 	.byte	0x3f
	.zero		1


	//   ....[70]....
        /*07cc*/ 	.word	0x0000e6c0
        /*07d0*/ 	.word	0x00000006
        /*07d4*/ 	.word	0x00012450
        /*07d8*/ 	.short	0x010a
        /*07da*/ 	.byte	0x3f
	.zero		1


	//   ....[71]....
        /*07dc*/ 	.word	0x0000e820
        /*07e0*/ 	.word	0x00000005
        /*07e4*/ 	.word	0x00012480
        /*07e8*/ 	.short	0x010a
        /*07ea*/ 	.byte	0x3f
	.zero		1


	//   ....[72]....
        /*07ec*/ 	.word	0x0000e880
        /*07f0*/ 	.word	0x00000005
        /*07f4*/ 	.word	0x00012440
        /*07f8*/ 	.short	0x010a
        /*07fa*/ 	.byte	0x3f
	.zero		1


	//   ....[73]....
        /*07fc*/ 	.word	0x0000f000
        /*0800*/ 	.word	0x00000003
        /*0804*/ 	.word	0x00012420
        /*0808*/ 	.short	0x010a
        /*080a*/ 	.byte	0x3f
	.zero		1


	//   ....[74]....
        /*080c*/ 	.word	0x0000f050
        /*0810*/ 	.word	0x00000007
        /*0814*/ 	.word	0x00012480
        /*0818*/ 	.short	0x010a
        /*081a*/ 	.byte	0x3f
	.zero		1


	//   ....[75]....
        /*081c*/ 	.word	0x0000f0a0
        /*0820*/ 	.word	0x00000007
        /*0824*/ 	.word	0x00012440
        /*0828*/ 	.short	0x010a
        /*082a*/ 	.byte	0x3f
	.zero		1


	//   ....[76]....
        /*082c*/ 	.word	0x0000f0f0
        /*0830*/ 	.word	0x00000014
        /*0834*/ 	.word	0x00012470
        /*0838*/ 	.short	0x010a
        /*083a*/ 	.byte	0x3f
	.zero		1


	//   ....[77]....
        /*083c*/ 	.word	0x0000f140
        /*0840*/ 	.word	0x00000014
        /*0844*/ 	.word	0x00012460
        /*0848*/ 	.short	0x010a
        /*084a*/ 	.byte	0x3f
	.zero		1


	//   ....[78]....
        /*084c*/ 	.word	0x0000f190
        /*0850*/ 	.word	0x0000000c
        /*0854*/ 	.word	0x00012470
        /*0858*/ 	.short	0x010a
        /*085a*/ 	.byte	0x3f
	.zero		1


	//   ....[79]....
        /*085c*/ 	.word	0x0000f1e0
        /*0860*/ 	.word	0x0000000c
        /*0864*/ 	.word	0x00012460
        /*0868*/ 	.short	0x010a
        /*086a*/ 	.byte	0x3f
	.zero		1


	//   ....[80]....
        /*086c*/ 	.word	0x0000f230
        /*0870*/ 	.word	0x00000009
        /*0874*/ 	.word	0x00012420
        /*0878*/ 	.short	0x010a
        /*087a*/ 	.byte	0x3f
	.zero		1


	//   ....[81]....
        /*087c*/ 	.word	0x0000f280
        /*0880*/ 	.word	0x00000007
        /*0884*/ 	.word	0x00000000
        /*0888*/ 	.short	0x010a
        /*088a*/ 	.byte	0x3f
	.zero		1


	//   ....[82]....
        /*088c*/ 	.word	0x0000f2d0
        /*0890*/ 	.word	0x00000005
        /*0894*/ 	.word	0x00000000
        /*0898*/ 	.short	0x010a
        /*089a*/ 	.byte	0x3f
	.zero		1


	//   ....[83]....
        /*089c*/ 	.word	0x0000f320
        /*08a0*/ 	.word	0x00000003
        /*08a4*/ 	.word	0x00012460
        /*08a8*/ 	.short	0x010a
        /*08aa*/ 	.byte	0x3f
	.zero		1


	//   ....[84]....
        /*08ac*/ 	.word	0x0000f370
        /*08b0*/ 	.word	0x00000005
        /*08b4*/ 	.word	0x00012460
        /*08b8*/ 	.short	0x010a
        /*08ba*/ 	.byte	0x3f
	.zero		1


	//   ....[85]....
        /*08bc*/ 	.word	0x0000f3c0
        /*08c0*/ 	.word	0x00000003
        /*08c4*/ 	.word	0x00012480
        /*08c8*/ 	.short	0x010a
        /*08ca*/ 	.byte	0x3f
	.zero		1


	//----- nvinfo : EIATTR_NUM_MBARRIERS
	.align		4
.L_261:
        /*08cc*/ 	.byte	0x03, 0x38
        /*08ce*/ 	.short	0x0016


	//----- nvinfo : EIATTR_EXIT_INSTR_OFFSETS
	.align		4
        /*08d0*/ 	.byte	0x04, 0x1c
        /*08d2*/ 	.short	(.L_263 - .L_262)


	//   ....[0]....
.L_262:
        /*08d4*/ 	.word	0x0000e460


	//----- nvinfo : EIATTR_MAX_THREADS
	.align		4
.L_263:
        /*08d8*/ 	.byte	0x04, 0x05
        /*08da*/ 	.short	(.L_265 - .L_264)
.L_264:
        /*08dc*/ 	.word	0x00000200
        /*08e0*/ 	.word	0x00000001
        /*08e4*/ 	.word	0x00000001


	//----- nvinfo : EIATTR_CRS_STACK_SIZE
	.align		4
.L_265:
        /*08e8*/ 	.byte	0x04, 0x1e
        /*08ea*/ 	.short	(.L_267 - .L_266)
.L_266:
        /*08ec*/ 	.word	0x00000000


	//----- nvinfo : EIATTR_CBANK_PARAM_SIZE
	.align		4
.L_267:
        /*08f0*/ 	.byte	0x03, 0x19
        /*08f2*/ 	.short	0x0a70


	//----- nvinfo : EIATTR_PARAM_CBANK
	.align		4
        /*08f4*/ 	.byte	0x04, 0x0a
        /*08f6*/ 	.short	(.L_269 - .L_268)
	.align		4
.L_268:
        /*08f8*/ 	.word	index@(.nv.constant0._ZN7cutlass13device_kernelIN5flash11enable_sm90INS1_16FlashAttnFwdSm90INS1_25CollectiveMainloopFwdSm90ILi2EN4cute5tupleIJNS5_1CILi1EEES8_S8_EEENS6_IJNS7_ILi192EEENS7_ILi160EEENS7_ILi64EEEEEELi64ENS_12float_e4m3_tEfNS_4arch4Sm90ELb1ELb0ELb0ELb0ELb0ELb0ELb0ELb1ELb1ELb1ELb1ELb0EEENS1_21CollectiveEpilogueFwdINS6_IJSA_SC_SB_EEES9_NS_10bfloat16_tESG_Li384ELb0ELb1ELb1ELb1EEENS1_19SingleTileSchedulerILb0ELb1ELb1ELi192EEEEEEEEEvNT_6ParamsE)
        /*08fc*/ 	.short	0x0210
        /*08fe*/ 	.short	0x0a70


	//----- nvinfo : EIATTR_SW_WAR
	.align		4
.L_269:
        /*0900*/ 	.byte	0x04, 0x36
        /*0902*/ 	.short	(.L_271 - .L_270)
.L_270:
        /*0904*/ 	.word	0x00000008
.L_271:


//--------------------- .nv.info._ZN7cutlass13device_kernelIN5flash11enable_sm90INS1_16FlashAttnFwdSm90INS1_25CollectiveMainloopFwdSm90ILi2EN4cute5tupleIJNS5_1CILi1EEES8_S8_EEENS6_IJNS7_ILi192EEENS7_ILi160EEENS7_ILi64EEEEEELi64ENS_12float_e4m3_tEfNS_4arch4Sm90ELb1ELb0ELb0ELb1ELb0ELb0ELb0ELb1ELb1ELb1ELb1ELb0EEENS1_21CollectiveEpilogueFwdINS6_IJSA_SC_SB_EEES9_NS_10bfloat16_tESG_Li384ELb1ELb1ELb1ELb1EEENS1_36VarlenDynamicPersistentTileSchedulerILi192ELi160ELi384ELi128ELb1ELb1ELb1ELb1ELb1ELb1EEEEEEEEEvNT_6ParamsE --------------------------
	.section	.nv.info._ZN7cutlass13device_kernelIN5flash11enable_sm90INS1_16FlashAttnFwdSm90INS1_25CollectiveMainloopFwdSm90ILi2EN4cute5tupleIJNS5_1CILi1EEES8_S8_EEENS6_IJNS7_ILi192EEENS7_ILi160EEENS7_ILi64EEEEEELi64ENS_12float_e4m3_tEfNS_4arch4Sm90ELb1ELb0ELb0ELb1ELb0ELb0ELb0ELb1ELb1ELb1ELb1ELb0EEENS1_21CollectiveEpilogueFwdINS6_IJSA_SC_SB_EEES9_NS_10bfloat16_tESG_Li384ELb1ELb1ELb1ELb1EEENS1_36VarlenDynamicPersistentTileSchedulerILi192ELi160ELi384ELi128ELb1ELb1ELb1ELb1ELb1ELb1EEEEEEEEEvNT_6ParamsE,"",@"SHT_CUDA_INFO"
	.sectionflags	@""
	.align	4


	//----- nvinfo : EIATTR_CUDA_API_VERSION
	.align		4
        /*0000*/ 	.byte	0x04, 0x37
        /*0002*/ 	.short	(.L_273 - .L_272)
.L_272:
        /*0004*/ 	.word	0x00000082


	//----- nvinfo : EIATTR_KPARAM_INFO
	.align		4
.L_273:
        /*0008*/ 	.byte	0x04, 0x17
        /*000a*/ 	.short	(.L_275 - .L_274)
.L_274:
        /*000c*/ 	.word	0x00000000
        /*0010*/ 	.short	0x0000
        /*0012*/ 	.short	0x0070
        /*0014*/ 	.byte	0x00, 0xf0, 0x01, 0x2a


	//----- nvinfo : EIATTR_SPARSE_MMA_MASK
	.align		4
.L_275:
        /*0018*/ 	.byte	0x03, 0x50
        /*001a*/ 	.short	0x0000


	//----- nvinfo : EIATTR_MAXREG_COUNT
	.align		4
        /*001c*/ 	.byte	0x03, 0x1b
        /*001e*/ 	.short	0x0080


	//----- nvinfo : EIATTR_NUM_BARRIERS
	.align		4
        /*0020*/ 	.byte	0x02, 0x4c
        /*0022*/ 	.byte	0x09
	.zero		1


	//----- nvinfo : EIATTR_EXTERNS
	.align		4
        /*0024*/ 	.byte	0x04, 0x0f
        /*0026*/ 	.short	(.L_277 - .L_276)


	//   ....[0]....
	.align		4
.L_276:
        /*0028*/ 	.word	index@(__assertfail)


	//----- nvinfo : EIATTR_ANNOTATIONS
	.align		4
.L_277:
        /*002c*/ 	.byte	0x04, 0x55
        /*002e*/ 	.short	(.L_279 - .L_278)


	//   ....[0]....
.L_278:
        /* <DEDUP_REMOVED lines=11> */


	//----- nvinfo : EIATTR_MERCURY_ISA_VERSION
	.align		4
.L_279:
        /*00c8*/ 	.byte	0x03, 0x5f
        /*00ca*/ 	.short	0x0101


	//----- nvinfo : EIATTR_UNUSED_LOAD_BYTE_OFFSET
	.align		4
        /*00cc*/ 	.byte	0x04, 0x44
        /*00ce*/ 	.short	(.L_281 - .L_280)


	//   ....[0]....
.L_280:
        /*00d0*/ 	.word	0x00000a00
        /*00d4*/ 	.word	0x0000fff0


	//   ....[1]....
        /*00d8*/ 	.word	0x0000a1b0
        /*00dc*/ 	.word	0x0000fff0


	//----- nvinfo : EIATTR_INT_WARP_WIDE_INSTR_OFFSETS
	.align		4
.L_281:
        /*00e0*/ 	.byte	0x04, 0x31
        /*00e2*/ 	.short	(.L_283 - .L_282)


	//   ....[0]....
.L_282:
        /*00e4*/ 	.word	0x00000130


	//   ....[1]....
        /*00e8*/ 	.word	0x00000170


	//   ....[2]....
        /*00ec*/ 	.word	0x000001e0


	//   ....[3]....
        /*00f0*/ 	.word	0x0000e850


	//   ....[4]....
        /*00f4*/ 	.word	0x0000e8e0


	//   ....[5]....
        /*00f8*/ 	.word	0x00010c10


	//   ....[6]....
        /*00fc*/ 	.word	0x00010ca0


	//----- nvinfo : EIATTR_COOP_GROUP_MASK_REGIDS
	.align		4
.L_283:
        /*0100*/ 	.byte	0x04, 0x29
        /*0102*/ 	.short	(.L_285 - .L_284)


	//   ....[0]....
.L_284:
        /*0104*/ 	.word	0xffffffff


	//   ....[1]....
        /*0108*/ 	.word	0xffffffff


	//   ....[2]....
        /*010c*/ 	.word	0xffffffff


	//   ....[3]....
        /*0110*/ 	.word	0xffffffff


	//   ....[4]....
        /*0114*/ 	.word	0xffffffff


	//   ....[5]....
        /*0118*/ 	.word	0xffffffff


	//   ....[6]....
        /*011c*/ 	.word	0xffffffff


	//   ....[7]....
        /*0120*/ 	.word	0xffffffff


	//   ....[8]....
        /*0124*/ 	.word	0xffffffff


	//   ....[9]....
        /*0128*/ 	.word	0xffffffff


	//   ....[10]....
        /*012c*/ 	.word	0xffffffff


	//   ....[11]....
        /*0130*/ 	.word	0xffffffff


	//   ....[12]....
        /*0134*/ 	.word	0xffffffff


	//   ....[13]....
        /*0138*/ 	.word	0xffffffff


	//   ....[14]....
        /*013c*/ 	.word	0xffffffff


	//   ....[15]....
        /*0140*/ 	.word	0xffffffff


	//   ....[16]....
        /*0144*/ 	.word	0xffffffff


	//   ....[17]....
        /*0148*/ 	.word	0xffffffff


	//   ....[18]....
        /*014c*/ 	.word	0xffffffff


	//   ....[19]....
        /*0150*/ 	.word	0xffffffff


	//   ....[20]....
        /*0154*/ 	.word	0xffffffff


	//   ....[21]....
        /*0158*/ 	.word	0xffffffff


	//   ....[22]....
        /*015c*/ 	.word	0xffffffff


	//   ....[23]....
        /*0160*/ 	.word	0xffffffff


	//   ....[24]....
        /*0164*/ 	.word	0xffffffff


	//   ....[25]....
        /*0168*/ 	.word	0xffffffff


	//   ....[26]....
        /*016c*/ 	.word	0xffffffff


	//   ....[27]....
        /*0170*/ 	.word	0xffffffff


	//   ....[28]....
        /*0174*/ 	.word	0xffffffff


	//   ....[29]....
        /*0178*/ 	.word	0xffffffff


	//   ....[30]....
        /*017c*/ 	.word	0xffffffff


	//   ....[31]....
        /*0180*/ 	.word	0xffffffff


	//   ....[32]....
        /*0184*/ 	.word	0xffffffff


	//   ....[33]....
        /*0188*/ 	.word	0xffffffff


	//   ....[34]....
        /*018c*/ 	.word	0xffffffff


	//   ....[35]....
        /*0190*/ 	.word	0xffffffff


	//   ....[36]....
        /*0194*/ 	.word	0xffffffff


	//   ....[37]....
        /*0198*/ 	.word	0xffffffff


	//   ....[38]....
        /*019c*/ 	.word	0xffffffff


	//   ....[39]....
        /*01a0*/ 	.word	0xffffffff


	//   ....[40]....
        /*01a4*/ 	.word	0xffffffff


	//   ....[41]....
        /*01a8*/ 	.word	0xffffffff


	//   ....[42]....
        /*01ac*/ 	.word	0xffffffff


	//   ....[43]....
        /*01b0*/ 	.word	0xffffffff


	//   ....[44]....
        /*01b4*/ 	.word	0xffffffff


	//   ....[45]....
        /*01b8*/ 	.word	0xffffffff


	//   ....[46]....
        /*01bc*/ 	.word	0xffffffff


	//   ....[47]....
        /*01c0*/ 	.word	0xffffffff


	//   ....[48]....
        /*01c4*/ 	.word	0xffffffff


	//   ....[49]....
        /*01c8*/ 	.word	0xffffffff


	//   ....[50]....
        /*01cc*/ 	.word	0xffffffff


	//   ....[51]....
        /*01d0*/ 	.word	0xffffffff


	//   ....[52]....
        /*01d4*/ 	.word	0xffffffff


	//   ....[53]....
        /*01d8*/ 	.word	0xffffffff


	//   ....[54]....
        /*01dc*/ 	.word	0xffffffff


	//   ....[55]....
        /*01e0*/ 	.word	0xffffffff


	//   ....[56]....
        /*01e4*/ 	.word	0xffffffff


	//   ....[57]....
        /*01e8*/ 	.word	0xffffffff


	//   ....[58]....
        /*01ec*/ 	.word	0xffffffff


	//   ....[59]....
        /*01f0*/ 	.word	0xffffffff


	//   ....[60]....
        /*01f4*/ 	.word	0xffffffff


	//   ....[61]....
        /*01f8*/ 	.word	0xffffffff


	//   ....[62]....
        /*01fc*/ 	.word	0xffffffff


	//   ....[63]....
        /*0200*/ 	.word	0xffffffff


	//   ....[64]....
        /*0204*/ 	.word	0xffffffff


	//   ....[65]....
        /*0208*/ 	.word	0xffffffff


	//   ....[66]....
        /*020c*/ 	.word	0xffffffff


	//   ....[67]....
        /*0210*/ 	.word	0xffffffff


	//   ....[68]....
        /*0214*/ 	.word	0xffffffff


	//   ....[69]....
        /*0218*/ 	.word	0xffffffff


	//   ....[70]....
        /*021c*/ 	.word	0xffffffff


	//   ....[71]....
        /*0220*/ 	.word	0xffffffff


	//   ....[72]....
        /*0224*/ 	.word	0xffffffff


	//   ....[73]....
        /*0228*/ 	.word	0xffffffff


	//   ....[74]....
        /*022c*/ 	.word	0xffffffff


	//   ....[75]....
        /*0230*/ 	.word	0xffffffff


	//   ....[76]....
        /*0234*/ 	.word	0xffffffff


	//   ....[77]....
        /*0238*/ 	.word	0xffffffff


	//   ....[78]....
        /*023c*/ 	.word	0xffffffff


	//   ....[79]....
        /*0240*/ 	.word	0xffffffff


	//   ....[80]....
        /*0244*/ 	.word	0xffffffff


	//   ....[81]....
        /*0248*/ 	.word	0xffffffff


	//   ....[82]....
        /*024c*/ 	.word	0xffffffff


	//   ....[83]....
        /*0250*/ 	.word	0xffffffff


	//   ....[84]....
        /*0254*/ 	.word	0xffffffff


	//   ....[85]....
        /*0258*/ 	.word	0xffffffff


	//   ....[86]....
        /*025c*/ 	.word	0xffffffff


	//   ....[87]....
        /*0260*/ 	.word	0xffffffff


	//   ....[88]....
        /*0264*/ 	.word	0xffffffff


	//   ....[89]....
        /*0268*/ 	.word	0xffffffff


	//   ....[90]....
        /*026c*/ 	.word	0xffffffff


	//   ....[91]....
        /*0270*/ 	.word	0xffffffff


	//   ....[92]....
        /*0274*/ 	.word	0xffffffff


	//   ....[93]....
        /*0278*/ 	.word	0xffffffff


	//   ....[94]....
        /*027c*/ 	.word	0xffffffff


	//   ....[95]....
        /*0280*/ 	.word	0xffffffff


	//   ....[96]....
        /*0284*/ 	.word	0xffffffff


	//   ....[97]....
        /*0288*/ 	.word	0xffffffff


	//   ....[98]....
        /*028c*/ 	.word	0xffffffff


	//   ....[99]....
        /*0290*/ 	.word	0xffffffff


	//   ....[100]....
        /*0294*/ 	.word	0xffffffff


	//   ....[101]....
        /*0298*/ 	.word	0xffffffff


	//   ....[102]....
        /*029c*/ 	.word	0xffffffff


	//   ....[103]....
        /*02a0*/ 	.word	0xffffffff


	//   ....[104]....
        /*02a4*/ 	.word	0xffffffff


	//   ....[105]....
        /*02a8*/ 	.word	0xffffffff


	//   ....[106]....
        /*02ac*/ 	.word	0xffffffff


	//   ....[107]....
        /*02b0*/ 	.word	0xffffffff


	//   ....[108]....
        /*02b4*/ 	.word	0xffffffff


	//   ....[109]....
        /*02b8*/ 	.word	0xffffffff


	//   ....[110]....
        /*02bc*/ 	.word	0xffffffff


	//   ....[111]....
        /*02c0*/ 	.word	0xffffffff


	//   ....[112]....
        /*02c4*/ 	.word	0xffffffff


	//   ....[113]....
        /*02c8*/ 	.word	0xffffffff


	//   ....[114]....
        /*02cc*/ 	.word	0xffffffff


	//   ....[115]....
        /*02d0*/ 	.word	0xffffffff


	//   ....[116]....
        /*02d4*/ 	.word	0xffffffff


	//   ....[117]....
        /*02d8*/ 	.word	0xffffffff


	//   ....[118]....
        /*02dc*/ 	.word	0xffffffff


	//   ....[119]....
        /*02e0*/ 	.word	0xffffffff


	//   ....[120]....
        /*02e4*/ 	.word	0xffffffff


	//   ....[121]....
        /*02e8*/ 	.word	0xffffffff


	//   ....[122]....
        /*02ec*/ 	.word	0xffffffff


	//   ....[123]....
        /*02f0*/ 	.word	0xffffffff


	//   ....[124]....
        /*02f4*/ 	.word	0xffffffff


	//   ....[125]....
        /*02f8*/ 	.word	0xffffffff


	//   ....[126]....
        /*02fc*/ 	.word	0xffffffff


	//   ....[127]....
        /*0300*/ 	.word	0xffffffff


	//   ....[128]....
        /*0304*/ 	.word	0xffffffff


	//   ....[129]....
        /*0308*/ 	.word	0xffffffff


	//   ....[130]....
        /*030c*/ 	.word	0xffffffff


	//   ....[131]....
        /*0310*/ 	.word	0xffffffff


	//   ....[132]....
        /*0314*/ 	.word	0xffffffff


	//   ....[133]....
        /*0318*/ 	.word	0x0500000f


	//   ....[134]....
        /*031c*/ 	.word	0x0500000f


	//   ....[135]....
        /*0320*/ 	.word	0x0500000f


	//   ....[136]....
        /*0324*/ 	.word	0x0500000f


	//   ....[137]....
        /*0328*/ 	.word	0x0500000f


	//   ....[138]....
        /*032c*/ 	.word	0x0500000f


	//   ....[139]....
        /*0330*/ 	.word	0x0500000f


	//   ....[140]....
        /*0334*/ 	.word	0x0500000f


	//   ....[141]....
        /*0338*/ 	.word	0x0500000f


	//   ....[142]....
        /*033c*/ 	.word	0x0500000f


	//   ....[143]....
        /*0340*/ 	.word	0x0500000f


	//   ....[144]....
        /*0344*/ 	.word	0x0500000f


	//   ....[145]....
        /*0348*/ 	.word	0x0500000f


	//   ....[146]....
        /*034c*/ 	.word	0x0500000f


	//----- nvinfo : EIATTR_COOP_GROUP_INSTR_OFFSETS
	.align		4
.L_285:
        /*0350*/ 	.byte	0x04, 0x28
        /*0352*/ 	.short	(.L_287 - .L_286)


	//   ....[0]....
.L_286:
        /*0354*/ 	.word	0x00000060


	//   ....[1]....
        /*0358*/ 	.word	0x00000140


	//   ....[2]....
        /*035c*/ 	.word	0x00000190


	//   ....[3]....
        /*0360*/ 	.word	0x000003c0


	//   ....[4]....
        /*0364*/ 	.word	0x00000520


	//   ....[5]....
        /*0368*/ 	.word	0x00000640


	//   ....[6]....
        /*036c*/ 	.word	0x000007a0


	//   ....[7]....
        /*0370*/ 	.word	0x00001bb0


	//   ....[8]....
        /*0374*/ 	.word	0x000022a0


	//   ....[9]....
        /*0378*/ 	.word	0x000022b0


	//   ....[10]....
        /*037c*/ 	.word	0x00002ce0


	//   ....[11]....
        /*0380*/ 	.word	0x00002db0


	//   ....[12]....
        /*0384*/ 	.word	0x00003860


	//   ....[13]....
        /*0388*/ 	.word	0x00003930


	//   ....[14]....
        /*038c*/ 	.word	0x00004fe0


	//   ....[15]....
        /*0390*/ 	.word	0x00005010


	//   ....[16]....
        /*0394*/ 	.word	0x000058b0


	//   ....[17]....
        /*0398*/ 	.word	0x000059c0


	//   ....[18]....
        /*039c*/ 	.word	0x000063d0


	//   ....[19]....
        /*03a0*/ 	.word	0x00006420


	//   ....[20]....
        /*03a4*/ 	.word	0x00008250


	//   ....[21]....
        /*03a8*/ 	.word	0x00008260


	//   ....[22]....
        /*03ac*/ 	.word	0x000082f0


	//   ....[23]....
        /*03b0*/ 	.word	0x00008300


	//   ....[24]....
        /*03b4*/ 	.word	0x00009bf0


	//   ....[25]....
        /*03b8*/ 	.word	0x00009c00


	//   ....[26]....
        /*03bc*/ 	.word	0x00009c80


	//   ....[27]....
        /*03c0*/ 	.word	0x00009c90


	//   ....[28]....
        /*03c4*/ 	.word	0x0000a690


	//   ....[29]....
        /*03c8*/ 	.word	0x0000a6a0


	//   ....[30]....
        /*03cc*/ 	.word	0x0000a6b0


	//   ....[31]....
        /*03d0*/ 	.word	0x0000a6c0


	//   ....[32]....
        /*03d4*/ 	.word	0x0000a6d0


	//   ....[33]....
        /*03d8*/ 	.word	0x0000a6e0


	//   ....[34]....
        /*03dc*/ 	.word	0x0000a700


	//   ....[35]....
        /*03e0*/ 	.word	0x0000a710


	//   ....[36]....
        /*03e4*/ 	.word	0x0000a720


	//   ....[37]....
        /*03e8*/ 	.word	0x0000a740


	//   ....[38]....
        /*03ec*/ 	.word	0x0000a760


	//   ....[39]....
        /*03f0*/ 	.word	0x0000a770


	//   ....[40]....
        /*03f4*/ 	.word	0x0000a7a0


	//   ....[41]....
        /*03f8*/ 	.word	0x0000a7b0


	//   ....[42]....
        /*03fc*/ 	.word	0x0000a7c0


	//   ....[43]....
        /*0400*/ 	.word	0x0000a7d0


	//   ....[44]....
        /*0404*/ 	.word	0x0000a7e0


	//   ....[45]....
        /*0408*/ 	.word	0x0000a810


	//   ....[46]....
        /*040c*/ 	.word	0x0000a830


	//   ....[47]....
        /*0410*/ 	.word	0x0000a860


	//   ....[48]....
        /*0414*/ 	.word	0x0000a880


	//   ....[49]....
        /*0418*/ 	.word	0x0000a8a0


	//   ....[50]....
        /*041c*/ 	.word	0x0000a8b0


	//   ....[51]....
        /*0420*/ 	.word	0x0000a8c0


	//   ....[52]....
        /*0424*/ 	.word	0x0000a8d0


	//   ....[53]....
        /*0428*/ 	.word	0x0000a900


	//   ....[54]....
        /*042c*/ 	.word	0x0000a920


	//   ....[55]....
        /*0430*/ 	.word	0x0000a950


	//   ....[56]....
        /*0434*/ 	.word	0x0000a980


	//   ....[57]....
        /*0438*/ 	.word	0x0000a9b0


	//   ....[58]....
        /*043c*/ 	.word	0x0000a9e0


	//   ....[59]....
        /*0440*/ 	.word	0x0000aa10


	//   ....[60]....
        /*0444*/ 	.word	0x0000b0a0


	//   ....[61]....
        /*0448*/ 	.word	0x0000b0b0


	//   ....[62]....
        /*044c*/ 	.word	0x0000b0c0


	//   ....[63]....
        /*0450*/ 	.word	0x0000b100


	//   ....[64]....
        /*0454*/ 	.word	0x0000b700


	//   ....[65]....
        /*0458*/ 	.word	0x0000b740


	//   ....[66]....
        /*045c*/ 	.word	0x0000b760


	//   ....[67]....
        /*0460*/ 	.word	0x0000b7a0


	//   ....[68]....
        /*0464*/ 	.word	0x0000b7c0


	//   ....[69]....
        /*0468*/ 	.word	0x0000b7d0


	//   ....[70]....
        /*046c*/ 	.word	0x0000b7f0


	//   ....[71]....
        /*0470*/ 	.word	0x0000b810


	//   ....[72]....
        /*0474*/ 	.word	0x0000bcb0


	//   ....[73]....
        /*0478*/ 	.word	0x0000bcc0


	//   ....[74]....
        /*047c*/ 	.word	0x0000bf00


	//   ....[75]....
        /*0480*/ 	.word	0x0000bf10


	//   ....[76]....
        /*0484*/ 	.word	0x0000ca20


	//   ....[77]....
        /*0488*/ 	.word	0x0000ca50


	//   ....[78]....
        /*048c*/ 	.word	0x0000ca90


	//   ....[79]....
        /*0490*/ 	.word	0x0000cac0


	//   ....[80]....
        /*0494*/ 	.word	0x0000cad0


	//   ....[81]....
        /*0498*/ 	.word	0x0000cae0


	//   ....[82]....
        /*049c*/ 	.word	0x0000caf0


	//   ....[83]....
        /*04a0*/ 	.word	0x0000cb10


	//   ....[84]....
        /*04a4*/ 	.word	0x0000cc60


	//   ....[85]....
        /*04a8*/ 	.word	0x0000ce60


	//   ....[86]....
        /*04ac*/ 	.word	0x0000ce90


	//   ....[87]....
        /*04b0*/ 	.word	0x0000cec0


	//   ....[88]....
        /*04b4*/ 	.word	0x0000cef0


	//   ....[89]....
        /*04b8*/ 	.word	0x0000cf20


	//   ....[90]....
        /*04bc*/ 	.word	0x0000cf70


	//   ....[91]....
        /*04c0*/ 	.word	0x0000d100


	//   ....[92]....
        /*04c4*/ 	.word	0x0000d130


	//   ....[93]....
        /*04c8*/ 	.word	0x0000d160


	//   ....[94]....
        /*04cc*/ 	.word	0x0000d190


	//   ....[95]....
        /*04d0*/ 	.word	0x0000d1c0


	//   ....[96]....
        /*04d4*/ 	.word	0x0000d1f0


	//   ....[97]....
        /*04d8*/ 	.word	0x0000d2a0


	//   ....[98]....
        /*04dc*/ 	.word	0x0000d300


	//   ....[99]....
        /*04e0*/ 	.word	0x0000d310


	//   ....[100]....
        /*04e4*/ 	.word	0x0000d360


	//   ....[101]....
        /*04e8*/ 	.word	0x0000ef90


	//   ....[102]....
        /*04ec*/ 	.word	0x0000fb80


	//   ....[103]....
        /*04f0*/ 	.word	0x0000fbb0


	//   ....[104]....
        /*04f4*/ 	.word	0x0000fbd0


	//   ....[105]....
        /*04f8*/ 	.word	0x0000fc40


	//   ....[106]....
        /*04fc*/ 	.word	0x0000fc60


	//   ....[107]....
        /*0500*/ 	.word	0x0000fcc0


	//   ....[108]....
        /*0504*/ 	.word	0x0000fce0


	//   ....[109]....
        /*0508*/ 	.word	0x0000fcf0


	//   ....[110]....
        /*050c*/ 	.word	0x0000fd70


	//   ....[111]....
        /*0510*/ 	.word	0x0000fd80


	//   ....[112]....
        /*0514*/ 	.word	0x0000fd90


	//   ....[113]....
        /*0518*/ 	.word	0x0000fda0


	//   ....[114]....
        /*051c*/ 	.word	0x00011380


	//   ....[115]....
        /*0520*/ 	.word	0x000113b0


	//   ....[116]....
        /*0524*/ 	.word	0x000113e0


	//   ....[117]....
        /*0528*/ 	.word	0x00011400


	//   ....[118]....
        /*052c*/ 	.word	0x00011420


	//   ....[119]....
        /*0530*/ 	.word	0x00011450


	//   ....[120]....
        /*0534*/ 	.word	0x00011480


	//   ....[121]....
        /*0538*/ 	.word	0x00011490


	//   ....[122]....
        /*053c*/ 	.word	0x00011600


	//   ....[123]....
        /*0540*/ 	.word	0x00011630


	//   ....[124]....
        /*0544*/ 	.word	0x00011660


	//   ....[125]....
        /*0548*/ 	.word	0x000116a0


	//   ....[126]....
        /*054c*/ 	.word	0x000116d0


	//   ....[127]....
        /*0550*/ 	.word	0x00011700


	//   ....[128]....
        /*0554*/ 	.word	0x00011780


	//   ....[129]....
        /*0558*/ 	.word	0x000117d0


	//   ....[130]....
        /*055c*/ 	.word	0x000117e0


	//   ....[131]....
        /*0560*/ 	.word	0x00011820


	//   ....[132]....
        /*0564*/ 	.word	0x00012240


	//   ....[133]....
        /*0568*/ 	.word	0x00012810


	//   ....[134]....
        /*056c*/ 	.word	0x000129d0


	//   ....[135]....
        /*0570*/ 	.word	0x00012a30


	//   ....[136]....
        /*0574*/ 	.word	0x00012a90


	//   ....[137]....
        /*0578*/ 	.word	0x00012b70


	//   ....[138]....
        /*057c*/ 	.word	0x00012bd0


	//   ....[139]....
        /*0580*/ 	.word	0x00012ca0


	//   ....[140]....
        /*0584*/ 	.word	0x00012d00


	//   ....[141]....
        /*0588*/ 	.word	0x00012dd0


	//   ....[142]....
        /*058c*/ 	.word	0x00012e30


	//   ....[143]....
        /*0590*/ 	.word	0x00012ee0


	//   ....[144]....
        /*0594*/ 	.word	0x00012f60


	//   ....[145]....
        /*0598*/ 	.word	0x00013010


	//   ....[146]....
        /*059c*/ 	.word	0x00013350


	//----- nvinfo : EIATTR_REG_RECONFIG
	.align		4
.L_287:
        /*05a0*/ 	.byte	0x01, 0x54
	.zero		2


	//----- nvinfo : EIATTR_SYSCALL_OFFSETS
	.align		4
        /*05a4*/ 	.byte	0x04, 0x46
        /*05a6*/ 	.short	(.L_289 - .L_288)


	//   ....[0]....
.L_288:
        /*05a8*/ 	.word	0x00001d60


	//   ....[1]....
        /*05ac*/ 	.word	0x0000ea40


	//   ....[2]....
        /*05b0*/ 	.word	0x0000eba0


	//   ....[3]....
        /*05b4*/ 	.word	0x0000ecf0


	//   ....[4]....
        /*05b8*/ 	.word	0x0000ee30


	//   ....[5]....
        /*05bc*/ 	.word	0x0000f700


	//----- nvinfo : EIATTR_MBARRIER_INSTR_OFFSETS
	.align		4
.L_289:
        /*05c0*/ 	.byte	0x04, 0x39
        /*05c2*/ 	.short	(.L_291 - .L_290)


	//   ....[0]....
.L_290:
        /*05c4*/ 	.word	0x00000270
        /*05c8*/ 	.word	0x000000ff
        /*05cc*/ 	.word	0x00013200
        /*05d0*/ 	.short	0x0100
        /*05d2*/ 	.byte	0x08
	.zero		1


	//   ....[1]....
        /*05d4*/ 	.word	0x00000280
        /*05d8*/ 	.word	0x000000ff
        /*05dc*/ 	.word	0x00013220
        /*05e0*/ 	.short	0x0100
        /*05e2*/ 	.byte	0x08
	.zero		1


	//   ....[2]....
        /*05e4*/ 	.word	0x00000370
        /*05e8*/ 	.word	0x000000ff
        /*05ec*/ 	.word	0x00013230
        /*05f0*/ 	.short	0x0100
        /*05f2*/ 	.byte	0x08
	.zero		1


	//   ....[3]....
        /*05f4*/ 	.word	0x00000380
        /*05f8*/ 	.word	0x000000ff
        /*05fc*/ 	.word	0x00013240
        /*0600*/ 	.short	0x0100
        /*0602*/ 	.byte	0x08
	.zero		1


	//   ....[4]....
        /*0604*/ 	.word	0x00000390
        /*0608*/ 	.word	0x000000ff
        /*060c*/ 	.word	0x00013238
        /*0610*/ 	.short	0x0100
        /*0612*/ 	.byte	0x08
	.zero		1


	//   ....[5]....
        /*0614*/ 	.word	0x000003a0
        /*0618*/ 	.word	0x000000ff
        /*061c*/ 	.word	0x00013248
        /*0620*/ 	.short	0x0100
        /*0622*/ 	.byte	0x08
	.zero		1


	//   ....[6]....
        /*0624*/ 	.word	0x000004d0
        /*0628*/ 	.word	0x000000ff
        /*062c*/ 	.word	0x00013250
        /*0630*/ 	.short	0x0100
        /*0632*/ 	.byte	0x08
	.zero		1


	//   ....[7]....
        /*0634*/ 	.word	0x000004e0
        /*0638*/ 	.word	0x000000ff
        /*063c*/ 	.word	0x00013260
        /*0640*/ 	.short	0x0100
        /*0642*/ 	.byte	0x08
	.zero		1


	//   ....[8]....
        /*0644*/ 	.word	0x000004f0
        /*0648*/ 	.word	0x000000ff
        /*064c*/ 	.word	0x00013258
        /*0650*/ 	.short	0x0100
        /*0652*/ 	.byte	0x08
	.zero		1


	//   ....[9]....
        /*0654*/ 	.word	0x00000500
        /*0658*/ 	.word	0x000000ff
        /*065c*/ 	.word	0x00013268
        /*0660*/ 	.short	0x0100
        /*0662*/ 	.byte	0x08
	.zero		1


	//   ....[10]....
        /*0664*/ 	.word	0x000005f0
        /*0668*/ 	.word	0x000000ff
        /*066c*/ 	.word	0x00013270
        /*0670*/ 	.short	0x0100
        /*0672*/ 	.byte	0x06
	.zero		1


	//   ....[11]....
        /*0674*/ 	.word	0x00000600
        /*0678*/ 	.word	0x000000ff
        /*067c*/ 	.word	0x00013280
        /*0680*/ 	.short	0x0100
        /*0682*/ 	.byte	0x06
	.zero		1


	//   ....[12]....
        /*0684*/ 	.word	0x00000610
        /*0688*/ 	.word	0x000000ff
        /*068c*/ 	.word	0x00013278
        /*0690*/ 	.short	0x0100
        /*0692*/ 	.byte	0x06
	.zero		1


	//   ....[13]....
        /*0694*/ 	.word	0x00000620
        /*0698*/ 	.word	0x000000ff
        /*069c*/ 	.word	0x00013288
        /*06a0*/ 	.short	0x0100
        /*06a2*/ 	.byte	0x06
	.zero		1


	//   ....[14]....
        /*06a4*/ 	.word	0x00000750
        /*06a8*/ 	.word	0x000000ff
        /*06ac*/ 	.word	0x00013290
        /*06b0*/ 	.short	0x0100
        /*06b2*/ 	.byte	0x08
	.zero		1


	//   ....[15]....
        /*06b4*/ 	.word	0x00000760
        /*06b8*/ 	.word	0x000000ff
        /*06bc*/ 	.word	0x000132a0
        /*06c0*/ 	.short	0x0100
        /*06c2*/ 	.byte	0x08
	.zero		1


	//   ....[16]....
        /*06c4*/ 	.word	0x00000770
        /*06c8*/ 	.word	0x000000ff
        /*06cc*/ 	.word	0x00013298
        /*06d0*/ 	.short	0x0100
        /*06d2*/ 	.byte	0x08
	.zero		1


	//   ....[17]....
        /*06d4*/ 	.word	0x00000780
        /*06d8*/ 	.word	0x000000ff
        /*06dc*/ 	.word	0x000132a8
        /*06e0*/ 	.short	0x0100
        /*06e2*/ 	.byte	0x08
	.zero		1


	//   ....[18]....
        /*06e4*/ 	.word	0x000008b0
        /*06e8*/ 	.word	0x000000ff
        /*06ec*/ 	.word	0x000132b0
        /*06f0*/ 	.short	0x0100
        /*06f2*/ 	.byte	0x08
	.zero		1


	//   ....[19]....
        /*06f4*/ 	.word	0x000008c0
        /*06f8*/ 	.word	0x000000ff
        /*06fc*/ 	.word	0x000132c0
        /*0700*/ 	.short	0x0100
        /*0702*/ 	.byte	0x08
	.zero		1


	//   ....[20]....
        /*0704*/ 	.word	0x000008d0
        /*0708*/ 	.word	0x000000ff
        /*070c*/ 	.word	0x000132b8
        /*0710*/ 	.short	0x0100
        /*0712*/ 	.byte	0x08
	.zero		1


	//   ....[21]....
        /*0714*/ 	.word	0x000008e0
        /*0718*/ 	.word	0x000000ff
        /*071c*/ 	.word	0x000132c8
        /*0720*/ 	.short	0x0100
        /*0722*/ 	.byte	0x08
	.zero		1


	//   ....[22]....
        /*0724*/ 	.word	0x00001de0
        /*0728*/ 	.word	0x000000ff
        /*072c*/ 	.word	0x00013200
        /*0730*/ 	.short	0x010a
        /*0732*/ 	.byte	0x2d
	.zero		1


	//   ....[23]....
        /*0734*/ 	.word	0x00001e60
        /*0738*/ 	.word	0x00000003
        /*073c*/ 	.word	0x00013230
        /*0740*/ 	.short	0x010a
        /*0742*/ 	.byte	0x3f
	.zero		1


	//   ....[24]....
        /*0744*/ 	.word	0x00001ea0
        /*0748*/ 	.word	0x00000003
        /*074c*/ 	.word	0x00013230
        /*0750*/ 	.short	0x010a
        /*0752*/ 	.byte	0x3f
	.zero		1


	//   ....[25]....
        /*0754*/ 	.word	0x00003c80
        /*0758*/ 	.word	0x00000028
        /*075c*/ 	.word	0x00000000
        /*0760*/ 	.short	0x0101
        /*0762*/ 	.byte	0x3f
	.zero		1


	//   ....[26]....
        /*0764*/ 	.word	0x00004950
        /*0768*/ 	.word	0x000000ff
        /*076c*/ 	.word	0x00013230
        /*0770*/ 	.short	0x010a
        /*0772*/ 	.byte	0x15
	.zero		1


	//   ....[27]....
        /*0774*/ 	.word	0x00004990
        /*0778*/ 	.word	0x000000ff
        /*077c*/ 	.word	0x00013230
        /*0780*/ 	.short	0x010a
        /*0782*/ 	.byte	0x15
	.zero		1


	//   ....[28]....
        /*0784*/ 	.word	0x00004de0
        /*0788*/ 	.word	0x000000ff
        /*078c*/ 	.word	0x00013250
        /*0790*/ 	.short	0x010a
        /*0792*/ 	.byte	0x0b
	.zero		1


	//   ....[29]....
        /*0794*/ 	.word	0x00004e20
        /*0798*/ 	.word	0x000000ff
        /*079c*/ 	.word	0x00013250
        /*07a0*/ 	.short	0x010a
        /*07a2*/ 	.byte	0x0b
	.zero		1


	//   ....[30]....
        /*07a4*/ 	.word	0x00006f10
        /*07a8*/ 	.word	0x00000003
        /*07ac*/ 	.word	0x00000000
        /*07b0*/ 	.short	0x0101
        /*07b2*/ 	.byte	0x3f
	.zero		1


	//   ....[31]....
        /*07b4*/ 	.word	0x000071e0
        /*07b8*/ 	.word	0x000000ff
        /*07bc*/ 	.word	0x00000000
        /*07c0*/ 	.short	0x0101
        /*07c2*/ 	.byte	0x06
	.zero		1


	//   ....[32]....
        /*07c4*/ 	.word	0x00007760
        /*07c8*/ 	.word	0x000000ff
        /*07cc*/ 	.word	0x00013230
        /*07d0*/ 	.short	0x010a
        /*07d2*/ 	.byte	0x06
	.zero		1


	//   ....[33]....
        /*07d4*/ 	.word	0x000077a0
        /*07d8*/ 	.word	0x000000ff
        /*07dc*/ 	.word	0x00013230
        /*07e0*/ 	.short	0x010a
        /*07e2*/ 	.byte	0x06
	.zero		1


	//   ....[34]....
        /*07e4*/ 	.word	0x00007bf0
        /*07e8*/ 	.word	0x000000ff
        /*07ec*/ 	.word	0x00013250
        /*07f0*/ 	.short	0x010a
        /*07f2*/ 	.byte	0x0b
	.zero		1


	//   ....[35]....
        /*07f4*/ 	.word	0x00007c30
        /*07f8*/ 	.word	0x000000ff
        /*07fc*/ 	.word	0x00013250
        /*0800*/ 	.short	0x010a
        /*0802*/ 	.byte	0x0b
	.zero		1


	//   ....[36]....
        /*0804*/ 	.word	0x00009170
        /*0808*/ 	.word	0x00000003
        /*080c*/ 	.word	0x00000000
        /*0810*/ 	.short	0x0101
        /*0812*/ 	.byte	0x3f
	.zero		1


	//   ....[37]....
        /*0814*/ 	.word	0x000094c0
        /*0818*/ 	.word	0x000000ff
        /*081c*/ 	.word	0x00000000
        /*0820*/ 	.short	0x0101
        /*0822*/ 	.byte	0x06
	.zero		1


	//   ....[38]....
        /*0824*/ 	.word	0x00009950
        /*0828*/ 	.word	0x000000ff
        /*082c*/ 	.word	0x00013250
        /*0830*/ 	.short	0x010a
        /*0832*/ 	.byte	0x05
	.zero		1


	//   ....[39]....
        /*0834*/ 	.word	0x00009990
        /*0838*/ 	.word	0x000000ff
        /*083c*/ 	.word	0x00013250
        /*0840*/ 	.short	0x010a
        /*0842*/ 	.byte	0x05
	.zero		1


	//   ....[40]....
        /*0844*/ 	.word	0x00009f70
        /*0848*/ 	.word	0x000000ff
        /*084c*/ 	.word	0x00000000
        /*0850*/ 	.short	0x0101
        /*0852*/ 	.byte	0x04
	.zero		1


	//   ....[41]....
        /*0854*/ 	.word	0x0000b5c0
        /*0858*/ 	.word	0x00000000
        /*085c*/ 	.word	0x00000000
        /*0860*/ 	.short	0x0101
        /*0862*/ 	.byte	0x3f
	.zero		1


	//   ....[42]....
        /*0864*/ 	.word	0x0000bca0
        /*0868*/ 	.word	0x00000006
        /*086c*/ 	.word	0x00000000
        /*0870*/ 	.short	0x0101
        /*0872*/ 	.byte	0x3f
	.zero		1


	//   ....[43]....
        /*0874*/ 	.word	0x0000f1d0
        /*0878*/ 	.word	0x00000002
        /*087c*/ 	.word	0x00013280
        /*0880*/ 	.short	0x010a
        /*0882*/ 	.byte	0x3f
	.zero		1


	//   ....[44]....
        /*0884*/ 	.word	0x0000f360
        /*0888*/ 	.word	0x00000002
        /*088c*/ 	.word	0x00013240
        /*0890*/ 	.short	0x010a
        /*0892*/ 	.byte	0x3f
	.zero		1


	//   ....[45]....
        /*0894*/ 	.word	0x0000fea0
        /*0898*/ 	.word	0x00000010
        /*089c*/ 	.word	0x00013200
        /*08a0*/ 	.short	0x0107
        /*08a2*/ 	.byte	0x3f
	.zero		1


	//   ....[46]....
        /*08a4*/ 	.word	0x0000ffa0
        /*08a8*/ 	.word	0x00000010
        /*08ac*/ 	.word	0x00013200
        /*08b0*/ 	.short	0x0101
        /*08b2*/ 	.byte	0x3f
	.zero		1


	//   ....[47]....
        /*08b4*/ 	.word	0x0000ffc0
        /*08b8*/ 	.word	0x00000010
        /*08bc*/ 	.word	0x00013220
        /*08c0*/ 	.short	0x010a
        /*08c2*/ 	.byte	0x3f
	.zero		1


	//   ....[48]....
        /*08c4*/ 	.word	0x000102a0
        /*08c8*/ 	.word	0x00000009
        /*08cc*/ 	.word	0x00013280
        /*08d0*/ 	.short	0x010a
        /*08d2*/ 	.byte	0x3f
	.zero		1


	//   ....[49]....
        /*08d4*/ 	.word	0x000104d0
        /*08d8*/ 	.word	0x00000009
        /*08dc*/ 	.word	0x00013240
        /*08e0*/ 	.short	0x010a
        /*08e2*/ 	.byte	0x3f
	.zero		1


	//   ....[50]....
        /*08e4*/ 	.word	0x00010790
        /*08e8*/ 	.word	0x00000003
        /*08ec*/ 	.word	0x00013270
        /*08f0*/ 	.short	0x010a
        /*08f2*/ 	.byte	0x3f
	.zero		1


	//   ....[51]....
        /*08f4*/ 	.word	0x00010810
        /*08f8*/ 	.word	0x00000003
        /*08fc*/ 	.word	0x00013260
        /*0900*/ 	.short	0x010a
        /*0902*/ 	.byte	0x3f
	.zero		1


	//   ....[52]....
        /*0904*/ 	.word	0x00010af0
        /*0908*/ 	.word	0x00000003
        /*090c*/ 	.word	0x00013250
        /*0910*/ 	.short	0x0101
        /*0912*/ 	.byte	0x3f
	.zero		1


	//   ....[53]....
        /*0914*/ 	.word	0x00010b70
        /*0918*/ 	.word	0x00000002
        /*091c*/ 	.word	0x00000000
        /*0920*/ 	.short	0x0101
        /*0922*/ 	.byte	0x3f
	.zero		1


	//   ....[54]....
        /*0924*/ 	.word	0x00010d60
        /*0928*/ 	.word	0x00000002
        /*092c*/ 	.word	0x00013270
        /*0930*/ 	.short	0x010a
        /*0932*/ 	.byte	0x3f
	.zero		1


	//   ....[55]....
        /*0934*/ 	.word	0x00010de0
        /*0938*/ 	.word	0x00000002
        /*093c*/ 	.word	0x00013260
        /*0940*/ 	.short	0x010a
        /*0942*/ 	.byte	0x3f
	.zero		1


	//   ....[56]....
        /*0944*/ 	.word	0x000110b0
        /*0948*/ 	.word	0x00000002
        /*094c*/ 	.word	0x00013250
        /*0950*/ 	.short	0x0101
        /*0952*/ 	.byte	0x3f
	.zero		1


	//   ....[57]....
        /*0954*/ 	.word	0x00011100
        /*0958*/ 	.word	0x00000000
        /*095c*/ 	.word	0x00000000
        /*0960*/ 	.short	0x0101
        /*0962*/ 	.byte	0x3f
	.zero		1


	//   ....[58]....
        /*0964*/ 	.word	0x000121c0
        /*0968*/ 	.word	0x00000007
        /*096c*/ 	.word	0x00013220
        /*0970*/ 	.short	0x010a
        /*0972*/ 	.byte	0x3f
	.zero		1


	//   ....[59]....
        /*0974*/ 	.word	0x00012360
        /*0978*/ 	.word	0x00000005
        /*097c*/ 	.word	0x00000000
        /*0980*/ 	.short	0x010a
        /*0982*/ 	.byte	0x3f
	.zero		1


	//   ....[60]....
        /*0984*/ 	.word	0x000123d0
        /*0988*/ 	.word	0x00000003
        /*098c*/ 	.word	0x00000000
        /*0990*/ 	.short	0x010a
        /*0992*/ 	.byte	0x3f
	.zero		1


	//   ....[61]....
        /*0994*/ 	.word	0x00012420
        /*0998*/ 	.word	0x00000003
        /*099c*/ 	.word	0x00013260
        /*09a0*/ 	.short	0x010a
        /*09a2*/ 	.byte	0x3f
	.zero		1


	//   ....[62]....
        /*09a4*/ 	.word	0x00012470
        /*09a8*/ 	.word	0x00000005
        /*09ac*/ 	.word	0x00013260
        /*09b0*/ 	.short	0x010a
        /*09b2*/ 	.byte	0x3f
	.zero		1


	//   ....[63]....
        /*09b4*/ 	.word	0x000124b0
        /*09b8*/ 	.word	0x00000003
        /*09bc*/ 	.word	0x00013280
        /*09c0*/ 	.short	0x010a
        /*09c2*/ 	.byte	0x3f
	.zero		1


	//   ....[64]....
        /*09c4*/ 	.word	0x000124d0
        /*09c8*/ 	.word	0x00000005
        /*09cc*/ 	.word	0x00013280
        /*09d0*/ 	.short	0x010a
        /*09d2*/ 	.byte	0x3f
	.zero		1


	//   ....[65]....
        /*09d4*/ 	.word	0x00012540
        /*09d8*/ 	.word	0x00000003
        /*09dc*/ 	.word	0x00013200
        /*09e0*/ 	.short	0x010a
        /*09e2*/ 	.byte	0x3f
	.zero		1


	//   ....[66]....
        /*09e4*/ 	.word	0x00012590
        /*09e8*/ 	.word	0x00000003
        /*09ec*/ 	.word	0x00013230
        /*09f0*/ 	.short	0x010a
        /*09f2*/ 	.byte	0x3f
	.zero		1


	//   ....[67]....
        /*09f4*/ 	.word	0x000125f0
        /*09f8*/ 	.word	0x00000006
        /*09fc*/ 	.word	0x00013230
        /*0a00*/ 	.short	0x010a
        /*0a02*/ 	.byte	0x3f
	.zero		1


	//   ....[68]....
        /*0a04*/ 	.word	0x00012650
        /*0a08*/ 	.word	0x00000006
        /*0a0c*/ 	.word	0x00013250
        /*0a10*/ 	.short	0x010a
        /*0a12*/ 	.byte	0x3f
	.zero		1


	//   ....[69]....
        /*0a14*/ 	.word	0x000126b0
        /*0a18*/ 	.word	0x00000009
        /*0a1c*/ 	.word	0x00013230
        /*0a20*/ 	.short	0x010a
        /*0a22*/ 	.byte	0x3f
	.zero		1


	//   ....[70]....
        /*0a24*/ 	.word	0x00012710
        /*0a28*/ 	.word	0x00000002
        /*0a2c*/ 	.word	0x00013250
        /*0a30*/ 	.short	0x010a
        /*0a32*/ 	.byte	0x3f
	.zero		1


	//   ....[71]....
        /*0a34*/ 	.word	0x00012770
        /*0a38*/ 	.word	0x00000006
        /*0a3c*/ 	.word	0x00013250
        /*0a40*/ 	.short	0x010a
        /*0a42*/ 	.byte	0x3f
	.zero		1


	//   ....[72]....
        /*0a44*/ 	.word	0x000128c0
        /*0a48*/ 	.word	0x00000002
        /*0a4c*/ 	.word	0x00013280
        /*0a50*/ 	.short	0x010a
        /*0a52*/ 	.byte	0x3f
	.zero		1


	//   ....[73]....
        /*0a54*/ 	.word	0x00012910
        /*0a58*/ 	.word	0x00000002
        /*0a5c*/ 	.word	0x00013240
        /*0a60*/ 	.short	0x010a
        /*0a62*/ 	.byte	0x3f
	.zero		1


	//   ....[74]....
        /*0a64*/ 	.word	0x00013040
        /*0a68*/ 	.word	0x00000010
        /*0a6c*/ 	.word	0x00013220
        /*0a70*/ 	.short	0x010a
        /*0a72*/ 	.byte	0x3f
	.zero		1


	//   ....[75]....
        /*0a74*/ 	.word	0x00013090
        /*0a78*/ 	.word	0x00000009
        /*0a7c*/ 	.word	0x00013280
        /*0a80*/ 	.short	0x010a
        /*0a82*/ 	.byte	0x3f
	.zero		1


	//   ....[76]....
        /*0a84*/ 	.word	0x000130e0
        /*0a88*/ 	.word	0x00000009
        /*0a8c*/ 	.word	0x00013240
        /*0a90*/ 	.short	0x010a
        /*0a92*/ 	.byte	0x3f
	.zero		1


	//   ....[77]....
        /*0a94*/ 	.word	0x00013130
        /*0a98*/ 	.word	0x00000003
        /*0a9c*/ 	.word	0x00013270
        /*0aa0*/ 	.short	0x010a
        /*0aa2*/ 	.byte	0x3f
	.zero		1


	//   ....[78]....
        /*0aa4*/ 	.word	0x00013180
        /*0aa8*/ 	.word	0x00000003
        /*0aac*/ 	.word	0x00013260
        /*0ab0*/ 	.short	0x010a
        /*0ab2*/ 	.byte	0x3f
	.zero		1


	//   ....[79]....
        /*0ab4*/ 	.word	0x000131d0
        /*0ab8*/ 	.word	0x00000002
        /*0abc*/ 	.word	0x00013270
        /*0ac0*/ 	.short	0x010a
        /*0ac2*/ 	.byte	0x3f
	.zero		1


	//   ....[80]....
        /*0ac4*/ 	.word	0x00013220
        /*0ac8*/ 	.word	0x00000002
        /*0acc*/ 	.word	0x00013260
        /*0ad0*/ 	.short	0x010a
        /*0ad2*/ 	.byte	0x3f
	.zero		1


	//   ....[81]....
        /*0ad4*/ 	.word	0x00013270
        /*0ad8*/ 	.word	0x00000007
        /*0adc*/ 	.word	0x00013220
        /*0ae0*/ 	.short	0x010a
        /*0ae2*/ 	.byte	0x3f
	.zero		1


	//   ....[82]....
        /*0ae4*/ 	.word	0x00013410
        /*0ae8*/ 	.word	0x00000005
        /*0aec*/ 	.word	0x00000000
        /*0af0*/ 	.short	0x010a
        /*0af2*/ 	.byte	0x3f
	.zero		1


	//   ....[83]....
        /*0af4*/ 	.word	0x00013460
        /*0af8*/ 	.word	0x00000003
        /*0afc*/ 	.word	0x00000000
        /*0b00*/ 	.short	0x010a
        /*0b02*/ 	.byte	0x3f
	.zero		1


	//   ....[84]....
        /*0b04*/ 	.word	0x000134b0
        /*0b08*/ 	.word	0x00000003
        /*0b0c*/ 	.word	0x00013260
        /*0b10*/ 	.short	0x010a
        /*0b12*/ 	.byte	0x3f
	.zero		1


	//   ....[85]....
        /*0b14*/ 	.word	0x00013500
        /*0b18*/ 	.word	0x00000005
        /*0b1c*/ 	.word	0x00013260
        /*0b20*/ 	.short	0x010a
        /*0b22*/ 	.byte	0x3f
	.zero		1


	//   ....[86]....
        /*0b24*/ 	.word	0x00013550
        /*0b28*/ 	.word	0x00000003
        /*0b2c*/ 	.word	0x00013280
        /*0b30*/ 	.short	0x010a
        /*0b32*/ 	.byte	0x3f
	.zero		1


	//----- nvinfo : EIATTR_NUM_MBARRIERS
	.align		4
.L_291:
        /*0b34*/ 	.byte	0x03, 0x38
        /*0b36*/ 	.short	0x0016


	//----- nvinfo : EIATTR_EXIT_INSTR_OFFSETS
	.align		4
        /*0b38*/ 	.byte	0x04, 0x1c
        /*0b3a*/ 	.short	(.L_293 - .L_292)


	//   ....[0]....
.L_292:
        /*0b3c*/ 	.word	0x00000a40


	//   ....[1]....
        /*0b40*/ 	.word	0x0000cc10


	//   ....[2]....
        /*0b44*/ 	.word	0x00012520


	//----- nvinfo : EIATTR_MAX_THREADS
	.align		4
.L_293:
        /*0b48*/ 	.byte	0x04, 0x05
        /*0b4a*/ 	.short	(.L_295 - .L_294)
.L_294:
        /*0b4c*/ 	.word	0x00000200
        /*0b50*/ 	.word	0x00000001
        /*0b54*/ 	.word	0x00000001


	//----- nvinfo : EIATTR_CRS_STACK_SIZE
	.align		4
.L_295:
        /*0b58*/ 	.byte	0x04, 0x1e
        /*0b5a*/ 	.short	(.L_297 - .L_296)
.L_296:
        /*0b5c*/ 	.word	0x00000000


	//----- nvinfo : EIATTR_CBANK_PARAM_SIZE
	.align		4
.L_297:
        /*0b60*/ 	.byte	0x03, 0x19
        /*0b62*/ 	.short	0x0af0


	//----- nvinfo : EIATTR_PARAM_CBANK
	.align		4
        /*0b64*/ 	.byte	0x04, 0x0a
        /*0b66*/ 	.short	(.L_299 - .L_298)
	.align		4
.L_298:
        /*0b68*/ 	.word	index@(.nv.constant0._ZN7cutlass13device_kernelIN5flash11enable_sm90INS1_16FlashAttnFwdSm90INS1_25CollectiveMainloopFwdSm90ILi2EN4cute5tupleIJNS5_1CILi1EEES8_S8_EEENS6_IJNS7_ILi192EEENS7_ILi160EEENS7_ILi64EEEEEELi64ENS_12float_e4m3_tEfNS_4arch4Sm90ELb1ELb0ELb0ELb1ELb0ELb0ELb0ELb1ELb1ELb1ELb1ELb0EEENS1_21CollectiveEpilogueFwdINS6_IJSA_SC_SB_EEES9_NS_10bfloat16_tESG_Li384ELb1ELb1ELb1ELb1EEENS1_36VarlenDynamicPersistentTileSchedulerILi192ELi160ELi384ELi128ELb1ELb1ELb1ELb1ELb1ELb1EEEEEEEEEvNT_6ParamsE)
        /*0b6c*/ 	.short	0x0210
        /*0b6e*/ 	.short	0x0af0


	//----- nvinfo : EIATTR_SW_WAR
	.align		4
.L_299:
        /*0b70*/ 	.byte	0x04, 0x36
        /*0b72*/ 	.short	(.L_301 - .L_300)
.L_300:
        /*0b74*/ 	.word	0x00000008
.L_301:


//--------------------- .nv.info._ZN7cutlass13device_kernelIN5flash11enable_sm90INS1_16FlashAttnFwdSm90INS1_25CollectiveMainloopFwdSm90ILi2EN4cute5tupleIJNS5_1CILi1EEES8_S8_EEENS6_IJNS7_ILi192EEENS7_ILi160EEENS7_ILi64EEEEEELi64ENS_12float_e4m3_tEfNS_4arch4Sm90ELb1ELb0ELb0ELb1ELb0ELb1ELb0ELb1ELb1ELb1ELb1ELb0EEENS1_21CollectiveEpilogueFwdINS6_IJSA_SC_SB_EEES9_NS_10bfloat16_tESG_Li384ELb1ELb1ELb1ELb1EEENS1_36VarlenDynamicPersistentTileSchedulerILi192ELi160ELi384ELi128ELb1ELb1ELb1ELb1ELb1ELb1EEEEEEEEEvNT_6ParamsE --------------------------
	.section	.nv.info._ZN7cutlass13device_kernelIN5flash11enable_sm90INS1_16FlashAttnFwdSm90INS1_25CollectiveMainloopFwdSm90ILi2EN4cute5tupleIJNS5_1CILi1EEES8_S8_EEENS6_IJNS7_ILi192EEENS7_ILi160EEENS7_ILi64EEEEEELi64ENS_12float_e4m3_tEfNS_4arch4Sm90ELb1ELb0ELb0ELb1ELb0ELb1ELb0ELb1ELb1ELb1ELb1ELb0EEENS1_21CollectiveEpilogueFwdINS6_IJSA_SC_SB_EEES9_NS_10bfloat16_tESG_Li384ELb1ELb1ELb1ELb1EEENS1_36VarlenDynamicPersistentTileSchedulerILi192ELi160ELi384ELi128ELb1ELb1ELb1ELb1ELb1ELb1EEEEEEEEEvNT_6ParamsE,"",@"SHT_CUDA_INFO"
	.sectionflags	@""
	.align	4


	//----- nvinfo : EIATTR_CUDA_API_VERSION
	.align		4
        /*0000*/ 	.byte	0x04, 0x37
        /*0002*/ 	.short	(.L_303 - .L_302)
.L_302:
        /*0004*/ 	.word	0x00000082


	//----- nvinfo : EIATTR_KPARAM_INFO
	.align		4
.L_303:
        /*0008*/ 	.byte	0x04, 0x17
        /*000a*/ 	.short	(.L_305 - .L_304)
.L_304:
        /*000c*/ 	.word	0x00000000
        /*0010*/ 	.short	0x0000
        /*0012*/ 	.short	0x0070
        /*0014*/ 	.byte	0x00, 0xf0, 0x01, 0x2a


	//----- nvinfo : EIATTR_SPARSE_MMA_MASK
	.align		4
.L_305:
        /*0018*/ 	.byte	0x03, 0x50
        /*001a*/ 	.short	0x0000


	//----- nvinfo : EIATTR_MAXREG_COUNT
	.align		4
        /*001c*/ 	.byte	0x03, 0x1b
        /*001e*/ 	.short	0x0080


	//----- nvinfo : EIATTR_NUM_BARRIERS
	.align		4
        /*0020*/ 	.byte	0x02, 0x4c
        /*0022*/ 	.byte	0x10
	.zero		1


	//----- nvinfo : EIATTR_EXTERNS
	.align		4
        /*0024*/ 	.byte	0x04, 0x0f
        /*0026*/ 	.short	(.L_307 - .L_306)


	//   ....[0]....
	.align		4
.L_306:
        /*0028*/ 	.word	index@(__assertfail)


	//----- nvinfo : EIATTR_ANNOTATIONS
	.align		4
.L_307:
        /*002c*/ 	.byte	0x04, 0x55
        /*002e*/ 	.short	(.L_309 - .L_308)


	//   ....[0]....
.L_308:
        /* <DEDUP_REMOVED lines=107> */


	//----- nvinfo : EIATTR_MERCURY_ISA_VERSION
	.align		4
.L_309:
        /*06d0*/ 	.byte	0x03, 0x5f
        /*06d2*/ 	.short	0x0101


	//----- nvinfo : EIATTR_UNUSED_LOAD_BYTE_OFFSET
	.align		4
        /*06d4*/ 	.byte	0x04, 0x44
        /*06d6*/ 	.short	(.L_311 - .L_310)


	//   ....[0]....
.L_310:
        /*06d8*/ 	.word	0x00000a90
        /*06dc*/ 	.word	0x0000fff0


	//   ....[1]....
        /*06e0*/ 	.word	0x000113b0
        /*06e4*/ 	.word	0x0000fff0


	//----- nvinfo : EIATTR_INT_WARP_WIDE_INSTR_OFFSETS
	.align		4
.L_311:
        /*06e8*/ 	.byte	0x04, 0x31
        /*06ea*/ 	.short	(.L_313 - .L_312)


	//   ....[0]....
.L_312:
        /*06ec*/ 	.word	0x00000180


	//   ....[1]....
        /*06f0*/ 	.word	0x00000220


	//   ....[2]....
        /*06f4*/ 	.word	0x00000290


	//   ....[3]....
        /*06f8*/ 	.word	0x00016a20


	//   ....[4]....
        /*06fc*/ 	.word	0x00016ab0


	//   ....[5]....
        /*0700*/ 	.word	0x00018f80


	//   ....[6]....
        /*0704*/ 	.word	0x00019010


	//----- nvinfo : EIATTR_COOP_GROUP_MASK_REGIDS
	.align		4
.L_313:
        /*0708*/ 	.byte	0x04, 0x29
        /*070a*/ 	.short	(.L_315 - .L_314)


	//   ....[0]....
.L_314:
        /*070c*/ 	.word	0xffffffff


	//   ....[1]....
        /*0710*/ 	.word	0xffffffff


	//   ....[2]....
        /*0714*/ 	.word	0xffffffff


	//   ....[3]....
        /*0718*/ 	.word	0xffffffff


	//   ....[4]....
        /*071c*/ 	.word	0xffffffff


	//   ....[5]....
        /*0720*/ 	.word	0xffffffff


	//   ....[6]....
        /*0724*/ 	.word	0xffffffff


	//   ....[7]....
        /*0728*/ 	.word	0xffffffff


	//   ....[8]....
        /*072c*/ 	.word	0xffffffff


	//   ....[9]....
        /*0730*/ 	.word	0xffffffff


	//   ....[10]....
        /*0734*/ 	.word	0xffffffff


	//   ....[11]....
        /*0738*/ 	.word	0xffffffff


	//   ....[12]....
        /*073c*/ 	.word	0xffffffff


	//   ....[13]....
        /*0740*/ 	.word	0xffffffff


	//   ....[14]....
        /*0744*/ 	.word	0xffffffff


	//   ....[15]....
        /*0748*/ 	.word	0xffffffff


	//   ....[16]....
        /*074c*/ 	.word	0xffffffff


	//   ....[17]....
        /*0750*/ 	.word	0xffffffff


	//   ....[18]....
        /*0754*/ 	.word	0xffffffff


	//   ....[19]....
        /*0758*/ 	.word	0xffffffff


	//   ....[20]....
        /*075c*/ 	.word	0xffffffff


	//   ....[21]....
        /*0760*/ 	.word	0xffffffff


	//   ....[22]....
        /*0764*/ 	.word	0xffffffff


	//   ....[23]....
        /*0768*/ 	.word	0xffffffff


	//   ....[24]....
        /*076c*/ 	.word	0xffffffff


	//   ....[25]....
        /*0770*/ 	.word	0xffffffff


	//   ....[26]....
        /*0774*/ 	.word	0xffffffff


	//   ....[27]....
        /*0778*/ 	.word	0xffffffff


	//   ....[28]....
        /*077c*/ 	.word	0xffffffff


	//   ....[29]....
        /*0780*/ 	.word	0xffffffff


	//   ....[30]....
        /*0784*/ 	.word	0xffffffff


	//   ....[31]....
        /*0788*/ 	.word	0xffffffff


	//   ....[32]....
        /*078c*/ 	.word	0xffffffff


	//   ....[33]....
        /*0790*/ 	.word	0xffffffff


	//   ....[34]....
        /*0794*/ 	.word	0xffffffff


	//   ....[35]....
        /*0798*/ 	.word	0xffffffff


	//   ....[36]....
        /*079c*/ 	.word	0xffffffff


	//   ....[37]....
        /*07a0*/ 	.word	0xffffffff


	//   ....[38]....
        /*07a4*/ 	.word	0xffffffff


	//   ....[39]....
        /*07a8*/ 	.word	0xffffffff


	//   ....[40]....
        /*07ac*/ 	.word	0xffffffff


	//   ....[41]....
        /*07b0*/ 	.word	0xffffffff


	//   ....[42]....
        /*07b4*/ 	.word	0xffffffff


	//   ....[43]....
        /*07b8*/ 	.word	0xffffffff


	//   ....[44]....
        /*07bc*/ 	.word	0xffffffff


	//   ....[45]....
        /*07c0*/ 	.word	0xffffffff


	//   ....[46]....
        /*07c4*/ 	.word	0xffffffff


	//   ....[47]....
        /*07c8*/ 	.word	0xffffffff


	//   ....[48]....
        /*07cc*/ 	.word	0xffffffff


	//   ....[49]....
        /*07d0*/ 	.word	0xffffffff


	//   ....[50]....
        /*07d4*/ 	.word	0xffffffff


	//   ....[51]....
        /*07d8*/ 	.word	0xffffffff


	//   ....[52]....
        /*07dc*/ 	.word	0xffffffff


	//   ....[53]....
        /*07e0*/ 	.word	0xffffffff


	//   ....[54]....
        /*07e4*/ 	.word	0xffffffff


	//   ....[55]....
        /*07e8*/ 	.word	0xffffffff


	//   ....[56]....
        /*07ec*/ 	.word	0xffffffff


	//   ....[57]....
        /*07f0*/ 	.word	0xffffffff


	//   ....[58]....
        /*07f4*/ 	.word	0xffffffff


	//   ....[59]....
        /*07f8*/ 	.word	0xffffffff


	//   ....[60]....
        /*07fc*/ 	.word	0xffffffff


	//   ....[61]....
        /*0800*/ 	.word	0xffffffff


	//   ....[62]....
        /*0804*/ 	.word	0xffffffff


	//   ....[63]....
        /*0808*/ 	.word	0xffffffff


	//   ....[64]....
        /*080c*/ 	.word	0xffffffff


	//   ....[65]....
        /*0810*/ 	.word	0xffffffff


	//   ....[66]....
        /*0814*/ 	.word	0xffffffff


	//   ....[67]....
        /*0818*/ 	.word	0xffffffff


	//   ....[68]....
        /*081c*/ 	.word	0xffffffff


	//   ....[69]....
        /*0820*/ 	.word	0xffffffff


	//   ....[70]....
        /*0824*/ 	.word	0xffffffff


	//   ....[71]....
        /*0828*/ 	.word	0xffffffff


	//   ....[72]....
        /*082c*/ 	.word	0xffffffff


	//   ....[73]....
        /*0830*/ 	.word	0xffffffff


	//   ....[74]....
        /*0834*/ 	.word	0xffffffff


	//   ....[75]....
        /*0838*/ 	.word	0xffffffff


	//   ....[76]....
        /*083c*/ 	.word	0xffffffff


	//   ....[77]....
        /*0840*/ 	.word	0xffffffff


	//   ....[78]....
        /*0844*/ 	.word	0xffffffff


	//   ....[79]....
        /*0848*/ 	.word	0xffffffff


	//   ....[80]....
        /*084c*/ 	.word	0xffffffff


	//   ....[81]....
        /*0850*/ 	.word	0xffffffff


	//   ....[82]....
        /*0854*/ 	.word	0xffffffff


	//   ....[83]....
        /*0858*/ 	.word	0xffffffff


	//   ....[84]....
        /*085c*/ 	.word	0xffffffff


	//   ....[85]....
        /*0860*/ 	.word	0xffffffff


	//   ....[86]....
        /*0864*/ 	.word	0xffffffff


	//   ....[87]....
        /*0868*/ 	.word	0xffffffff


	//   ....[88]....
        /*086c*/ 	.word	0xffffffff


	//   ....[89]....
        /*0870*/ 	.word	0xffffffff


	//   ....[90]....
        /*0874*/ 	.word	0xffffffff


	//   ....[91]....
        /*0878*/ 	.word	0xffffffff


	//   ....[92]....
        /*087c*/ 	.word	0xffffffff


	//   ....[93]....
        /*0880*/ 	.word	0xffffffff


	//   ....[94]....
        /*0884*/ 	.word	0xffffffff


	//   ....[95]....
        /*0888*/ 	.word	0xffffffff


	//   ....[96]....
        /*088c*/ 	.word	0xffffffff


	//   ....[97]....
        /*0890*/ 	.word	0xffffffff


	//   ....[98]....
        /*0894*/ 	.word	0xffffffff


	//   ....[99]....
        /*0898*/ 	.word	0xffffffff


	//   ....[100]....
        /*089c*/ 	.word	0xffffffff


	//   ....[101]....
        /*08a0*/ 	.word	0xffffffff


	//   ....[102]....
        /*08a4*/ 	.word	0xffffffff


	//   ....[103]....
        /*08a8*/ 	.word	0xffffffff


	//   ....[104]....
        /*08ac*/ 	.word	0xffffffff


	//   ....[105]....
        /*08b0*/ 	.word	0xffffffff


	//   ....[106]....
        /*08b4*/ 	.word	0xffffffff


	//   ....[107]....
        /*08b8*/ 	.word	0xffffffff


	//   ....[108]....
        /*08bc*/ 	.word	0xffffffff


	//   ....[109]....
        /*08c0*/ 	.word	0xffffffff


	//   ....[110]....
        /*08c4*/ 	.word	0xffffffff


	//   ....[111]....
        /*08c8*/ 	.word	0xffffffff


	//   ....[112]....
        /*08cc*/ 	.word	0xffffffff


	//   ....[113]....
        /*08d0*/ 	.word	0xffffffff


	//   ....[114]....
        /*08d4*/ 	.word	0xffffffff


	//   ....[115]....
        /*08d8*/ 	.word	0xffffffff


	//   ....[116]....
        /*08dc*/ 	.word	0xffffffff


	//   ....[117]....
        /*08e0*/ 	.word	0xffffffff


	//   ....[118]....
        /*08e4*/ 	.word	0xffffffff


	//   ....[119]....
        /*08e8*/ 	.word	0xffffffff


	//   ....[120]....
        /*08ec*/ 	.word	0xffffffff


	//   ....[121]....
        /*08f0*/ 	.word	0xffffffff


	//   ....[122]....
        /*08f4*/ 	.word	0xffffffff


	//   ....[123]....
        /*08f8*/ 	.word	0xffffffff


	//   ....[124]....
        /*08fc*/ 	.word	0xffffffff


	//   ....[125]....
        /*0900*/ 	.word	0xffffffff


	//   ....[126]....
        /*0904*/ 	.word	0xffffffff


	//   ....[127]....
        /*0908*/ 	.word	0xffffffff


	//   ....[128]....
        /*090c*/ 	.word	0xffffffff


	//   ....[129]....
        /*0910*/ 	.word	0xffffffff


	//   ....[130]....
        /*0914*/ 	.word	0xffffffff


	//   ....[131]....
        /*0918*/ 	.word	0xffffffff


	//   ....[132]....
        /*091c*/ 	.word	0xffffffff


	//   ....[133]....
        /*0920*/ 	.word	0xffffffff


	//   ....[134]....
        /*0924*/ 	.word	0xffffffff


	//   ....[135]....
        /*0928*/ 	.word	0xffffffff


	//   ....[136]....
        /*092c*/ 	.word	0xffffffff


	//   ....[137]....
        /*0930*/ 	.word	0xffffffff


	//   ....[138]....
        /*0934*/ 	.word	0xffffffff


	//   ....[139]....
        /*0938*/ 	.word	0xffffffff


	//   ....[140]....
        /*093c*/ 	.word	0xffffffff


	//   ....[141]....
        /*0940*/ 	.word	0xffffffff


	//   ....[142]....
        /*0944*/ 	.word	0x0500000f


	//   ....[143]....
        /*0948*/ 	.word	0x0500000f


	//   ....[144]....
        /*094c*/ 	.word	0x0500000f


	//   ....[145]....
        /*0950*/ 	.word	0x0500000f


	//   ....[146]....
        /*0954*/ 	.word	0x0500000f


	//   ....[147]....
        /*0958*/ 	.word	0x0500000f


	//   ....[148]....
        /*095c*/ 	.word	0x0500000f


	//   ....[149]....
        /*0960*/ 	.word	0x0500000f


	//   ....[150]....
        /*0964*/ 	.word	0x0500000f


	//   ....[151]....
        /*0968*/ 	.word	0x0500000f


	//   ....[152]....
        /*096c*/ 	.word	0x0500000f


	//   ....[153]....
        /*0970*/ 	.word	0x0500000f


	//   ....[154]....
        /*0974*/ 	.word	0x0500000f


	//   ....[155]....
        /*0978*/ 	.word	0x0500000f


	//   ....[156]....
        /*097c*/ 	.word	0x0500000f


	//   ....[157]....
        /*0980*/ 	.word	0x0500000f


	//   ....[158]....
        /*0984*/ 	.word	0x0500000f


	//   ....[159]....
        /*0988*/ 	.word	0x0500000f


	//   ....[160]....
        /*098c*/ 	.word	0x0500000f


	//   ....[161]....
        /*0990*/ 	.word	0x0500000f


	//   ....[162]....
        /*0994*/ 	.word	0x0500000f


	//   ....[163]....
        /*0998*/ 	.word	0x0500000f


	//   ....[164]....
        /*099c*/ 	.word	0x0500000f


	//   ....[165]....
        /*09a0*/ 	.word	0x0500000f


	//   ....[166]....
        /*09a4*/ 	.word	0x0500000f


	//   ....[167]....
        /*09a8*/ 	.word	0x0500000f


	//   ....[168]....
        /*09ac*/ 	.word	0x0500000f


	//   ....[169]....
        /*09b0*/ 	.word	0x0500000f


	//   ....[170]....
        /*09b4*/ 	.word	0x0500000f


	//   ....[171]....
        /*09b8*/ 	.word	0x0500000f


	//   ....[172]....
        /*09bc*/ 	.word	0x0500000f


	//   ....[173]....
        /*09c0*/ 	.word	0x0500000f


	//   ....[174]....
        /*09c4*/ 	.word	0x0500000f


	//   ....[175]....
        /*09c8*/ 	.word	0x0500000f


	//   ....[176]....
        /*09cc*/ 	.word	0x0500000f


	//   ....[177]....
        /*09d0*/ 	.word	0x0500000f


	//   ....[178]....
        /*09d4*/ 	.word	0x0500000f


	//   ....[179]....
        /*09d8*/ 	.word	0x0500000f


	//   ....[180]....
        /*09dc*/ 	.word	0x0500000f


	//   ....[181]....
        /*09e0*/ 	.word	0x0500000f


	//   ....[182]....
        /*09e4*/ 	.word	0x0500000f


	//----- nvinfo : EIATTR_COOP_GROUP_INSTR_OFFSETS
	.align		4
.L_315:
        /*09e8*/ 	.byte	0x04, 0x28
        /*09ea*/ 	.short	(.L_317 - .L_316)


	//   ....[0]....
.L_316:
        /*09ec*/ 	.word	0x00000060


	//   ....[1]....
        /*09f0*/ 	.word	0x00000190


	//   ....[2]....
        /*09f4*/ 	.word	0x00000240


	//   ....[3]....
        /*09f8*/ 	.word	0x00000400


	//   ....[4]....
        /*09fc*/ 	.word	0x00000560


	//   ....[5]....
        /*0a00*/ 	.word	0x00000680


	//   ....[6]....
        /*0a04*/ 	.word	0x000007e0


	//   ....[7]....
        /*0a08*/ 	.word	0x00005720


	//   ....[8]....
        /*0a0c*/ 	.word	0x00005df0


	//   ....[9]....
        /*0a10*/ 	.word	0x00005e00


	//   ....[10]....
        /*0a14*/ 	.word	0x00005e10


	//   ....[11]....
        /*0a18*/ 	.word	0x00005e20


	//   ....[12]....
        /*0a1c*/ 	.word	0x000072e0


	//   ....[13]....
        /*0a20*/ 	.word	0x000072f0


	//   ....[14]....
        /*0a24*/ 	.word	0x00007300


	//   ....[15]....
        /*0a28*/ 	.word	0x00007310


	//   ....[16]....
        /*0a2c*/ 	.word	0x00008c70


	//   ....[17]....
        /*0a30*/ 	.word	0x00009580


	//   ....[18]....
        /*0a34*/ 	.word	0x00009590


	//   ....[19]....
        /*0a38*/ 	.word	0x000095b0


	//   ....[20]....
        /*0a3c*/ 	.word	0x00009eb0


	//   ....[21]....
        /*0a40*/ 	.word	0x00009ed0


	//   ....[22]....
        /*0a44*/ 	.word	0x0000bc80


	//   ....[23]....
        /*0a48*/ 	.word	0x0000c440


	//   ....[24]....
        /*0a4c*/ 	.word	0x0000c4b0


	//   ....[25]....
        /*0a50*/ 	.word	0x0000c4f0


	//   ....[26]....
        /*0a54*/ 	.word	0x0000cdb0


	//   ....[27]....
        /*0a58*/ 	.word	0x0000cde0


	//   ....[28]....
        /*0a5c*/ 	.word	0x0000f170


	//   ....[29]....
        /*0a60*/ 	.word	0x0000f290


	//   ....[30]....
        /*0a64*/ 	.word	0x0000f2e0


	//   ....[31]....
        /*0a68*/ 	.word	0x0000f2f0


	//   ....[32]....
        /*0a6c*/ 	.word	0x00010d40


	//   ....[33]....
        /*0a70*/ 	.word	0x00010d50


	//   ....[34]....
        /*0a74*/ 	.word	0x00010de0


	//   ....[35]....
        /*0a78*/ 	.word	0x00010e00


	//   ....[36]....
        /*0a7c*/ 	.word	0x000118d0


	//   ....[37]....
        /*0a80*/ 	.word	0x00011900


	//   ....[38]....
        /*0a84*/ 	.word	0x00011940


	//   ....[39]....
        /*0a88*/ 	.word	0x00011960


	//   ....[40]....
        /*0a8c*/ 	.word	0x00011970


	//   ....[41]....
        /*0a90*/ 	.word	0x00011980


	//   ....[42]....
        /*0a94*/ 	.word	0x00011990


	//   ....[43]....
        /*0a98*/ 	.word	0x000119a0


	//   ....[44]....
        /*0a9c*/ 	.word	0x000119b0


	//   ....[45]....
        /*0aa0*/ 	.word	0x000119c0


	//   ....[46]....
        /*0aa4*/ 	.word	0x000119d0


	//   ....[47]....
        /*0aa8*/ 	.word	0x000119f0


	//   ....[48]....
        /*0aac*/ 	.word	0x00011a00


	//   ....[49]....
        /*0ab0*/ 	.word	0x00011a10


	//   ....[50]....
        /*0ab4*/ 	.word	0x00011a20


	//   ....[51]....
        /*0ab8*/ 	.word	0x00011a30


	//   ....[52]....
        /*0abc*/ 	.word	0x00011a40


	//   ....[53]....
        /*0ac0*/ 	.word	0x00011a50


	//   ....[54]....
        /*0ac4*/ 	.word	0x00011a60


	//   ....[55]....
        /*0ac8*/ 	.word	0x00011a70


	//   ....[56]....
        /*0acc*/ 	.word	0x00011a80


	//   ....[57]....
        /*0ad0*/ 	.word	0x00011a90


	//   ....[58]....
        /*0ad4*/ 	.word	0x00011aa0


	//   ....[59]....
        /*0ad8*/ 	.word	0x00011ab0


	//   ....[60]....
        /*0adc*/ 	.word	0x00011ac0


	//   ....[61]....
        /*0ae0*/ 	.word	0x00011ad0


	//   ....[62]....
        /*0ae4*/ 	.word	0x00011ae0


	//   ....[63]....
        /*0ae8*/ 	.word	0x00011af0


	//   ....[64]....
        /*0aec*/ 	.word	0x00011b00


	//   ....[65]....
        /*0af0*/ 	.word	0x00011b10


	//   ....[66]....
        /*0af4*/ 	.word	0x00011b20


	//   ....[67]....
        /*0af8*/ 	.word	0x00011b30


	//   ....[68]....
        /*0afc*/ 	.word	0x000122d0


	//   ....[69]....
        /*0b00*/ 	.word	0x000122e0


	//   ....[70]....
        /*0b04*/ 	.word	0x000122f0


	//   ....[71]....
        /*0b08*/ 	.word	0x00012340


	//   ....[72]....
        /*0b0c*/ 	.word	0x00012890


	//   ....[73]....
        /*0b10*/ 	.word	0x000128d0


	//   ....[74]....
        /*0b14*/ 	.word	0x000128f0


	//   ....[75]....
        /*0b18*/ 	.word	0x00012930


	//   ....[76]....
        /*0b1c*/ 	.word	0x00012950


	//   ....[77]....
        /*0b20*/ 	.word	0x00012970


	//   ....[78]....
        /*0b24*/ 	.word	0x000129a0


	//   ....[79]....
        /*0b28*/ 	.word	0x000129d0


	//   ....[80]....
        /*0b2c*/ 	.word	0x00012db0


	//   ....[81]....
        /*0b30*/ 	.word	0x00012dd0


	//   ....[82]....
        /*0b34*/ 	.word	0x000130a0


	//   ....[83]....
        /*0b38*/ 	.word	0x000130b0


	//   ....[84]....
        /*0b3c*/ 	.word	0x00013b40


	//   ....[85]....
        /*0b40*/ 	.word	0x00013b70


	//   ....[86]....
        /*0b44*/ 	.word	0x00013bb0


	//   ....[87]....
        /*0b48*/ 	.word	0x00013be0


	//   ....[88]....
        /*0b4c*/ 	.word	0x00013c00


	//   ....[89]....
        /*0b50*/ 	.word	0x00013c10


	//   ....[90]....
        /*0b54*/ 	.word	0x00013c20


	//   ....[91]....
        /*0b58*/ 	.word	0x00013c40


	//   ....[92]....
        /*0b5c*/ 	.word	0x00013da0


	//   ....[93]....
        /*0b60*/ 	.word	0x00013fa0


	//   ....[94]....
        /*0b64*/ 	.word	0x00013fd0


	//   ....[95]....
        /*0b68*/ 	.word	0x00014000


	//   ....[96]....
        /*0b6c*/ 	.word	0x00014030


	//   ....[97]....
        /*0b70*/ 	.word	0x00014060


	//   ....[98]....
        /*0b74*/ 	.word	0x00014090


	//   ....[99]....
        /*0b78*/ 	.word	0x00014220


	//   ....[100]....
        /*0b7c*/ 	.word	0x00014250


	//   ....[101]....
        /*0b80*/ 	.word	0x00014280


	//   ....[102]....
        /*0b84*/ 	.word	0x000142b0


	//   ....[103]....
        /*0b88*/ 	.word	0x000142e0


	//   ....[104]....
        /*0b8c*/ 	.word	0x00014310


	//   ....[105]....
        /*0b90*/ 	.word	0x000143a0


	//   ....[106]....
        /*0b94*/ 	.word	0x000143d0


	//   ....[107]....
        /*0b98*/ 	.word	0x000143e0


	//   ....[108]....
        /*0b9c*/ 	.word	0x00014420


	//   ....[109]....
        /*0ba0*/ 	.word	0x00015a70


	//   ....[110]....
        /*0ba4*/ 	.word	0x00017160


	//   ....[111]....
        /*0ba8*/ 	.word	0x00017e20


	//   ....[112]....
        /*0bac*/ 	.word	0x00017e30


	//   ....[113]....
        /*0bb0*/ 	.word	0x00017e40


	//   ....[114]....
        /*0bb4*/ 	.word	0x00017e60


	//   ....[115]....
        /*0bb8*/ 	.word	0x00017ef0


	//   ....[116]....
        /*0bbc*/ 	.word	0x00017f10


	//   ....[117]....
        /*0bc0*/ 	.word	0x00017f90


	//   ....[118]....
        /*0bc4*/ 	.word	0x00017fb0


	//   ....[119]....
        /*0bc8*/ 	.word	0x00017fc0


	//   ....[120]....
        /*0bcc*/ 	.word	0x00018030


	//   ....[121]....
        /*0bd0*/ 	.word	0x00018080


	//   ....[122]....
        /*0bd4*/ 	.word	0x00018090


	//   ....[123]....
        /*0bd8*/ 	.word	0x00019690


	//   ....[124]....
        /*0bdc*/ 	.word	0x000196c0


	//   ....[125]....
        /*0be0*/ 	.word	0x00019720


	//   ....[126]....
        /*0be4*/ 	.word	0x00019750


	//   ....[127]....
        /*0be8*/ 	.word	0x00019780


	//   ....[128]....
        /*0bec*/ 	.word	0x000197b0


	//   ....[129]....
        /*0bf0*/ 	.word	0x000197e0


	//   ....[130]....
        /*0bf4*/ 	.word	0x00019810


	//   ....[131]....
        /*0bf8*/ 	.word	0x000199b0


	//   ....[132]....
        /*0bfc*/ 	.word	0x000199e0


	//   ....[133]....
        /*0c00*/ 	.word	0x00019a10


	//   ....[134]....
        /*0c04*/ 	.word	0x00019a40


	//   ....[135]....
        /*0c08*/ 	.word	0x00019a70


	//   ....[136]....
        /*0c0c*/ 	.word	0x00019aa0


	//   ....[137]....
        /*0c10*/ 	.word	0x00019b60


	//   ....[138]....
        /*0c14*/ 	.word	0x00019b80


	//   ....[139]....
        /*0c18*/ 	.word	0x00019ba0


	//   ....[140]....
        /*0c1c*/ 	.word	0x00019c00


	//   ....[141]....
        /*0c20*/ 	.word	0x0001a630


	//   ....[142]....
        /*0c24*/ 	.word	0x0001aaa0


	//   ....[143]....
        /*0c28*/ 	.word	0x0001ab30


	//   ....[144]....
        /*0c2c*/ 	.word	0x0001ab80


	//   ....[145]....
        /*0c30*/ 	.word	0x0001abd0


	//   ....[146]....
        /*0c34*/ 	.word	0x0001aca0


	//   ....[147]....
        /*0c38*/ 	.word	0x0001ad30


	//   ....[148]....
        /*0c3c*/ 	.word	0x0001ad80


	//   ....[149]....
        /*0c40*/ 	.word	0x0001add0


	//   ....[150]....
        /*0c44*/ 	.word	0x0001b0c0


	//   ....[151]....
        /*0c48*/ 	.word	0x0001b3a0


	//   ....[152]....
        /*0c4c*/ 	.word	0x0001b5a0


	//   ....[153]....
        /*0c50*/ 	.word	0x0001b5f0


	//   ....[154]....
        /*0c54*/ 	.word	0x0001b650


	//   ....[155]....
        /*0c58*/ 	.word	0x0001b740


	//   ....[156]....
        /*0c5c*/ 	.word	0x0001b7a0


	//   ....[157]....
        /*0c60*/ 	.word	0x0001b8a0


	//   ....[158]....
        /*0c64*/ 	.word	0x0001b900


	//   ....[159]....
        /*0c68*/ 	.word	0x0001b9b0


	//   ....[160]....
        /*0c6c*/ 	.word	0x0001ba60


	//   ....[161]....
        /*0c70*/ 	.word	0x0001bb40


	//   ....[162]....
        /*0c74*/ 	.word	0x0001bba0


	//   ....[163]....
        /*0c78*/ 	.word	0x0001bc60


	//   ....[164]....
        /*0c7c*/ 	.word	0x0001bf30


	//   ....[165]....
        /*0c80*/ 	.word	0x0001bfd0


	//   ....[166]....
        /*0c84*/ 	.word	0x0001c150


	//   ....[167]....
        /*0c88*/ 	.word	0x0001c1c0


	//   ....[168]....
        /*0c8c*/ 	.word	0x0001c230


	//   ....[169]....
        /*0c90*/ 	.word	0x0001c2a0


	//   ....[170]....
        /*0c94*/ 	.word	0x0001c310


	//   ....[171]....
        /*0c98*/ 	.word	0x0001c390


	//   ....[172]....
        /*0c9c*/ 	.word	0x0001c420


	//   ....[173]....
        /*0ca0*/ 	.word	0x0001c4c0


	//   ....[174]....
        /*0ca4*/ 	.word	0x0001c530


	//   ....[175]....
        /*0ca8*/ 	.word	0x0001c5a0


	//   ....[176]....
        /*0cac*/ 	.word	0x0001c610


	//   ....[177]....
        /*0cb0*/ 	.word	0x0001c690


	//   ....[178]....
        /*0cb4*/ 	.word	0x0001c700


	//   ....[179]....
        /*0cb8*/ 	.word	0x0001c7b0


	//   ....[180]....
        /*0cbc*/ 	.word	0x0001c800


	//   ....[181]....
        /*0cc0*/ 	.word	0x0001c890


	//   ....[182]....
        /*0cc4*/ 	.word	0x0001c9c0


	//----- nvinfo : EIATTR_REG_RECONFIG
	.align		4
.L_317:
        /*0cc8*/ 	.byte	0x01, 0x54
	.zero		2


	//----- nvinfo : EIATTR_SYSCALL_OFFSETS
	.align		4
        /*0ccc*/ 	.byte	0x04, 0x46
        /*0cce*/ 	.short	(.L_319 - .L_318)


	//   ....[0]....
.L_318:
        /*0cd0*/ 	.word	0x00001ce0


	//   ....[1]....
        /*0cd4*/ 	.word	0x00001e30


	//   ....[2]....
        /*0cd8*/ 	.word	0x00005890


	//   ....[3]....
        /*0cdc*/ 	.word	0x00005bb0


	//   ....[4]....
        /*0ce0*/ 	.word	0x00016c10


	//   ....[5]....
        /*0ce4*/ 	.word	0x00016d80


	//   ....[6]....
        /*0ce8*/ 	.word	0x00016ed0


	//   ....[7]....
        /*0cec*/ 	.word	0x00017010


	//   ....[8]....
        /*0cf0*/ 	.word	0x00017970


	//----- nvinfo : EIATTR_MBARRIER_INSTR_OFFSETS
	.align		4
.L_319:
        /*0cf4*/ 	.byte	0x04, 0x39
        /*0cf6*/ 	.short	(.L_321 - .L_320)


	//   ....[0]....
.L_320:
        /*0cf8*/ 	.word	0x000002b0
        /*0cfc*/ 	.word	0x000000ff
        /*0d00*/ 	.word	0x00013200
        /*0d04*/ 	.short	0x0100
        /*0d06*/ 	.byte	0x08
	.zero		1


	//   ....[1]....
        /*0d08*/ 	.word	0x000002c0
        /*0d0c*/ 	.word	0x000000ff
        /*0d10*/ 	.word	0x00013220
        /*0d14*/ 	.short	0x0100
        /*0d16*/ 	.byte	0x08
	.zero		1


	//   ....[2]....
        /*0d18*/ 	.word	0x000003b0
        /*0d1c*/ 	.word	0x000000ff
        /*0d20*/ 	.word	0x00013230
        /*0d24*/ 	.short	0x0100
        /*0d26*/ 	.byte	0x08
	.zero		1


	//   ....[3]....
        /*0d28*/ 	.word	0x000003c0
        /*0d2c*/ 	.word	0x000000ff
        /*0d30*/ 	.word	0x00013240
        /*0d34*/ 	.short	0x0100
        /*0d36*/ 	.byte	0x08
	.zero		1


	//   ....[4]....
        /*0d38*/ 	.word	0x000003d0
        /*0d3c*/ 	.word	0x000000ff
        /*0d40*/ 	.word	0x00013238
        /*0d44*/ 	.short	0x0100
        /*0d46*/ 	.byte	0x08
	.zero		1


	//   ....[5]....
        /*0d48*/ 	.word	0x000003e0
        /*0d4c*/ 	.word	0x000000ff
        /*0d50*/ 	.word	0x00013248
        /*0d54*/ 	.short	0x0100
        /*0d56*/ 	.byte	0x08
	.zero		1


	//   ....[6]....
        /*0d58*/ 	.word	0x00000510
        /*0d5c*/ 	.word	0x000000ff
        /*0d60*/ 	.word	0x00013250
        /*0d64*/ 	.short	0x0100
        /*0d66*/ 	.byte	0x08
	.zero		1


	//   ....[7]....
        /*0d68*/ 	.word	0x00000520
        /*0d6c*/ 	.word	0x000000ff
        /*0d70*/ 	.word	0x00013260
        /*0d74*/ 	.short	0x0100
        /*0d76*/ 	.byte	0x08
	.zero		1


	//   ....[8]....
        /*0d78*/ 	.word	0x00000530
        /*0d7c*/ 	.word	0x000000ff
        /*0d80*/ 	.word	0x00013258
        /*0d84*/ 	.short	0x0100
        /*0d86*/ 	.byte	0x08
	.zero		1


	//   ....[9]....
        /*0d88*/ 	.word	0x00000540
        /*0d8c*/ 	.word	0x000000ff
        /*0d90*/ 	.word	0x00013268
        /*0d94*/ 	.short	0x0100
        /*0d96*/ 	.byte	0x08
	.zero		1


	//   ....[10]....
        /*0d98*/ 	.word	0x00000630
        /*0d9c*/ 	.word	0x000000ff
        /*0da0*/ 	.word	0x00013270
        /*0da4*/ 	.short	0x0100
        /*0da6*/ 	.byte	0x06
	.zero		1


	//   ....[11]....
        /*0da8*/ 	.word	0x00000640
        /*0dac*/ 	.word	0x000000ff
        /*0db0*/ 	.word	0x00013280
        /*0db4*/ 	.short	0x0100
        /*0db6*/ 	.byte	0x06
	.zero		1


	//   ....[12]....
        /*0db8*/ 	.word	0x00000650
        /*0dbc*/ 	.word	0x000000ff
        /*0dc0*/ 	.word	0x00013278
        /*0dc4*/ 	.short	0x0100
        /*0dc6*/ 	.byte	0x06
	.zero		1


	//   ....[13]....
        /*0dc8*/ 	.word	0x00000660
        /*0dcc*/ 	.word	0x000000ff
        /*0dd0*/ 	.word	0x00013288
        /*0dd4*/ 	.short	0x0100
        /*0dd6*/ 	.byte	0x06
	.zero		1


	//   ....[14]....
        /*0dd8*/ 	.word	0x00000790
        /*0ddc*/ 	.word	0x000000ff
        /*0de0*/ 	.word	0x00013290
        /*0de4*/ 	.short	0x0100
        /*0de6*/ 	.byte	0x08
	.zero		1


	//   ....[15]....
        /*0de8*/ 	.word	0x000007a0
        /*0dec*/ 	.word	0x000000ff
        /*0df0*/ 	.word	0x000132a0
        /*0df4*/ 	.short	0x0100
        /*0df6*/ 	.byte	0x08
	.zero		1


	//   ....[16]....
        /*0df8*/ 	.word	0x000007b0
        /*0dfc*/ 	.word	0x000000ff
        /*0e00*/ 	.word	0x00013298
        /*0e04*/ 	.short	0x0100
        /*0e06*/ 	.byte	0x08
	.zero		1


	//   ....[17]....
        /*0e08*/ 	.word	0x000007c0
        /*0e0c*/ 	.word	0x000000ff
        /*0e10*/ 	.word	0x000132a8
        /*0e14*/ 	.short	0x0100
        /*0e16*/ 	.byte	0x08
	.zero		1


	//   ....[18]....
        /*0e18*/ 	.word	0x000008f0
        /*0e1c*/ 	.word	0x000000ff
        /*0e20*/ 	.word	0x000132b0
        /*0e24*/ 	.short	0x0100
        /*0e26*/ 	.byte	0x08
	.zero		1


	//   ....[19]....
        /*0e28*/ 	.word	0x00000900
        /*0e2c*/ 	.word	0x000000ff
        /*0e30*/ 	.word	0x000132c0
        /*0e34*/ 	.short	0x0100
        /*0e36*/ 	.byte	0x08
	.zero		1


	//   ....[20]....
        /*0e38*/ 	.word	0x00000910
        /*0e3c*/ 	.word	0x000000ff
        /*0e40*/ 	.word	0x000132b8
        /*0e44*/ 	.short	0x0100
        /*0e46*/ 	.byte	0x08
	.zero		1


	//   ....[21]....
        /*0e48*/ 	.word	0x00000920
        /*0e4c*/ 	.word	0x000000ff
        /*0e50*/ 	.word	0x000132c8
        /*0e54*/ 	.short	0x0100
        /*0e56*/ 	.byte	0x08
	.zero		1


	//   ....[22]....
        /*0e58*/ 	.word	0x000029d0
        /*0e5c*/ 	.word	0x0000004c
        /*0e60*/ 	.word	0x00013290
        /*0e64*/ 	.short	0x010a
        /*0e66*/ 	.byte	0x3f
	.zero		1


	//   ....[23]....
        /*0e68*/ 	.word	0x00003a90
        /*0e6c*/ 	.word	0x0000004c
        /*0e70*/ 	.word	0x00013290
        /*0e74*/ 	.short	0x010a
        /*0e76*/ 	.byte	0x3f
	.zero		1


	//   ....[24]....
        /*0e78*/ 	.word	0x00004b00
        /*0e7c*/ 	.word	0x0000004c
        /*0e80*/ 	.word	0x00013290
        /*0e84*/ 	.short	0x010a
        /*0e86*/ 	.byte	0x3f
	.zero		1


	//   ....[25]....
        /*0e88*/ 	.word	0x00004c90
        /*0e8c*/ 	.word	0x00000004
        /*0e90*/ 	.word	0x00000000
        /*0e94*/ 	.short	0x0101
        /*0e96*/ 	.byte	0x3f
	.zero		1


	//   ....[26]....
        /*0e98*/ 	.word	0x00004cd0
        /*0e9c*/ 	.word	0x0000004c
        /*0ea0*/ 	.word	0x000132b0
        /*0ea4*/ 	.short	0x010a
        /*0ea6*/ 	.byte	0x3f
	.zero		1


	//   ....[27]....
        /*0ea8*/ 	.word	0x00004f50
        /*0eac*/ 	.word	0x0000004c
        /*0eb0*/ 	.word	0x00000000
        /*0eb4*/ 	.short	0x0101
        /*0eb6*/ 	.byte	0x3f
	.zero		1


	//   ....[28]....
        /*0eb8*/ 	.word	0x00005930
        /*0ebc*/ 	.word	0x00000010
        /*0ec0*/ 	.word	0x00013200
        /*0ec4*/ 	.short	0x010a
        /*0ec6*/ 	.byte	0x3f
	.zero		1


	//   ....[29]....
        /*0ec8*/ 	.word	0x00005980
        /*0ecc*/ 	.word	0x00000010
        /*0ed0*/ 	.word	0x00013200
        /*0ed4*/ 	.short	0x010a
        /*0ed6*/ 	.byte	0x3f
	.zero		1


	//   ....[30]....
        /*0ed8*/ 	.word	0x00006090
        /*0edc*/ 	.word	0x00000010
        /*0ee0*/ 	.word	0x00013200
        /*0ee4*/ 	.short	0x010a
        /*0ee6*/ 	.byte	0x3f
	.zero		1


	//   ....[31]....
        /*0ee8*/ 	.word	0x000074d0
        /*0eec*/ 	.word	0x00000010
        /*0ef0*/ 	.word	0x00013200
        /*0ef4*/ 	.short	0x010a
        /*0ef6*/ 	.byte	0x3f
	.zero		1


	//   ....[32]....
        /*0ef8*/ 	.word	0x00008610
        /*0efc*/ 	.word	0x00000003
        /*0f00*/ 	.word	0x00013230
        /*0f04*/ 	.short	0x010a
        /*0f06*/ 	.byte	0x3f
	.zero		1


	//   ....[33]....
        /*0f08*/ 	.word	0x000086b0
        /*0f0c*/ 	.word	0x00000003
        /*0f10*/ 	.word	0x00013230
        /*0f14*/ 	.short	0x010a
        /*0f16*/ 	.byte	0x3f
	.zero		1


	//   ....[34]....
        /*0f18*/ 	.word	0x0000a740
        /*0f1c*/ 	.word	0x00000003
        /*0f20*/ 	.word	0x00000000
        /*0f24*/ 	.short	0x0101
        /*0f26*/ 	.byte	0x3f
	.zero		1


	//   ....[35]....
        /*0f28*/ 	.word	0x0000b350
        /*0f2c*/ 	.word	0x00000009
        /*0f30*/ 	.word	0x00013230
        /*0f34*/ 	.short	0x010a
        /*0f36*/ 	.byte	0x3f
	.zero		1


	//   ....[36]....
        /*0f38*/ 	.word	0x0000b3e0
        /*0f3c*/ 	.word	0x00000009
        /*0f40*/ 	.word	0x00013230
        /*0f44*/ 	.short	0x010a
        /*0f46*/ 	.byte	0x3f
	.zero		1


	//   ....[37]....
        /*0f48*/ 	.word	0x0000b9a0
        /*0f4c*/ 	.word	0x00000014
        /*0f50*/ 	.word	0x00013250
        /*0f54*/ 	.short	0x010a
        /*0f56*/ 	.byte	0x3f
	.zero		1


	//   ....[38]....
        /*0f58*/ 	.word	0x0000b9f0
        /*0f5c*/ 	.word	0x00000014
        /*0f60*/ 	.word	0x00013250
        /*0f64*/ 	.short	0x010a
        /*0f66*/ 	.byte	0x3f
	.zero		1


	//   ....[39]....
        /*0f68*/ 	.word	0x0000dca0
        /*0f6c*/ 	.word	0x00000009
        /*0f70*/ 	.word	0x00000000
        /*0f74*/ 	.short	0x0101
        /*0f76*/ 	.byte	0x3f
	.zero		1


	//   ....[40]....
        /*0f78*/ 	.word	0x0000de00
        /*0f7c*/ 	.word	0x00000014
        /*0f80*/ 	.word	0x00000000
        /*0f84*/ 	.short	0x0101
        /*0f86*/ 	.byte	0x3f
	.zero		1


	//   ....[41]....
        /*0f88*/ 	.word	0x0000e4a0
        /*0f8c*/ 	.word	0x00000008
        /*0f90*/ 	.word	0x00013230
        /*0f94*/ 	.short	0x010a
        /*0f96*/ 	.byte	0x3f
	.zero		1


	//   ....[42]....
        /*0f98*/ 	.word	0x0000e530
        /*0f9c*/ 	.word	0x00000008
        /*0fa0*/ 	.word	0x00013230
        /*0fa4*/ 	.short	0x010a
        /*0fa6*/ 	.byte	0x3f
	.zero		1


	//   ....[43]....
        /*0fa8*/ 	.word	0x0000eaf0
        /*0fac*/ 	.word	0x0000000f
        /*0fb0*/ 	.word	0x00013250
        /*0fb4*/ 	.short	0x010a
        /*0fb6*/ 	.byte	0x3f
	.zero		1


	//   ....[44]....
        /*0fb8*/ 	.word	0x0000eb40
        /*0fbc*/ 	.word	0x0000000f
        /*0fc0*/ 	.word	0x00013250
        /*0fc4*/ 	.short	0x010a
        /*0fc6*/ 	.byte	0x3f
	.zero		1


	//   ....[45]....
        /*0fc8*/ 	.word	0x000102e0
        /*0fcc*/ 	.word	0x00000043
        /*0fd0*/ 	.word	0x00000000
        /*0fd4*/ 	.short	0x0101
        /*0fd6*/ 	.byte	0x3f
	.zero		1


	//   ....[46]....
        /*0fd8*/ 	.word	0x00010540
        /*0fdc*/ 	.word	0x0000000f
        /*0fe0*/ 	.word	0x00000000
        /*0fe4*/ 	.short	0x0101
        /*0fe6*/ 	.byte	0x3f
	.zero		1


	//   ....[47]....
        /*0fe8*/ 	.word	0x000109a0
        /*0fec*/ 	.word	0x00000003
        /*0ff0*/ 	.word	0x00013250
        /*0ff4*/ 	.short	0x010a
        /*0ff6*/ 	.byte	0x3f
	.zero		1


	//   ....[48]....
        /*0ff8*/ 	.word	0x000109f0
        /*0ffc*/ 	.word	0x00000003
        /*1000*/ 	.word	0x00013250
        /*1004*/ 	.short	0x010a
        /*1006*/ 	.byte	0x3f
	.zero		1


	//   ....[49]....
        /*1008*/ 	.word	0x00011060
        /*100c*/ 	.word	0x00000003
        /*1010*/ 	.word	0x00000000
        /*1014*/ 	.short	0x0101
        /*1016*/ 	.byte	0x3f
	.zero		1


	//   ....[50]....
        /*1018*/ 	.word	0x00012960
        /*101c*/ 	.word	0x00000015
        /*1020*/ 	.word	0x00000000
        /*1024*/ 	.short	0x0101
        /*1026*/ 	.byte	0x3f
	.zero		1


	//   ....[51]....
        /*1028*/ 	.word	0x00012d90
        /*102c*/ 	.word	0x00000004
        /*1030*/ 	.word	0x00000000
        /*1034*/ 	.short	0x0101
        /*1036*/ 	.byte	0x3f
	.zero		1


	//   ....[52]....
        /*1038*/ 	.word	0x00015b50
        /*103c*/ 	.word	0x00000012
        /*1040*/ 	.word	0x00013220
        /*1044*/ 	.short	0x010a
        /*1046*/ 	.byte	0x3f
	.zero		1


	//   ....[53]....
        /*1048*/ 	.word	0x00015be0
        /*104c*/ 	.word	0x00000006
        /*1050*/ 	.word	0x000132a0
        /*1054*/ 	.short	0x010a
        /*1056*/ 	.byte	0x3f
	.zero		1


	//   ....[54]....
        /*1058*/ 	.word	0x00015e30
        /*105c*/ 	.word	0x00000006
        /*1060*/ 	.word	0x000132c0
        /*1064*/ 	.short	0x010a
        /*1066*/ 	.byte	0x3f
	.zero		1


	//   ....[55]....
        /*1068*/ 	.word	0x00016180
        /*106c*/ 	.word	0x00000006
        /*1070*/ 	.word	0x000132a0
        /*1074*/ 	.short	0x010a
        /*1076*/ 	.byte	0x3f
	.zero		1


	//   ....[56]....
        /*1078*/ 	.word	0x000163a0
        /*107c*/ 	.word	0x00000006
        /*1080*/ 	.word	0x000132c0
        /*1084*/ 	.short	0x010a
        /*1086*/ 	.byte	0x3f
	.zero		1


	//   ....[57]....
        /*1088*/ 	.word	0x00017390
        /*108c*/ 	.word	0x00000004
        /*1090*/ 	.word	0x00013280
        /*1094*/ 	.short	0x010a
        /*1096*/ 	.byte	0x3f
	.zero		1


	//   ....[58]....
        /*1098*/ 	.word	0x00017550
        /*109c*/ 	.word	0x00000004
        /*10a0*/ 	.word	0x00013240
        /*10a4*/ 	.short	0x010a
        /*10a6*/ 	.byte	0x3f
	.zero		1


	//   ....[59]....
        /*10a8*/ 	.word	0x000181b0
        /*10ac*/ 	.word	0x00000012
        /*10b0*/ 	.word	0x00013200
        /*10b4*/ 	.short	0x0107
        /*10b6*/ 	.byte	0x3f
	.zero		1


	//   ....[60]....
        /*10b8*/ 	.word	0x000182a0
        /*10bc*/ 	.word	0x00000012
        /*10c0*/ 	.word	0x00013200
        /*10c4*/ 	.short	0x0101
        /*10c6*/ 	.byte	0x3f
	.zero		1


	//   ....[61]....
        /*10c8*/ 	.word	0x000182c0
        /*10cc*/ 	.word	0x00000012
        /*10d0*/ 	.word	0x00013220
        /*10d4*/ 	.short	0x010a
        /*10d6*/ 	.byte	0x3f
	.zero		1


	//   ....[62]....
        /*10d8*/ 	.word	0x000185a0
        /*10dc*/ 	.word	0x00000004
        /*10e0*/ 	.word	0x00013280
        /*10e4*/ 	.short	0x010a
        /*10e6*/ 	.byte	0x3f
	.zero		1


	//   ....[63]....
        /*10e8*/ 	.word	0x000187f0
        /*10ec*/ 	.word	0x00000004
        /*10f0*/ 	.word	0x00013240
        /*10f4*/ 	.short	0x010a
        /*10f6*/ 	.byte	0x3f
	.zero		1


	//   ....[64]....
        /*10f8*/ 	.word	0x00018ab0
        /*10fc*/ 	.word	0x00000003
        /*1100*/ 	.word	0x00013270
        /*1104*/ 	.short	0x010a
        /*1106*/ 	.byte	0x3f
	.zero		1


	//   ....[65]....
        /*1108*/ 	.word	0x00018b30
        /*110c*/ 	.word	0x00000003
        /*1110*/ 	.word	0x00013260
        /*1114*/ 	.short	0x010a
        /*1116*/ 	.byte	0x3f
	.zero		1


	//   ....[66]....
        /*1118*/ 	.word	0x00018e30
        /*111c*/ 	.word	0x00000003
        /*1120*/ 	.word	0x00013250
        /*1124*/ 	.short	0x0101
        /*1126*/ 	.byte	0x3f
	.zero		1


	//   ....[67]....
        /*1128*/ 	.word	0x00018ec0
        /*112c*/ 	.word	0x00000003
        /*1130*/ 	.word	0x00000000
        /*1134*/ 	.short	0x0101
        /*1136*/ 	.byte	0x3f
	.zero		1


	//   ....[68]....
        /*1138*/ 	.word	0x000190b0
        /*113c*/ 	.word	0x00000003
        /*1140*/ 	.word	0x00013270
        /*1144*/ 	.short	0x010a
        /*1146*/ 	.byte	0x3f
	.zero		1


	//   ....[69]....
        /*1148*/ 	.word	0x00019120
        /*114c*/ 	.word	0x00000003
        /*1150*/ 	.word	0x00013260
        /*1154*/ 	.short	0x010a
        /*1156*/ 	.byte	0x3f
	.zero		1


	//   ....[70]....
        /*1158*/ 	.word	0x00019420
        /*115c*/ 	.word	0x00000003
        /*1160*/ 	.word	0x00013250
        /*1164*/ 	.short	0x0101
        /*1166*/ 	.byte	0x3f
	.zero		1


	//   ....[71]....
        /*1168*/ 	.word	0x00019470
        /*116c*/ 	.word	0x00000000
        /*1170*/ 	.word	0x00000000
        /*1174*/ 	.short	0x0101
        /*1176*/ 	.byte	0x3f
	.zero		1


	//   ....[72]....
        /*1178*/ 	.word	0x0001a5b0
        /*117c*/ 	.word	0x00000006
        /*1180*/ 	.word	0x00013220
        /*1184*/ 	.short	0x010a
        /*1186*/ 	.byte	0x3f
	.zero		1


	//   ....[73]....
        /*1188*/ 	.word	0x0001a740
        /*118c*/ 	.word	0x00000005
        /*1190*/ 	.word	0x00000000
        /*1194*/ 	.short	0x010a
        /*1196*/ 	.byte	0x3f
	.zero		1


	//   ....[74]....
        /*1198*/ 	.word	0x0001a7b0
        /*119c*/ 	.word	0x00000009
        /*11a0*/ 	.word	0x00000000
        /*11a4*/ 	.short	0x010a
        /*11a6*/ 	.byte	0x3f
	.zero		1


	//   ....[75]....
        /*11a8*/ 	.word	0x0001a800
        /*11ac*/ 	.word	0x00000013
        /*11b0*/ 	.word	0x00013260
        /*11b4*/ 	.short	0x010a
        /*11b6*/ 	.byte	0x3f
	.zero		1


	//   ....[76]....
        /*11b8*/ 	.word	0x0001a850
        /*11bc*/ 	.word	0x00000007
        /*11c0*/ 	.word	0x00013260
        /*11c4*/ 	.short	0x010a
        /*11c6*/ 	.byte	0x3f
	.zero		1


	//   ....[77]....
        /*11c8*/ 	.word	0x0001a890
        /*11cc*/ 	.word	0x00000013
        /*11d0*/ 	.word	0x00013280
        /*11d4*/ 	.short	0x010a
        /*11d6*/ 	.byte	0x3f
	.zero		1


	//   ....[78]....
        /*11d8*/ 	.word	0x0001a8b0
        /*11dc*/ 	.word	0x00000007
        /*11e0*/ 	.word	0x00013280
        /*11e4*/ 	.short	0x010a
        /*11e6*/ 	.byte	0x3f
	.zero		1


	//   ....[79]....
        /*11e8*/ 	.word	0x0001a910
        /*11ec*/ 	.word	0x0000004c
        /*11f0*/ 	.word	0x00013290
        /*11f4*/ 	.short	0x010a
        /*11f6*/ 	.byte	0x3f
	.zero		1


	//   ....[80]....
        /*11f8*/ 	.word	0x0001a960
        /*11fc*/ 	.word	0x0000004c
        /*1200*/ 	.word	0x00013290
        /*1204*/ 	.short	0x010a
        /*1206*/ 	.byte	0x3f
	.zero		1


	//   ....[81]....
        /*1208*/ 	.word	0x0001a9b0
        /*120c*/ 	.word	0x0000004c
        /*1210*/ 	.word	0x00013290
        /*1214*/ 	.short	0x010a
        /*1216*/ 	.byte	0x3f
	.zero		1


	//   ....[82]....
        /*1218*/ 	.word	0x0001aa00
        /*121c*/ 	.word	0x0000004c
        /*1220*/ 	.word	0x000132b0
        /*1224*/ 	.short	0x010a
        /*1226*/ 	.byte	0x3f
	.zero		1


	//   ....[83]....
        /*1228*/ 	.word	0x0001ac00
        /*122c*/ 	.word	0x00000010
        /*1230*/ 	.word	0x00013200
        /*1234*/ 	.short	0x010a
        /*1236*/ 	.byte	0x3f
	.zero		1


	//   ....[84]....
        /*1238*/ 	.word	0x0001ae00
        /*123c*/ 	.word	0x00000010
        /*1240*/ 	.word	0x00013200
        /*1244*/ 	.short	0x010a
        /*1246*/ 	.byte	0x3f
	.zero		1


	//   ....[85]....
        /*1248*/ 	.word	0x0001ae50
        /*124c*/ 	.word	0x00000003
        /*1250*/ 	.word	0x00013230
        /*1254*/ 	.short	0x010a
        /*1256*/ 	.byte	0x3f
	.zero		1


	//   ....[86]....
        /*1258*/ 	.word	0x0001aea0
        /*125c*/ 	.word	0x00000009
        /*1260*/ 	.word	0x00013230
        /*1264*/ 	.short	0x010a
        /*1266*/ 	.byte	0x3f
	.zero		1


	//   ....[87]....
        /*1268*/ 	.word	0x0001aef0
        /*126c*/ 	.word	0x00000014
        /*1270*/ 	.word	0x00013250
        /*1274*/ 	.short	0x010a
        /*1276*/ 	.byte	0x3f
	.zero		1


	//   ....[88]....
        /*1278*/ 	.word	0x0001af40
        /*127c*/ 	.word	0x00000008
        /*1280*/ 	.word	0x00013230
        /*1284*/ 	.short	0x010a
        /*1286*/ 	.byte	0x3f
	.zero		1


	//   ....[89]....
        /*1288*/ 	.word	0x0001af90
        /*128c*/ 	.word	0x0000000f
        /*1290*/ 	.word	0x00013250
        /*1294*/ 	.short	0x010a
        /*1296*/ 	.byte	0x3f
	.zero		1


	//   ....[90]....
        /*1298*/ 	.word	0x0001afe0
        /*129c*/ 	.word	0x00000003
        /*12a0*/ 	.word	0x00013250
        /*12a4*/ 	.short	0x010a
        /*12a6*/ 	.byte	0x3f
	.zero		1


	//   ....[91]....
        /*12a8*/ 	.word	0x0001b180
        /*12ac*/ 	.word	0x00000012
        /*12b0*/ 	.word	0x00013220
        /*12b4*/ 	.short	0x010a
        /*12b6*/ 	.byte	0x3f
	.zero		1


	//   ....[92]....
        /*12b8*/ 	.word	0x0001b1d0
        /*12bc*/ 	.word	0x00000006
        /*12c0*/ 	.word	0x000132a0
        /*12c4*/ 	.short	0x010a
        /*12c6*/ 	.byte	0x3f
	.zero		1


	//   ....[93]....
        /*12c8*/ 	.word	0x0001b220
        /*12cc*/ 	.word	0x00000006
        /*12d0*/ 	.word	0x000132c0
        /*12d4*/ 	.short	0x010a
        /*12d6*/ 	.byte	0x3f
	.zero		1


	//   ....[94]....
        /*12d8*/ 	.word	0x0001b270
        /*12dc*/ 	.word	0x00000006
        /*12e0*/ 	.word	0x000132a0
        /*12e4*/ 	.short	0x010a
        /*12e6*/ 	.byte	0x3f
	.zero		1


	//   ....[95]....
        /*12e8*/ 	.word	0x0001b2c0
        /*12ec*/ 	.word	0x00000006
        /*12f0*/ 	.word	0x000132c0
        /*12f4*/ 	.short	0x010a
        /*12f6*/ 	.byte	0x3f
	.zero		1


	//   ....[96]....
        /*12f8*/ 	.word	0x0001b460
        /*12fc*/ 	.word	0x00000004
        /*1300*/ 	.word	0x00013280
        /*1304*/ 	.short	0x010a
        /*1306*/ 	.byte	0x3f
	.zero		1


	//   ....[97]....
        /*1308*/ 	.word	0x0001b4b0
        /*130c*/ 	.word	0x00000004
        /*1310*/ 	.word	0x00013240
        /*1314*/ 	.short	0x010a
        /*1316*/ 	.byte	0x3f
	.zero		1


	//   ....[98]....
        /*1318*/ 	.word	0x0001bca0
        /*131c*/ 	.word	0x00000012
        /*1320*/ 	.word	0x00013220
        /*1324*/ 	.short	0x010a
        /*1326*/ 	.byte	0x3f
	.zero		1


	//   ....[99]....
        /*1328*/ 	.word	0x0001bcf0
        /*132c*/ 	.word	0x00000004
        /*1330*/ 	.word	0x00013280
        /*1334*/ 	.short	0x010a
        /*1336*/ 	.byte	0x3f
	.zero		1


	//   ....[100]....
        /*1338*/ 	.word	0x0001bd40
        /*133c*/ 	.word	0x00000004
        /*1340*/ 	.word	0x00013240
        /*1344*/ 	.short	0x010a
        /*1346*/ 	.byte	0x3f
	.zero		1


	//   ....[101]....
        /*1348*/ 	.word	0x0001bd90
        /*134c*/ 	.word	0x00000003
        /*1350*/ 	.word	0x00013270
        /*1354*/ 	.short	0x010a
        /*1356*/ 	.byte	0x3f
	.zero		1


	//   ....[102]....
        /*1358*/ 	.word	0x0001bde0
        /*135c*/ 	.word	0x00000003
        /*1360*/ 	.word	0x00013260
        /*1364*/ 	.short	0x010a
        /*1366*/ 	.byte	0x3f
	.zero		1


	//   ....[103]....
        /*1368*/ 	.word	0x0001be30
        /*136c*/ 	.word	0x00000003
        /*1370*/ 	.word	0x00013270
        /*1374*/ 	.short	0x010a
        /*1376*/ 	.byte	0x3f
	.zero		1


	//   ....[104]....
        /*1378*/ 	.word	0x0001be80
        /*137c*/ 	.word	0x00000003
        /*1380*/ 	.word	0x00013260
        /*1384*/ 	.short	0x010a
        /*1386*/ 	.byte	0x3f
	.zero		1


	//   ....[105]....
        /*1388*/ 	.word	0x0001c8e0
        /*138c*/ 	.word	0x00000006
        /*1390*/ 	.word	0x00013220
        /*1394*/ 	.short	0x010a
        /*1396*/ 	.byte	0x3f
	.zero		1


	//   ....[106]....
        /*1398*/ 	.word	0x0001ca80
        /*139c*/ 	.word	0x00000005
        /*13a0*/ 	.word	0x00000000
        /*13a4*/ 	.short	0x010a
        /*13a6*/ 	.byte	0x3f
	.zero		1


	//   ....[107]....
        /*13a8*/ 	.word	0x0001cad0
        /*13ac*/ 	.word	0x00000009
        /*13b0*/ 	.word	0x00000000
        /*13b4*/ 	.short	0x010a
        /*13b6*/ 	.byte	0x3f
	.zero		1


	//   ....[108]....
        /*13b8*/ 	.word	0x0001cb20
        /*13bc*/ 	.word	0x00000013
        /*13c0*/ 	.word	0x00013260
        /*13c4*/ 	.short	0x010a
        /*13c6*/ 	.byte	0x3f
	.zero		1


	//   ....[109]....
        /*13c8*/ 	.word	0x0001cb70
        /*13cc*/ 	.word	0x00000007
        /*13d0*/ 	.word	0x00013260
        /*13d4*/ 	.short	0x010a
        /*13d6*/ 	.byte	0x3f
	.zero		1


	//   ....[110]....
        /*13d8*/ 	.word	0x0001cbc0
        /*13dc*/ 	.word	0x00000013
        /*13e0*/ 	.word	0x00013280
        /*13e4*/ 	.short	0x010a
        /*13e6*/ 	.byte	0x3f
	.zero		1


	//----- nvinfo : EIATTR_NUM_MBARRIERS
	.align		4
.L_321:
        /*13e8*/ 	.byte	0x03, 0x38
        /*13ea*/ 	.short	0x0016


	//----- nvinfo : EIATTR_EXIT_INSTR_OFFSETS
	.align		4
        /*13ec*/ 	.byte	0x04, 0x1c
        /*13ee*/ 	.short	(.L_323 - .L_322)


	//   ....[0]....
.L_322:
        /*13f0*/ 	.word	0x0001a900


	//----- nvinfo : EIATTR_MAX_THREADS
	.align		4
.L_323:
        /*13f4*/ 	.byte	0x04, 0x05
        /*13f6*/ 	.short	(.L_325 - .L_324)
.L_324:
        /*13f8*/ 	.word	0x00000200
        /*13fc*/ 	.word	0x00000001
        /*1400*/ 	.word	0x00000001


	//----- nvinfo : EIATTR_CRS_STACK_SIZE
	.align		4
.L_325:
        /*1404*/ 	.byte	0x04, 0x1e
        /*1406*/ 	.short	(.L_327 - .L_326)
.L_326:
        /*1408*/ 	.word	0x00000000


	//----- nvinfo : EIATTR_CBANK_PARAM_SIZE
	.align		4
.L_327:
        /*140c*/ 	.byte	0x03, 0x19
        /*140e*/ 	.short	0x0af0


	//----- nvinfo : EIATTR_PARAM_CBANK
	.align		4
        /*1410*/ 	.byte	0x04, 0x0a
        /*1412*/ 	.short	(.L_329 - .L_328)
	.align		4
.L_328:
        /*1414*/ 	.word	index@(.nv.constant0._ZN7cutlass13device_kernelIN5flash11enable_sm90INS1_16FlashAttnFwdSm90INS1_25CollectiveMainloopFwdSm90ILi2EN4cute5tupleIJNS5_1CILi1EEES8_S8_EEENS6_IJNS7_ILi192EEENS7_ILi160EEENS7_ILi64EEEEEELi64ENS_12float_e4m3_tEfNS_4arch4Sm90ELb1ELb0ELb0ELb1ELb0ELb1ELb0ELb1ELb1ELb1ELb1ELb0EEENS1_21CollectiveEpilogueFwdINS6_IJSA_SC_SB_EEES9_NS_10bfloat16_tESG_Li384ELb1ELb1ELb1ELb1EEENS1_36VarlenDynamicPersistentTileSchedulerILi192ELi160ELi384ELi128ELb1ELb1ELb1ELb1ELb1ELb1EEEEEEEEEvNT_6ParamsE)
        /*1418*/ 	.short	0x0210
        /*141a*/ 	.short	0x0af0


	//----- nvinfo : EIATTR_SW_WAR
	.align		4
.L_329:
        /*141c*/ 	.byte	0x04, 0x36
        /*141e*/ 	.short	(.L_331 - .L_330)
.L_330:
        /*1420*/ 	.word	0x00000008
.L_331:


//--------------------- .nv.callgraph             --------------------------
	.section	.nv.callgraph,"",@"SHT_CUDA_CALLGRAPH"
	.align	4
	.sectionentsize	8
	.align		4
        /*0000*/ 	.word	0x00000000
	.align		4
        /*0004*/ 	.word	0xffffffff
	.align		4
        /*0008*/ 	.word	index@(_ZN7cutlass13device_kernelIN5flash11enable_sm90INS1_16FlashAttnFwdSm90INS1_25CollectiveMainloopFwdSm90ILi2EN4cute5tupleIJNS5_1CILi1EEES8_S8_EEENS6_IJNS7_ILi192EEENS7_ILi160EEENS7_ILi64EEEEEELi64ENS_12float_e4m3_tEfNS_4arch4Sm90ELb0ELb0ELb0ELb0ELb0ELb0ELb0ELb1ELb1ELb1ELb1ELb0EEENS1_21CollectiveEpilogueFwdINS6_IJSA_SC_SB_EEES9_NS_10bfloat16_tESG_Li384ELb0ELb1ELb1ELb1EEENS1_19SingleTileSchedulerILb0ELb1ELb1ELi192EEEEEEEEEvNT_6ParamsE)
	.align		4
        /*000c*/ 	.word	index@(__assertfail)
	.align		4
        /*0010*/ 	.word	index@(_ZN7cutlass13device_kernelIN5flash11enable_sm90INS1_16FlashAttnFwdSm90INS1_25CollectiveMainloopFwdSm90ILi2EN4cute5tupleIJNS5_1CILi1EEES8_S8_EEENS6_IJNS7_ILi192EEENS7_ILi160EEENS7_ILi64EEEEEELi64ENS_12float_e4m3_tEfNS_4arch4Sm90ELb0ELb0ELb0ELb1ELb0ELb0ELb0ELb1ELb1ELb1ELb1ELb0EEENS1_21CollectiveEpilogueFwdINS6_IJSA_SC_SB_EEES9_NS_10bfloat16_tESG_Li384ELb1ELb1ELb1ELb1EEENS1_36VarlenDynamicPersistentTileSchedulerILi192ELi160ELi384ELi128ELb1ELb1ELb1ELb0ELb1ELb1EEEEEEEEEvNT_6ParamsE)
	.align		4
        /*0014*/ 	.word	index@(__assertfail)
	.align		4
        /*0018*/ 	.word	index@(_ZN7cutlass13device_kernelIN5flash11enable_sm90INS1_16FlashAttnFwdSm90INS1_25CollectiveMainloopFwdSm90ILi2EN4cute5tupleIJNS5_1CILi1EEES8_S8_EEENS6_IJNS7_ILi192EEENS7_ILi160EEENS7_ILi64EEEEEELi64ENS_12float_e4m3_tEfNS_4arch4Sm90ELb0ELb0ELb0ELb1ELb0ELb1ELb0ELb1ELb1ELb1ELb1ELb0EEENS1_21CollectiveEpilogueFwdINS6_IJSA_SC_SB_EEES9_NS_10bfloat16_tESG_Li384ELb1ELb1ELb1ELb1EEENS1_36VarlenDynamicPersistentTileSchedulerILi192ELi160ELi384ELi128ELb1ELb1ELb1ELb0ELb1ELb1EEEEEEEEEvNT_6ParamsE)
	.align		4
        /*001c*/ 	.word	index@(__assertfail)
	.align		4
        /*0020*/ 	.word	index@(_ZN7cutlass13device_kernelIN5flash11enable_sm90INS1_16FlashAttnFwdSm90INS1_25CollectiveMainloopFwdSm90ILi2EN4cute5tupleIJNS5_1CILi1EEES8_S8_EEENS6_IJNS7_ILi192EEENS7_ILi160EEENS7_ILi64EEEEEELi64ENS_12float_e4m3_tEfNS_4arch4Sm90ELb0ELb1ELb0ELb0ELb0ELb0ELb0ELb1ELb1ELb1ELb1ELb0EEENS1_21CollectiveEpilogueFwdINS6_IJSA_SC_SB_EEES9_NS_10bfloat16_tESG_Li384ELb0ELb1ELb1ELb1EEENS1_19SingleTileSchedulerILb0ELb1ELb1ELi192EEEEEEEEEvNT_6ParamsE)
	.align		4
        /*0024*/ 	.word	index@(__assertfail)
	.align		4
        /*0028*/ 	.word	index@(_ZN7cutlass13device_kernelIN5flash11enable_sm90INS1_16FlashAttnFwdSm90INS1_25CollectiveMainloopFwdSm90ILi2EN4cute5tupleIJNS5_1CILi1EEES8_S8_EEENS6_IJNS7_ILi192EEENS7_ILi160EEENS7_ILi64EEEEEELi64ENS_12float_e4m3_tEfNS_4arch4Sm90ELb0ELb1ELb0ELb1ELb0ELb0ELb0ELb1ELb1ELb1ELb1ELb0EEENS1_21CollectiveEpilogueFwdINS6_IJSA_SC_SB_EEES9_NS_10bfloat16_tESG_Li384ELb1ELb1ELb1ELb1EEENS1_36VarlenDynamicPersistentTileSchedulerILi192ELi160ELi384ELi128ELb1ELb1ELb1ELb1ELb0ELb1EEEEEEEEEvNT_6ParamsE)
	.align		4
        /*002c*/ 	.word	index@(__assertfail)
	.align		4
        /*0030*/ 	.word	index@(_ZN7cutlass13device_kernelIN5flash11enable_sm90INS1_16FlashAttnFwdSm90INS1_25CollectiveMainloopFwdSm90ILi2EN4cute5tupleIJNS5_1CILi1EEES8_S8_EEENS6_IJNS7_ILi192EEENS7_ILi160EEENS7_ILi64EEEEEELi64ENS_12float_e4m3_tEfNS_4arch4Sm90ELb0ELb1ELb0ELb1ELb0ELb1ELb0ELb1ELb1ELb1ELb1ELb0EEENS1_21CollectiveEpilogueFwdINS6_IJSA_SC_SB_EEES9_NS_10bfloat16_tESG_Li384ELb1ELb1ELb1ELb1EEENS1_36VarlenDynamicPersistentTileSchedulerILi192ELi160ELi384ELi128ELb1ELb1ELb1ELb1ELb0ELb1EEEEEEEEEvNT_6ParamsE)
	.align		4
        /*0034*/ 	.word	index@(__assertfail)
	.align		4
        /*0038*/ 	.word	index@(_ZN7cutlass13device_kernelIN5flash11enable_sm90INS1_16FlashAttnFwdSm90INS1_25CollectiveMainloopFwdSm90ILi2EN4cute5tupleIJNS5_1CILi1EEES8_S8_EEENS6_IJNS7_ILi192EEENS7_ILi160EEENS7_ILi64EEEEEELi64ENS_12float_e4m3_tEfNS_4arch4Sm90ELb1ELb0ELb0ELb0ELb0ELb0ELb0ELb1ELb1ELb1ELb1ELb0EEENS1_21CollectiveEpilogueFwdINS6_IJSA_SC_SB_EEES9_NS_10bfloat16_tESG_Li384ELb0ELb1ELb1ELb1EEENS1_19SingleTileSchedulerILb0ELb1ELb1ELi192EEEEEEEEEvNT_6ParamsE)
	.align		4
        /*003c*/ 	.word	index@(__assertfail)
	.align		4
        /*0040*/ 	.word	index@(_ZN7cutlass13device_kernelIN5flash11enable_sm90INS1_16FlashAttnFwdSm90INS1_25CollectiveMainloopFwdSm90ILi2EN4cute5tupleIJNS5_1CILi1EEES8_S8_EEENS6_IJNS7_ILi192EEENS7_ILi160EEENS7_ILi64EEEEEELi64ENS_12float_e4m3_tEfNS_4arch4Sm90ELb1ELb0ELb0ELb1ELb0ELb0ELb0ELb1ELb1ELb1ELb1ELb0EEENS1_21CollectiveEpilogueFwdINS6_IJSA_SC_SB_EEES9_NS_10bfloat16_tESG_Li384ELb1ELb1ELb1ELb1EEENS1_36VarlenDynamicPersistentTileSchedulerILi192ELi160ELi384ELi128ELb1ELb1ELb1ELb1ELb1ELb1EEEEEEEEEvNT_6ParamsE)
	.align		4
        /*0044*/ 	.word	index@(__assertfail)
	.align		4
        /*0048*/ 	.word	index@(_ZN7cutlass13device_kernelIN5flash11enable_sm90INS1_16FlashAttnFwdSm90INS1_25CollectiveMainloopFwdSm90ILi2EN4cute5tupleIJNS5_1CILi1EEES8_S8_EEENS6_IJNS7_ILi192EEENS7_ILi160EEENS7_ILi64EEEEEELi64ENS_12float_e4m3_tEfNS_4arch4Sm90ELb1ELb0ELb0ELb1ELb0ELb1ELb0ELb1ELb1ELb1ELb1ELb0EEENS1_21CollectiveEpilogueFwdINS6_IJSA_SC_SB_EEES9_NS_10bfloat16_tESG_Li384ELb1ELb1ELb1ELb1EEENS1_36VarlenDynamicPersistentTileSchedulerILi192ELi160ELi384ELi128ELb1ELb1ELb1ELb1ELb1ELb1EEEEEEEEEvNT_6ParamsE)
	.align		4
        /*004c*/ 	.word	index@(__assertfail)
	.align		4
        /*0050*/ 	.word	0x00000000
	.align		4
        /*0054*/ 	.word	0xfffffffe
	.align		4
        /*0058*/ 	.word	0x00000000
	.align		4
        /*005c*/ 	.word	0xfffffffd
	.align		4
        /*0060*/ 	.word	0x00000000
	.align		4
        /*0064*/ 	.word	0xfffffffc


//--------------------- .nv.constant4             --------------------------
	.section	.nv.constant4,"a",@progbits
	.align	8
	.align		8
.nv.constant4:
        /*0000*/ 	.dword	__assertfail
	.align		8
        /*0008*/ 	.dword	__unnamed_1
	.align		8
        /*0010*/ 	.dword	__unnamed_2
	.align		8
        /*0018*/ 	.dword	__unnamed_3
	.align		8
        /*0020*/ 	.dword	__unnamed_4
	.align		8
        /*0028*/ 	.dword	__unnamed_5
	.align		8
        /*0030*/ 	.dword	__unnamed_6
	.align		8
        /*0038*/ 	.dword	_ZZN5flash28permute_output_fp8_VcolmajorIN4cute6TensorINS1_11ArrayEngineIfLm32EEENS1_6LayoutINS1_5tupleIJNS6_IJNS1_1CILi2EEES8_NS7_ILi8EEEEEENS7_ILi1EEESB_EEENS6_IJNS6_IJSB_S8_NS7_ILi4EEEEEENS7_ILi0EEESF_EEEEEEEEEvRT_E9upper_map
	.align		8
        /*0040*/ 	.dword	_ZN71_INTERNAL_7ffc3415_35_flash_fwd_hdim64_e4m3_split_sm90_cu_c04999b1_34814cuda3std3__45__cpo5beginE
	.align		8
        /*0048*/ 	.dword	_ZN71_INTERNAL_7ffc3415_35_flash_fwd_hdim64_e4m3_split_sm90_cu_c04999b1_34814cuda3std3__45__cpo3endE
	.align		8
        /*0050*/ 	.dword	_ZN71_INTERNAL_7ffc3415_35_flash_fwd_hdim64_e4m3_split_sm90_cu_c04999b1_34814cuda3std3__45__cpo6cbeginE
	.align		8
        /*0058*/ 	.dword	_ZN71_INTERNAL_7ffc3415_35_flash_fwd_hdim64_e4m3_split_sm90_cu_c04999b1_34814cuda3std3__45__cpo4cendE
	.align		8
        /*0060*/ 	.dword	_ZN71_INTERNAL_7ffc3415_35_flash_fwd_hdim64_e4m3_split_sm90_cu_c04999b1_34814cuda3std3__473_GLOBAL__N__7ffc3415_35_flash_fwd_hdim64_e4m3_split_sm90_cu_c04999b1_34816ignoreE
	.align		8
        /*0068*/ 	.dword	_ZN71_INTERNAL_7ffc3415_35_flash_fwd_hdim64_e4m3_split_sm90_cu_c04999b1_34814cuda3std3__419piecewise_constructE
	.align		8
        /*0070*/ 	.dword	_ZN71_INTERNAL_7ffc3415_35_flash_fwd_hdim64_e4m3_split_sm90_cu_c04999b1_34814cuda3std3__48in_placeE
	.align		8
        /*0078*/ 	.dword	_ZN71_INTERNAL_7ffc3415_35_flash_fwd_hdim64_e4m3_split_sm90_cu_c04999b1_34814cuda3std6ranges3__45__cpo4swapE
	.align		8
        /*0080*/ 	.dword	_ZN71_INTERNAL_7ffc3415_35_flash_fwd_hdim64_e4m3_split_sm90_cu_c04999b1_34814cuda3std6ranges3__45__cpo9iter_moveE
	.align		8
        /*0088*/ 	.dword	_ZN71_INTERNAL_7ffc3415_35_flash_fwd_hdim64_e4m3_split_sm90_cu_c04999b1_34814cute7productE
	.align		8
        /*0090*/ 	.dword	_ZN71_INTERNAL_7ffc3415_35_flash_fwd_hdim64_e4m3_split_sm90_cu_c04999b1_34814cute1_E
	.align		8
        /*0098*/ 	.dword	$str$23
	.align		8
        /*00a0*/ 	.dword	$str$24


//--------------------- .text._ZN7cutlass13device_kernelIN5flash11enable_sm90INS1_16FlashAttnFwdSm90INS1_25CollectiveMainloopFwdSm90ILi2EN4cute5tupleIJNS5_1CILi1EEES8_S8_EEENS6_IJNS7_ILi192EEENS7_ILi160EEENS7_ILi64EEEEEELi64ENS_12float_e4m3_tEfNS_4arch4Sm90ELb0ELb0ELb0ELb0ELb0ELb0ELb0ELb1ELb1ELb1ELb1ELb0EEENS1_21CollectiveEpilogueFwdINS6_IJSA_SC_SB_EEES9_NS_10bfloat16_tESG_Li384ELb0ELb1ELb1ELb1EEENS1_19SingleTileSchedulerILb0ELb1ELb1ELi192EEEEEEEEEvNT_6ParamsE --------------------------
	.section	.text._ZN7cutlass13device_kernelIN5flash11enable_sm90INS1_16FlashAttnFwdSm90INS1_25CollectiveMainloopFwdSm90ILi2EN4cute5tupleIJNS5_1CILi1EEES8_S8_EEENS6_IJNS7_ILi192EEENS7_ILi160EEENS7_ILi64EEEEEELi64ENS_12float_e4m3_tEfNS_4arch4Sm90ELb0ELb0ELb0ELb0ELb0ELb0ELb0ELb1ELb1ELb1ELb1ELb0EEENS1_21CollectiveEpilogueFwdINS6_IJSA_SC_SB_EEES9_NS_10bfloat16_tESG_Li384ELb0ELb1ELb1ELb1EEENS1_19SingleTileSchedulerILb0ELb1ELb1ELi192EEEEEEEEEvNT_6ParamsE,"ax",@progbits
	.align	128
.text._ZN7cutlass13device_kernelIN5flash11enable_sm90INS1_16FlashAttnFwdSm90INS1_25CollectiveMainloopFwdSm90ILi2EN4cute5tupleIJNS5_1CILi1EEES8_S8_EEENS6_IJNS7_ILi192EEENS7_ILi160EEENS7_ILi64EEEEEELi64ENS_12float_e4m3_tEfNS_4arch4Sm90ELb0ELb0ELb0ELb0ELb0ELb0ELb0ELb1ELb1ELb1ELb1ELb0EEENS1_21CollectiveEpilogueFwdINS6_IJSA_SC_SB_EEES9_NS_10bfloat16_tESG_Li384ELb0ELb1ELb1ELb1EEENS1_19SingleTileSchedulerILb0ELb1ELb1ELi192EEEEEEEEEvNT_6ParamsE:
        .type           _ZN7cutlass13device_kernelIN5flash11enable_sm90INS1_16FlashAttnFwdSm90INS1_25CollectiveMainloopFwdSm90ILi2EN4cute5tupleIJNS5_1CILi1EEES8_S8_EEENS6_IJNS7_ILi192EEENS7_ILi160EEENS7_ILi64EEEEEELi64ENS_12float_e4m3_tEfNS_4arch4Sm90ELb0ELb0ELb0ELb0ELb0ELb0ELb0ELb1ELb1ELb1ELb1ELb0EEENS1_21CollectiveEpilogueFwdINS6_IJSA_SC_SB_EEES9_NS_10bfloat16_tESG_Li384ELb0ELb1ELb1ELb1EEENS1_19SingleTileSchedulerILb0ELb1ELb1ELi192EEEEEEEEEvNT_6ParamsE,@function
        .size           _ZN7cutlass13device_kernelIN5flash11enable_sm90INS1_16FlashAttnFwdSm90INS1_25CollectiveMainloopFwdSm90ILi2EN4cute5tupleIJNS5_1CILi1EEES8_S8_EEENS6_IJNS7_ILi192EEENS7_ILi160EEENS7_ILi64EEEEEELi64ENS_12float_e4m3_tEfNS_4arch4Sm90ELb0ELb0ELb0ELb0ELb0ELb0ELb0ELb1ELb1ELb1ELb1ELb0EEENS1_21CollectiveEpilogueFwdINS6_IJSA_SC_SB_EEES9_NS_10bfloat16_tESG_Li384ELb0ELb1ELb1ELb1EEENS1_19SingleTileSchedulerILb0ELb1ELb1ELi192EEEEEEEEEvNT_6ParamsE,(.L_x_2187 - _ZN7cutlass13device_kernelIN5flash11enable_sm90INS1_16FlashAttnFwdSm90INS1_25CollectiveMainloopFwdSm90ILi2EN4cute5tupleIJNS5_1CILi1EEES8_S8_EEENS6_IJNS7_ILi192EEENS7_ILi160EEENS7_ILi64EEEEEELi64ENS_12float_e4m3_tEfNS_4arch4Sm90ELb0ELb0ELb0ELb0ELb0ELb0ELb0ELb1ELb1ELb1ELb1ELb0EEENS1_21CollectiveEpilogueFwdINS6_IJSA_SC_SB_EEES9_NS_10bfloat16_tESG_Li384ELb0ELb1ELb1ELb1EEENS1_19SingleTileSchedulerILb0ELb1ELb1ELi192EEEEEEEEEvNT_6ParamsE)
        .other          _ZN7cutlass13device_kernelIN5flash11enable_sm90INS1_16FlashAttnFwdSm90INS1_25CollectiveMainloopFwdSm90ILi2EN4cute5tupleIJNS5_1CILi1EEES8_S8_EEENS6_IJNS7_ILi192EEENS7_ILi160EEENS7_ILi64EEEEEELi64ENS_12float_e4m3_tEfNS_4arch4Sm90ELb0ELb0ELb0ELb0ELb0ELb0ELb0ELb1ELb1ELb1ELb1ELb0EEENS1_21CollectiveEpilogueFwdINS6_IJSA_SC_SB_EEES9_NS_10bfloat16_tESG_Li384ELb0ELb1ELb1ELb1EEENS1_19SingleTileSchedulerILb0ELb1ELb1ELi192EEEEEEEEEvNT_6ParamsE,@"STO_CUDA_ENTRY STV_DEFAULT"
_ZN7cutlass13device_kernelIN5flash11enable_sm90INS1_16FlashAttnFwdSm90INS1_25CollectiveMainloopFwdSm90ILi2EN4cute5tupleIJNS5_1CILi1EEES8_S8_EEENS6_IJNS7_ILi192EEENS7_ILi160EEENS7_ILi64EEEEEELi64ENS_12float_e4m3_tEfNS_4arch4Sm90ELb0ELb0ELb0ELb0ELb0ELb0ELb0ELb1ELb1ELb1ELb1ELb0EEENS1_21CollectiveEpilogueFwdINS6_IJSA_SC_SB_EEES9_NS_10bfloat16_tESG_Li384ELb0ELb1ELb1ELb1EEENS1_19SingleTileSchedulerILb0ELb1ELb1ELi192EEEEEEEEEvNT_6ParamsE:
[----:B------:R-:W0:Y:S01]  /*0000*/  LDC R1, c[0x0][0x28] ;  /* 0x00000a00ff017b82 */ /* 0x000e220000000800 */
[----:B------:R-:W1:Y:S01]  /*0010*/  S2R R27, SR_TID.X ;  /* 0x00000000001b7919 */ /* 0x000e620000002100 */
[----:B------:R-:W-:Y:S01]  /*0020*/  ELECT P0, URZ, PT ;  /* 0x00000000003f782f */ /* 0x000fe20003800000 */
[----:B------:R-:W-:Y:S01]  /*0030*/  BSSY B0, `(.L_x_0) ;  /* 0x000000e000007945 */ /* 0x000fe20003800000 */
[----:B-1----:R-:W-:-:S05]  /*0040*/  SHF.R.U32.HI R2, RZ, 0x5, R27 ;  /* 0x00000005ff027819 */ /* 0x002fca000001161b */
[----:B------:R-:W1:Y:S02]  /*0050*/  SHFL.IDX PT, R0, R2, RZ, 0x1f ;  /* 0x00001fff02007589 */ /* 0x000e6400000e0000 */
[----:B-1----:R-:W-:Y:S02]  /*0060*/  ISETP.EQ.AND P0, PT, R0, RZ, P0 ;  /* 0x000000ff0000720c */ /* 0x002fe40000702270 */
[----:B------:R-:W-:-:S11]  /*0070*/  SHF.R.U32.HI R0, RZ, 0x7, R27 ;  /* 0x00000007ff007819 */ /* 0x000fd6000001161b */
[----:B0-----:R-:W-:Y:S05]  /*0080*/  @!P0 BRA `(.L_x_1) ;  /* 0x0000000000208947 */ /* 0x001fea0003800000 */
[----:B------:R-:W-:Y:S02]  /*0090*/  ULDC.64 UR4, c[0x0][0x198] ;  /* 0x0000660000047ab9 */ /* 0x000fe40000000a00 */
[----:B------:R-:W-:Y:S02]  /*00a0*/  UIADD3 UR6, UP0, UR4, 0x370, URZ ;  /* 0x0000037004067890 */ /* 0x000fe4000ff1e03f */
[----:B------:R-:W-:Y:S02]  /*00b0*/  UIADD3 UR4, UP1, UR4, 0x470, URZ ;  /* 0x0000047004047890 */ /* 0x000fe4000ff3e03f */
[----:B------:R-:W-:Y:S02]  /*00c0*/  UIADD3.X UR7, URZ, UR5, URZ, UP0, !UPT ;  /* 0x000000053f077290 */ /* 0x000fe400087fe43f */
[----:B------:R-:W-:-:S07]  /*00d0*/  UIADD3.X UR5, URZ, UR5, URZ, UP1, !UPT ;  /* 0x000000053f057290 */ /* 0x000fce0008ffe43f */
[----:B------:R0:W-:Y:S02]  /*00e0*/  UTMACCTL.PF [UR6] ;  /* 0x00000000060079b9 */ /* 0x0001e40008040000 */
[----:B------:R0:W-:Y:S02]  /*00f0*/  UTMACCTL.PF [UR4] ;  /* 0x00000000040079b9 */ /* 0x0001e40008040000 */
[----:B0-----:R-:W-:Y:S01]  /*0100*/  NOP ;  /* 0x0000000000007918 */ /* 0x001fe20000000000 */
.L_x_1:
[----:B------:R-:W-:Y:S05]  /*0110*/  BSYNC B0 ;  /* 0x0000000000007941 */ /* 0x000fea0003800000 */
.L_x_0:
[----:B------:R-:W-:Y:S01]  /*0120*/  VOTEU.ANY UP0, P0 ;  /* 0x00000000003f7886 */ /* 0x000fe20000000100 */
[----:B------:R-:W0:Y:S01]  /*0130*/  SHFL.IDX PT, R0, R0, RZ, 0x1f ;  /* 0x00001fff00007589 */ /* 0x000e2200000e0000 */
[----:B------:R-:W-:Y:S01]  /*0140*/  UMOV UR4, 0x80 ;  /* 0x0000008000047882 */ /* 0x000fe20000000000 */
[----:B------:R-:W-:Y:S01]  /*0150*/  UMOV UR7, 0x180 ;  /* 0x0000018000077882 */ /* 0x000fe20000000000 */
[----:B------:R-:W-:Y:S01]  /*0160*/  VOTEU.ANY UP1, P0 ;  /* 0x00000000003f7886 */ /* 0x000fe20000020100 */
[----:B------:R-:W1:Y:S01]  /*0170*/  @UP0 S2UR UR8, SR_CgaCtaId ;  /* 0x00000000000809c3 */ /* 0x000e620000008800 */
[----:B------:R-:W2:Y:S01]  /*0180*/  SHFL.IDX PT, R3, R2, RZ, 0x1f ;  /* 0x00001fff02037589 */ /* 0x000ea200000e0000 */
[----:B------:R-:W-:Y:S01]  /*0190*/  @UP0 UMOV UR6, 0x400 ;  /* 0x0000040000060882 */ /* 0x000fe20000000000 */
[----:B------:R-:W-:-:S04]  /*01a0*/  @UP0 UIADD3 UR4, -UR4, 0x100000, URZ ;  /* 0x0010000004040890 */ /* 0x000fc8000fffe13f */
[----:B------:R-:W-:Y:S02]  /*01b0*/  @UP0 USHF.L.U32 UR5, UR4, 0xb, URZ ;  /* 0x0000000b04050899 */ /* 0x000fe4000800063f */
[----:B------:R-:W-:Y:S01]  /*01c0*/  @UP0 USHF.L.U32 UR4, UR4, 0x1, URZ ;  /* 0x0000000104040899 */ /* 0x000fe2000800063f */
[----:B------:R-:W-:Y:S01]  /*01d0*/  VOTEU.ANY UP2, P0 ;  /* 0x00000000003f7886 */ /* 0x000fe20000040100 */
[----:B0-----:R-:W-:Y:S01]  /*01e0*/  R2UR UR9, R0 ;  /* 0x00000000000972ca */ /* 0x001fe200000e0000 */
[----:B-1----:R-:W-:Y:S01]  /*01f0*/  @UP0 ULEA UR8, UR8, UR6, 0x18 ;  /* 0x0000000608080291 */ /* 0x002fe2000f8ec03f */
[----:B--2---:R-:W-:Y:S01]  /*0200*/  ISETP.NE.AND P1, PT, R3, RZ, PT ;  /* 0x000000ff0300720c */ /* 0x004fe20003f25270 */
[----:B------:R-:W-:-:S04]  /*0210*/  @UP0 UIADD3 UR6, -UR7, 0x100000, URZ ;  /* 0x0010000007060890 */ /* 0x000fc8000fffe13f */
[----:B------:R-:W-:Y:S02]  /*0220*/  @UP0 USHF.L.U32 UR7, UR6, 0xb, URZ ;  /* 0x0000000b06070899 */ /* 0x000fe4000800063f */
[----:B------:R-:W-:-:S04]  /*0230*/  @UP0 USHF.L.U32 UR6, UR6, 0x1, URZ ;  /* 0x0000000106060899 */ /* 0x000fc8000800063f */
[----:B------:R-:W-:Y:S01]  /*0240*/  UISETP.NE.AND UP0, UPT, UR9, URZ, UPT ;  /* 0x0000003f0900728c */ /* 0x000fe2000bf05270 */
[----:B------:R-:W0:Y:S02]  /*0250*/  FENCE.VIEW.ASYNC.S ;  /* 0x00000000000073c6 */ /* 0x000e240000000000 */
[----:B0-----:R0:W1:Y:S05]  /*0260*/  @UP1 SYNCS.EXCH.64 URZ, [UR8+0x12400], UR4 ;  /* 0x01240004083f15b2 */ /* 0x00106a0008000100 */
[----:B------:R0:W2:Y:S01]  /*0270*/  @UP2 SYNCS.EXCH.64 URZ, [UR8+0x12420], UR6 ;  /* 0x01242006083f25b2 */ /* 0x0000a20008000100 */
[----:B------:R-:W-:Y:S05]  /*0280*/  @P1 BRA `(.L_x_2) ;  /* 0x0000000000481947 */ /* 0x000fea0003800000 */
[----:B0-----:R-:W0:Y:S01]  /*0290*/  S2UR UR5, SR_CgaCtaId ;  /* 0x00000000000579c3 */ /* 0x001e220000008800 */
[----:B------:R-:W-:Y:S01]  /*02a0*/  UMOV UR4, 0x400 ;  /* 0x0000040000047882 */ /* 0x000fe20000000000 */
[----:B------:R-:W-:Y:S01]  /*02b0*/  UMOV UR6, 0x1 ;  /* 0x0000000100067882 */ /* 0x000fe20000000000 */
[----:B------:R-:W-:Y:S01]  /*02c0*/  UMOV UR7, 0x3 ;  /* 0x0000000300077882 */ /* 0x000fe20000000000 */
[----:B------:R-:W-:Y:S01]  /*02d0*/  ELECT P0, URZ, PT ;  /* 0x00000000003f782f */ /* 0x000fe20003800000 */
[----:B0-----:R-:W-:Y:S02]  /*02e0*/  ULEA UR8, UR5, UR4, 0x18 ;  /* 0x0000000405087291 */ /* 0x001fe4000f8ec03f */
[----:B------:R-:W-:-:S04]  /*02f0*/  UIADD3 UR4, -UR6, 0x100000, URZ ;  /* 0x0010000006047890 */ /* 0x000fc8000fffe13f */
[----:B------:R-:W-:Y:S02]  /*0300*/  USHF.L.U32 UR5, UR4, 0xb, URZ ;  /* 0x0000000b04057899 */ /* 0x000fe4000800063f */
[----:B------:R-:W-:Y:S02]  /*0310*/  USHF.L.U32 UR4, UR4, 0x1, URZ ;  /* 0x0000000104047899 */ /* 0x000fe4000800063f */
[----:B------:R-:W-:-:S04]  /*0320*/  UIADD3 UR6, -UR7, 0x100000, URZ ;  /* 0x0010000007067890 */ /* 0x000fc8000fffe13f */
[----:B------:R-:W-:Y:S02]  /*0330*/  USHF.L.U32 UR7, UR6, 0xb, URZ ;  /* 0x0000000b06077899 */ /* 0x000fe4000800063f */
[----:B------:R-:W-:Y:S01]  /*0340*/  USHF.L.U32 UR6, UR6, 0x1, URZ ;  /* 0x0000000106067899 */ /* 0x000fe2000800063f */
[----:B------:R-:W0:Y:S03]  /*0350*/  FENCE.VIEW.ASYNC.S ;  /* 0x00000000000073c6 */ /* 0x000e260000000000 */
[----:B0-----:R3:W4:Y:S08]  /*0360*/  SYNCS.EXCH.64 URZ, [UR8+0x12430], UR4 ;  /* 0x01243004083f75b2 */ /* 0x0017300008000100 */
[----:B------:R3:W0:Y:S01]  /*0370*/  SYNCS.EXCH.64 URZ, [UR8+0x12440], UR6 ;  /* 0x01244006083f75b2 */ /* 0x0006220008000100 */
[----:B------:R3:W0:Y:S01]  /*0380*/  SYNCS.EXCH.64 URZ, [UR8+0x12438], UR4 ;  /* 0x01243804083f75b2 */ /* 0x0006220008000100 */
[----:B------:R3:W0:Y:S02]  /*0390*/  SYNCS.EXCH.64 URZ, [UR8+0x12448], UR6 ;  /* 0x01244806083f75b2 */ /* 0x0006240008000100 */
[----:B---3--:R-:W-:Y:S01]  /*03a0*/  NOP ;  /* 0x0000000000007918 */ /* 0x008fe20000000000 */
.L_x_2:
[----:B------:R-:W3:Y:S01]  /*03b0*/  SHFL.IDX PT, R0, R2, RZ, 0x1f ;  /* 0x00001fff02007589 */ /* 0x000ee200000e0000 */
[----:B------:R-:W-:Y:S01]  /*03c0*/  NOP ;  /* 0x0000000000007918 */ /* 0x000fe20000000000 */
[----:B---3--:R-:W-:-:S13]  /*03d0*/  ISETP.NE.AND P0, PT, R0, RZ, PT ;  /* 0x000000ff0000720c */ /* 0x008fda0003f05270 */
        /* <DEDUP_REMOVED lines=14> */
[----:B0-----:R3:W0:Y:S08]  /*04c0*/  SYNCS.EXCH.64 URZ, [UR8+0x12450], UR4 ;  /* 0x01245004083f75b2 */ /* 0x0016300008000100 */
[----:B------:R3:W0:Y:S01]  /*04d0*/  SYNCS.EXCH.64 URZ, [UR8+0x12460], UR6 ;  /* 0x01246006083f75b2 */ /* 0x0006220008000100 */
[----:B------:R3:W0:Y:S01]  /*04e0*/  SYNCS.EXCH.64 URZ, [UR8+0x12458], UR4 ;  /* 0x01245804083f75b2 */ /* 0x0006220008000100 */
[----:B------:R3:W0:Y:S02]  /*04f0*/  SYNCS.EXCH.64 URZ, [UR8+0x12468], UR6 ;  /* 0x01246806083f75b2 */ /* 0x0006240008000100 */
[----:B---3--:R-:W-:Y:S01]  /*0500*/  NOP ;  /* 0x0000000000007918 */ /* 0x008fe20000000000 */
.L_x_3:
[----:B------:R-:W3:Y:S01]  /*0510*/  SHFL.IDX PT, R0, R2, RZ, 0x1f ;  /* 0x00001fff02007589 */ /* 0x000ee200000e0000 */
[----:B------:R-:W-:Y:S01]  /*0520*/  NOP ;  /* 0x0000000000007918 */ /* 0x000fe20000000000 */
[----:B---3--:R-:W-:-:S13]  /*0530*/  ISETP.NE.AND P0, PT, R0, RZ, PT ;  /* 0x000000ff0000720c */ /* 0x008fda0003f05270 */
[----:B------:R-:W-:Y:S05]  /*0540*/  @P0 BRA `(.L_x_4) ;  /* 0x0000000000380947 */ /* 0x000fea0003800000 */
[----:B0-----:R-:W0:Y:S01]  /*0550*/  S2UR UR5, SR_CgaCtaId ;  /* 0x00000000000579c3 */ /* 0x001e220000008800 */
[----:B------:R-:W-:Y:S01]  /*0560*/  UMOV UR4, 0x400 ;  /* 0x0000040000047882 */ /* 0x000fe20000000000 */
[----:B------:R-:W-:Y:S01]  /*0570*/  UMOV UR7, 0x1 ;  /* 0x0000000100077882 */ /* 0x000fe20000000000 */
[----:B------:R-:W-:Y:S01]  /*0580*/  ELECT P0, URZ, PT ;  /* 0x00000000003f782f */ /* 0x000fe20003800000 */
[----:B0-----:R-:W-:Y:S02]  /*0590*/  ULEA UR6, UR5, UR4, 0x18 ;  /* 0x0000000405067291 */ /* 0x001fe4000f8ec03f */
[----:B------:R-:W-:-:S04]  /*05a0*/  UIADD3 UR4, -UR7, 0x100000, URZ ;  /* 0x0010000007047890 */ /* 0x000fc8000fffe13f */
[----:B------:R-:W-:Y:S02]  /*05b0*/  USHF.L.U32 UR5, UR4, 0xb, URZ ;  /* 0x0000000b04057899 */ /* 0x000fe4000800063f */
[----:B------:R-:W-:Y:S01]  /*05c0*/  USHF.L.U32 UR4, UR4, 0x1, URZ ;  /* 0x0000000104047899 */ /* 0x000fe2000800063f */
[----:B------:R-:W0:Y:S11]  /*05d0*/  FENCE.VIEW.ASYNC.S ;  /* 0x00000000000073c6 */ /* 0x000e360000000000 */
[----:B0-----:R3:W0:Y:S01]  /*05e0*/  SYNCS.EXCH.64 URZ, [UR6+0x12470], UR4 ;  /* 0x01247004063f75b2 */ /* 0x0016220008000100 */
[----:B------:R3:W0:Y:S01]  /*05f0*/  SYNCS.EXCH.64 URZ, [UR6+0x12480], UR4 ;  /* 0x01248004063f75b2 */ /* 0x0006220008000100 */
[----:B------:R3:W0:Y:S01]  /*0600*/  SYNCS.EXCH.64 URZ, [UR6+0x12478], UR4 ;  /* 0x01247804063f75b2 */ /* 0x0006220008000100 */
[----:B------:R3:W0:Y:S02]  /*0610*/  SYNCS.EXCH.64 URZ, [UR6+0x12488], UR4 ;  /* 0x01248804063f75b2 */ /* 0x0006240008000100 */
[----:B---3--:R-:W-:Y:S01]  /*0620*/  NOP ;  /* 0x0000000000007918 */ /* 0x008fe20000000000 */
.L_x_4:
        /* <DEDUP_REMOVED lines=22> */
.L_x_5:
        /* <DEDUP_REMOVED lines=22> */
.L_x_6:
[----:B------:R-:W-:Y:S01]  /*08f0*/  PLOP3.LUT P0, PT, PT, PT, UP0, 0x80, 0x0 ;  /* 0x000000000000781c */ /* 0x000fe20003f0f008 */
[----:B------:R-:W-:Y:S01]  /*0900*/  UMOV UR41, 0x1 ;  /* 0x0000000100297882 */ /* 0x000fe20000000000 */
[----:B------:R-:W-:Y:S01]  /*0910*/  NOP ;  /* 0x0000000000007918 */ /* 0x000fe20000000000 */
[----:B------:R-:W-:Y:S01]  /*0920*/  USEL UR41, UR41, 0x2, !UP0 ;  /* 0x0000000229297887 */ /* 0x000fe2000c000000 */
[----:B------:R-:W-:Y:S01]  /*0930*/  BSSY B6, `(.L_x_7) ;  /* 0x0000a93000067945 */ /* 0x000fe20003800000 */
[----:B------:R-:W-:Y:S01]  /*0940*/  ULDC.64 UR42, c[0x0][0x208] ;  /* 0x00008200002a7ab9 */ /* 0x000fe20000000a00 */
[----:B------:R-:W-:Y:S01]  /*0950*/  LOP3.LUT R16, R27, 0x7f, RZ, 0xc0, !PT ;  /* 0x0000007f1b107812 */ /* 0x000fe200078ec0ff */
[----:B012-4-:R-:W-:Y:S06]  /*0960*/  BAR.SYNC.DEFER_BLOCKING 0x0 ;  /* 0x0000000000007b1d */ /* 0x017fec0000010000 */
[----:B------:R-:W-:Y:S05]  /*0970*/  @!P0 BRA `(.L_x_8) ;  /* 0x0000007800788947 */ /* 0x000fea0003800000 */
.L_x_9:
[----:B------:R-:W-:-:S08]  /*0980*/  NOP ;  /* 0x0000000000007918 */ /* 0x000fd00000000000 */
[----:B------:R-:W0:Y:S02]  /*0990*/  USETMAXREG.TRY_ALLOC.CTAPOOL UP0, 0xa0 ;  /* 0x000000a0000079c8 */ /* 0x000e240008000600 */
[----:B0-----:R-:W-:-:S13]  /*09a0*/  PLOP3.LUT P0, PT, PT, PT, UP0, 0x80, 0x0 ;  /* 0x000000000000781c */ /* 0x001fda0003f0f008 */
[----:B------:R-:W-:Y:S05]  /*09b0*/  @!P0 BRA `(.L_x_9) ;  /* 0xfffffffc00f08947 */ /* 0x000fea000383ffff */
[----:B------:R-:W0:Y:S01]  /*09c0*/  S2UR UR6, SR_CTAID.Y ;  /* 0x00000000000679c3 */ /* 0x000e220000002600 */
[----:B------:R-:W-:Y:S02]  /*09d0*/  ULDC UR8, c[0x0][0xc50] ;  /* 0x0003140000087ab9 */ /* 0x000fe40000000800 */
[----:B------:R-:W-:-:S05]  /*09e0*/  UISETP.NE.AND UP0, UPT, UR8, 0x1, UPT ;  /* 0x000000010800788c */ /* 0x000fca000bf05270 */
[----:B------:R-:W1:Y:S06]  /*09f0*/  S2UR UR39, SR_CTAID.Z ;  /* 0x00000000002779c3 */ /* 0x000e6c0000002700 */
[----:B------:R-:W-:Y:S01]  /*0a00*/  @UP0 ULDC UR4, c[0x0][0xc54] ;  /* 0x0003150000040ab9 */ /* 0x000fe20000000800 */
[----:B------:R-:W-:Y:S01]  /*0a10*/  @UP0 ULDC UR7, c[0x0][0xc58] ;  /* 0x0003160000070ab9 */ /* 0x000fe20000000800 */
[----:B0-----:R-:W-:Y:S02]  /*0a20*/  UIMAD.WIDE.U32 UR4, UR6, UR4, URZ ;  /* 0x00000004060472a5 */ /* 0x001fe4000f8e003f */
[----:B------:R-:W-:-:S02]  /*0a30*/  UMOV UR36, UR6 ;  /* 0x0000000600247c82 */ /* 0x000fc40008000000 */
[----:B------:R-:W-:Y:S01]  /*0a40*/  @UP0 USHF.R.U32.HI UR36, URZ, UR7, UR5 ;  /* 0x000000073f240299 */ /* 0x000fe20008011605 */
[----:B------:R-:W-:Y:S06]  /*0a50*/  BAR.ARV 0x8, 0x200 ;  /* 0x0208000000007b1d */ /* 0x000fec0000002000 */
[----:B-1----:R-:W-:Y:S01]  /*0a60*/  ISETP.LE.AND P0, PT, RZ, UR39, PT ;  /* 0x00000027ff007c0c */ /* 0x002fe2000bf03270 */
[----:B------:R-:W-:-:S04]  /*0a70*/  UIADD3 UR4, -UR36, URZ, URZ ;  /* 0x0000003f24047290 */ /* 0x000fc8000fffe13f */
[----:B------:R-:W-:-:S08]  /*0a80*/  UIMAD UR8, UR8, UR4, UR6 ;  /* 0x00000004080872a4 */ /* 0x000fd0000f8e0206 */
[----:B------:R-:W-:Y:S05]  /*0a90*/  @!P0 BRA `(.L_x_10) ;  /* 0x000000a400f08947 */ /* 0x000fea0003800000 */
[----:B------:R-:W-:Y:S01]  /*0aa0*/  ULDC.64 UR4, c[0x0][0x990] ;  /* 0x0002640000047ab9 */ /* 0x000fe20000000a00 */
[----:B------:R-:W-:Y:S01]  /*0ab0*/  ULDC.64 UR6, c[0x0][0x998] ;  /* 0x0002660000067ab9 */ /* 0x000fe20000000a00 */
[----:B------:R-:W-:Y:S01]  /*0ac0*/  UISETP.NE.U32.AND UP0, UPT, UR4, URZ, UPT ;  /* 0x0000003f0400728c */ /* 0x000fe2000bf05070 */
[----:B------:R-:W-:Y:S01]  /*0ad0*/  IMAD.MOV.U32 R0, RZ, RZ, 0x3f800000 ;  /* 0x3f800000ff007424 */ /* 0x000fe200078e00ff */
[----:B------:R-:W-:Y:S01]  /*0ae0*/  UISETP.NE.U32.AND UP1, UPT, UR6, URZ, UPT ;  /* 0x0000003f0600728c */ /* 0x000fe2000bf25070 */
[----:B------:R-:W-:Y:S01]  /*0af0*/  IMAD.MOV.U32 R5, RZ, RZ, 0x3f800000 ;  /* 0x3f800000ff057424 */ /* 0x000fe200078e00ff */
[----:B------:R-:W-:Y:S02]  /*0b00*/  UISETP.NE.AND.EX UP0, UPT, UR5, URZ, UPT, UP0 ;  /* 0x0000003f0500728c */ /* 0x000fe4000bf05300 */
[----:B------:R-:W-:Y:S02]  /*0b10*/  UISETP.NE.AND.EX UP1, UPT, UR7, URZ, UPT, UP1 ;  /* 0x0000003f0700728c */ /* 0x000fe4000bf25310 */
[----:B------:R-:W-:-:S02]  /*0b20*/  USHF.R.S32.HI UR40, URZ, 0x1f, UR39 ;  /* 0x0000001f3f287899 */ /* 0x000fc40008011427 */
[----:B------:R-:W-:Y:S01]  /*0b30*/  PLOP3.LUT P0, PT, PT, PT, UP0, 0x80, 0x0 ;  /* 0x000000000000781c */ /* 0x000fe20003f0f008 */
[----:B------:R-:W-:Y:S01]  /*0b40*/  ULDC UR46, c[0x0][0x424] ;  /* 0x00010900002e7ab9 */ /* 0x000fe20000000800 */
[----:B------:R-:W-:-:S03]  /*0b50*/  PLOP3.LUT P1, PT, PT, PT, UP1, 0x80, 0x0 ;  /* 0x000000000000781c */ /* 0x000fc60003f2f018 */
[----:B------:R-:W-:Y:S02]  /*0b60*/  @UP0 ULDC.64 UR12, c[0x0][0x9a8] ;  /* 0x00026a00000c0ab9 */ /* 0x000fe40000000a00 */
[----:B------:R-:W-:Y:S01]  /*0b70*/  @UP1 ULDC.64 UR16, c[0x0][0x9b8] ;  /* 0x00026e0000101ab9 */ /* 0x000fe20000000a00 */
[----:B------:R-:W-:Y:S02]  /*0b80*/  @UP0 UIMAD UR9, UR40, UR12, URZ ;  /* 0x0000000c280902a4 */ /* 0x000fe4000f8e023f */
[----:B------:R-:W-:Y:S02]  /*0b90*/  @UP1 UIMAD UR15, UR40, UR16, URZ ;  /* 0x00000010280f12a4 */ /* 0x000fe4000f8e023f */
[----:B------:R-:W-:Y:S02]  /*0ba0*/  @UP0 UIMAD UR14, UR39, UR13, UR9 ;  /* 0x0000000d270e02a4 */ /* 0x000fe4000f8e0209 */
[----:B------:R-:W-:Y:S02]  /*0bb0*/  @UP0 UIMAD.WIDE.U32 UR10, UR39, UR12, URZ ;  /* 0x0000000c270a02a5 */ /* 0x000fe4000f8e003f */
[----:B------:R-:W-:-:S02]  /*0bc0*/  @UP0 USHF.R.S32.HI UR9, URZ, 0x1f, UR36 ;  /* 0x0000001f3f090899 */ /* 0x000fc40008011424 */
[----:B------:R-:W-:Y:S02]  /*0bd0*/  @UP1 UIMAD.WIDE.U32 UR12, UR39, UR16, URZ ;  /* 0x00000010270c12a5 */ /* 0x000fe4000f8e003f */
[----:B------:R-:W-:Y:S02]  /*0be0*/  @UP1 UIMAD UR15, UR39, UR17, UR15 ;  /* 0x00000011270f12a4 */ /* 0x000fe4000f8e020f */
[----:B------:R-:W-:Y:S01]  /*0bf0*/  @UP1 USHF.R.S32.HI UR20, URZ, 0x1f, UR36 ;  /* 0x0000001f3f141899 */ /* 0x000fe20008011424 */
[----:B------:R-:W-:Y:S01]  /*0c00*/  @UP0 ULDC.64 UR16, c[0x0][0x9b0] ;  /* 0x00026c0000100ab9 */ /* 0x000fe20000000a00 */
[----:B------:R-:W-:Y:S01]  /*0c10*/  @UP1 ULDC.64 UR18, c[0x0][0x9c0] ;  /* 0x0002700000121ab9 */ /* 0x000fe20000000a00 */
[----:B------:R-:W-:Y:S02]  /*0c20*/  @UP0 UIMAD UR9, UR9, UR16, URZ ;  /* 0x00000010090902a4 */ /* 0x000fe4000f8e023f */
[----:B------:R-:W-:Y:S02]  /*0c30*/  @UP0 UIADD3 UR11, UR11, UR14, URZ ;  /* 0x0000000e0b0b0290 */ /* 0x000fe4000fffe03f */
[----:B------:R-:W-:-:S02]  /*0c40*/  @UP1 UIMAD UR14, UR20, UR18, URZ ;  /* 0x00000012140e12a4 */ /* 0x000fc4000f8e023f */
[----:B------:R-:W-:Y:S02]  /*0c50*/  @UP1 UIADD3 UR13, UR13, UR15, URZ ;  /* 0x0000000f0d0d1290 */ /* 0x000fe4000fffe03f */
[----:B------:R-:W-:Y:S02]  /*0c60*/  @UP0 UIMAD UR9, UR36, UR17, UR9 ;  /* 0x00000011240902a4 */ /* 0x000fe4000f8e0209 */
[----:B------:R-:W-:Y:S02]  /*0c70*/  @UP0 UIMAD.WIDE.U32 UR10, UR36, UR16, UR10 ;  /* 0x00000010240a02a5 */ /* 0x000fe4000f8e000a */
[----:B------:R-:W-:Y:S02]  /*0c80*/  @UP1 UIMAD UR14, UR36, UR19, UR14 ;  /* 0x00000013240e12a4 */ /* 0x000fe4000f8e020e */
[----:B------:R-:W-:Y:S02]  /*0c90*/  @UP1 UIMAD.WIDE.U32 UR12, UR36, UR18, UR12 ;  /* 0x00000012240c12a5 */ /* 0x000fe4000f8e000c */
[----:B------:R-:W-:-:S02]  /*0ca0*/  @UP0 UIADD3 UR11, UR11, UR9, URZ ;  /* 0x000000090b0b0290 */ /* 0x000fc4000fffe03f */
[----:B------:R-:W-:Y:S02]  /*0cb0*/  @UP1 UIADD3 UR9, UR13, UR14, URZ ;  /* 0x0000000e0d091290 */ /* 0x000fe4000fffe03f */
[----:B------:R-:W-:Y:S02]  /*0cc0*/  @UP1 ULEA UR6, UP3, UR12, UR6, 0x2 ;  /* 0x000000060c061291 */ /* 0x000fe4000f86103f */
[----:B------:R-:W-:Y:S02]  /*0cd0*/  @UP0 ULEA UR4, UP2, UR10, UR4, 0x2 ;  /* 0x000000040a040291 */ /* 0x000fe4000f84103f */
[----:B------:R-:W-:Y:S02]  /*0ce0*/  @UP1 ULEA.HI.X UR7, UR12, UR7, UR9, 0x2, UP3 ;  /* 0x000000070c071291 */ /* 0x000fe400098f1409 */
[----:B------:R-:W-:Y:S01]  /*0cf0*/  IMAD.U32 R6, RZ, RZ, UR6 ;  /* 0x00000006ff067e24 */ /* 0x000fe2000f8e00ff */
[----:B------:R-:W-:Y:S01]  /*0d00*/  @UP0 ULEA.HI.X UR5, UR10, UR5, UR11, 0x2, UP2 ;  /* 0x000000050a050291 */ /* 0x000fe200090f140b */
[----:B------:R-:W-:-:S02]  /*0d10*/  IMAD.U32 R2, RZ, RZ, UR4 ;  /* 0x00000004ff027e24 */ /* 0x000fc4000f8e00ff */
[----:B------:R-:W-:-:S03]  /*0d20*/  IMAD.U32 R7, RZ, RZ, UR7 ;  /* 0x00000007ff077e24 */ /* 0x000fc6000f8e00ff */
[----:B------:R-:W-:Y:S01]  /*0d30*/  IMAD.U32 R3, RZ, RZ, UR5 ;  /* 0x00000005ff037e24 */ /* 0x000fe2000f8e00ff */
[----:B------:R-:W-:Y:S01]  /*0d40*/  ULDC.64 UR4, c[0x0][0x418] ;  /* 0x0001060000047ab9 */ /* 0x000fe20000000a00 */
[----:B------:R0:W5:Y:S01]  /*0d50*/  @P1 LDG.E R0, desc[UR42][R6.64] ;  /* 0x0000002a06001981 */ /* 0x000162000c1e1900 */
[----:B------:R-:W-:-:S03]  /*0d60*/  UISETP.NE.U32.AND UP0, UPT, UR4, URZ, UPT ;  /* 0x0000003f0400728c */ /* 0x000fc6000bf05070 */
[----:B------:R-:W-:Y:S01]  /*0d70*/  ULDC UR4, c[0x0][0x2f0] ;  /* 0x0000bc0000047ab9 */ /* 0x000fe20000000800 */
[----:B------:R-:W-:Y:S01]  /*0d80*/  UISETP.NE.AND.EX UP0, UPT, UR5, URZ, UPT, UP0 ;  /* 0x0000003f0500728c */ /* 0x000fe2000bf05300 */
[----:B------:R0:W5:Y:S03]  /*0d90*/  @P0 LDG.E R5, desc[UR42][R2.64] ;  /* 0x0000002a02050981 */ /* 0x000166000c1e1900 */
[----:B------:R-:W-:-:S04]  /*0da0*/  USEL UR46, UR46, 0x1, UP0 ;  /* 0x000000012e2e7887 */ /* 0x000fc80008000000 */
[----:B------:R-:W-:-:S04]  /*0db0*/  UIMAD UR46, UR46, UR4, URZ ;  /* 0x000000042e2e72a4 */ /* 0x000fc8000f8e023f */
[----:B------:R-:W-:Y:S02]  /*0dc0*/  UISETP.GE.AND UP0, UPT, UR46, 0x1, UPT ;  /* 0x000000012e00788c */ /* 0x000fe4000bf06270 */
[----:B------:R-:W-:-:S04]  /*0dd0*/  UIADD3 UR4, UR46, 0x9f, URZ ;  /* 0x0000009f2e047890 */ /* 0x000fc8000fffe03f */
[----:B------:R-:W-:Y:S01]  /*0de0*/  PLOP3.LUT P0, PT, PT, PT, UP0, 0x80, 0x0 ;  /* 0x000000000000781c */ /* 0x000fe20003f0f008 */
[----:B------:R-:W-:-:S04]  /*0df0*/  UIMAD.WIDE UR4, UR4, 0x66666667, URZ ;  /* 0x66666667040478a5 */ /* 0x000fc8000f8e023f */
[----:B------:R-:W-:Y:S02]  /*0e00*/  USHF.R.U32.HI UR6, URZ, 0x1f, UR5 ;  /* 0x0000001f3f067899 */ /* 0x000fe40008011605 */
[----:B------:R-:W-:Y:S01]  /*0e10*/  ULOP3.LUT UR37, UR8, 0xffff, URZ, 0xc0, !UPT ;  /* 0x0000ffff08257892 */ /* 0x000fe2000f8ec03f */
[----:B------:R-:W-:Y:S01]  /*0e20*/  UMOV UR4, URZ ;  /* 0x0000003f00047c82 */ /* 0x000fe20008000000 */
[----:B------:R-:W-:-:S04]  /*0e30*/  ULEA.HI.SX32 UR6, UR5, UR6, 0x1a ;  /* 0x0000000605067291 */ /* 0x000fc8000f8fd23f */
[----:B0-----:R-:W-:Y:S08]  /*0e40*/  @!P0 BRA `(.L_x_11) ;  /* 0x0000000000908947 */ /* 0x001ff00003800000 */
[----:B------:R-:W-:Y:S01]  /*0e50*/  USHF.R.U32.HI UR8, URZ, 0x10, UR8 ;  /* 0x000000103f087899 */ /* 0x000fe20008011608 */
[----:B------:R-:W-:-:S03]  /*0e60*/  UMOV UR4, URZ ;  /* 0x0000003f00047c82 */ /* 0x000fc60008000000 */
[----:B------:R-:W-:-:S11]  /*0e70*/  UISETP.NE.AND UP0, UPT, UR8, URZ, UPT ;  /* 0x0000003f0800728c */ /* 0x000fd6000bf05270 */
[----:B------:R-:W-:Y:S02]  /*0e80*/  @!UP0 ULDC UR8, c[0x0][0x9f0] ;  /* 0x00027c0000088ab9 */ /* 0x000fe40000000800 */
[----:B------:R-:W-:Y:S01]  /*0e90*/  IMAD.U32 R4, RZ, RZ, UR8 ;  /* 0x00000008ff047e24 */ /* 0x000fe2000f8e00ff */
[----:B------:R-:W-:-:S04]  /*0ea0*/  UIADD3 UR7, UR6, -0x1, UR8 ;  /* 0xffffffff06077890 */ /* 0x000fc8000fffe008 */
[-C--:B------:R-:W-:Y:S02]  /*0eb0*/  IABS R2, R4.reuse ;  /* 0x0000000400027213 */ /* 0x080fe40000000000 */
[----:B------:R-:W-:Y:S01]  /*0ec0*/  IMAD.U32 R6, RZ, RZ, UR7 ;  /* 0x00000007ff067e24 */ /* 0x000fe2000f8e00ff */
[----:B------:R-:W-:Y:S01]  /*0ed0*/  IABS R7, R4 ;  /* 0x0000000400077213 */ /* 0x000fe20000000000 */
[----:B------:R-:W-:Y:S01]  /*0ee0*/  ULOP3.LUT UR7, UR7, UR8, URZ, 0x3c, !UPT ;  /* 0x0000000807077292 */ /* 0x000fe2000f8e3c3f */
[----:B------:R-:W-:Y:S02]  /*0ef0*/  R2UR UR11, R2 ;  /* 0x00000000020b72ca */ /* 0x000fe400000e0000 */
[----:B------:R-:W-:-:S05]  /*0f00*/  IABS R6, R6 ;  /* 0x0000000600067213 */ /* 0x000fca0000000000 */
[----:B------:R-:W-:-:S05]  /*0f10*/  IMAD.MOV.U32 R4, RZ, RZ, R6 ;  /* 0x000000ffff047224 */ /* 0x000fca00078e0006 */
[----:B------:R-:W-:Y:S01]  /*0f20*/  R2UR UR10, R4 ;  /* 0x00000000040a72ca */ /* 0x000fe200000e0000 */
[----:B------:R-:W0:Y:S08]  /*0f30*/  I2F.RP R2, UR11 ;  /* 0x0000000b00027d06 */ /* 0x000e300008209400 */
[----:B0-----:R-:W0:Y:S02]  /*0f40*/  MUFU.RCP R2, R2 ;  /* 0x0000000200027308 */ /* 0x001e240000001000 */
[----:B0-----:R-:W-:-:S02]  /*0f50*/  VIADD R3, R2, 0xffffffe ;  /* 0x0ffffffe02037836 */ /* 0x001fc40000000000 */
[----:B------:R-:W-:-:S04]  /*0f60*/  IMAD.MOV R2, RZ, RZ, -R7 ;  /* 0x000000ffff027224 */ /* 0x000fc800078e0a07 */
[----:B------:R-:W0:Y:S02]  /*0f70*/  F2I.FTZ.U32.TRUNC.NTZ R3, R3 ;  /* 0x0000000300037305 */ /* 0x000e24000021f000 */
[----:B0-----:R-:W-:-:S13]  /*0f80*/  R2UR UR5, R3 ;  /* 0x00000000030572ca */ /* 0x001fda00000e0000 */
[----:B------:R-:W-:-:S04]  /*0f90*/  UIADD3 UR9, URZ, -UR5, URZ ;  /* 0x800000053f097290 */ /* 0x000fc8000fffe03f */
[----:B------:R-:W-:-:S04]  /*0fa0*/  UIMAD UR9, UR9, UR11, URZ ;  /* 0x0000000b090972a4 */ /* 0x000fc8000f8e023f */
[----:B------:R-:W-:-:S03]  /*0fb0*/  UIMAD.WIDE.U32 UR4, UR5, UR9, UR4 ;  /* 0x00000009050472a5 */ /* 0x000fc6000f8e0004 */
[----:B------:R-:W-:Y:S01]  /*0fc0*/  R2UR UR9, R2 ;  /* 0x00000000020972ca */ /* 0x000fe200000e0000 */
[----:B------:R-:W-:-:S12]  /*0fd0*/  UIMAD.WIDE.U32 UR4, UR5, UR10, URZ ;  /* 0x0000000a050472a5 */ /* 0x000fd8000f8e003f */
[----:B------:R-:W-:-:S04]  /*0fe0*/  UIMAD UR4, UR5, UR9, UR10 ;  /* 0x00000009050472a4 */ /* 0x000fc8000f8e020a */
[----:B------:R-:W-:-:S11]  /*0ff0*/  UISETP.GT.U32.AND UP1, UPT, UR11, UR4, UPT ;  /* 0x000000040b00728c */ /* 0x000fd6000bf24070 */
[----:B------:R-:W-:Y:S02]  /*1000*/  @!UP1 UIADD3 UR4, UR4, -UR11, URZ ;  /* 0x8000000b04049290 */ /* 0x000fe4000fffe03f */
[----:B------:R-:W-:Y:S02]  /*1010*/  @!UP1 UIADD3 UR5, UR5, 0x1, URZ ;  /* 0x0000000105059890 */ /* 0x000fe4000fffe03f */
[----:B------:R-:W-:Y:S02]  /*1020*/  UISETP.GE.U32.AND UP0, UPT, UR4, UR11, UPT ;  /* 0x0000000b0400728c */ /* 0x000fe4000bf06070 */
[----:B------:R-:W-:-:S09]  /*1030*/  UISETP.GE.AND UP1, UPT, UR7, URZ, UPT ;  /* 0x0000003f0700728c */ /* 0x000fd2000bf26270 */
[----:B------:R-:W-:Y:S02]  /*1040*/  @UP0 UIADD3 UR5, UR5, 0x1, URZ ;  /* 0x0000000105050890 */ /* 0x000fe4000fffe03f */
[----:B------:R-:W-:-:S05]  /*1050*/  UISETP.NE.AND UP0, UPT, UR8, URZ, UPT ;  /* 0x0000003f0800728c */ /* 0x000fca000bf05270 */
[----:B------:R-:W-:Y:S02]  /*1060*/  UMOV UR4, UR5 ;  /* 0x0000000500047c82 */ /* 0x000fe40008000000 */
[----:B------:R-:W-:-:S04]  /*1070*/  @!UP1 UIADD3 UR4, -UR4, URZ, URZ ;  /* 0x0000003f04049290 */ /* 0x000fc8000fffe13f */
[----:B------:R-:W-:-:S12]  /*1080*/  @!UP0 ULOP3.LUT UR4, URZ, UR8, URZ, 0x33, !UPT ;  /* 0x000000083f048292 */ /* 0x000fd8000f8e333f */
.L_x_11:
[----:B------:R-:W-:Y:S01]  /*1090*/  UIMAD UR37, UR37, UR4, URZ ;  /* 0x00000004252572a4 */ /* 0x000fe2000f8e023f */
[----:B------:R-:W-:Y:S02]  /*10a0*/  IMAD.U32 R2, RZ, RZ, UR6 ;  /* 0x00000006ff027e24 */ /* 0x000fe4000f8e00ff */
[----:B-----5:R-:W-:Y:S01]  /*10b0*/  FMUL.FTZ R0, R5, R0 ;  /* 0x0000000005007220 */ /* 0x020fe20000410000 */
[----:B------:R-:W-:Y:S01]  /*10c0*/  IMAD.U32 R3, RZ, RZ, UR4 ;  /* 0x00000004ff037e24 */ /* 0x000fe2000f8e00ff */
[----:B------:R-:W-:Y:S01]  /*10d0*/  ULDC UR4, c[0x0][0x988] ;  /* 0x0002620000047ab9 */ /* 0x000fe20000000800 */
[----:B------:R-:W-:Y:S02]  /*10e0*/  VIADD R27, R27, 0xffffff80 ;  /* 0xffffff801b1b7836 */ /* 0x000fe40000000000 */
[----:B------:R-:W-:Y:S01]  /*10f0*/  FMUL.FTZ R0, R0, UR4 ;  /* 0x0000000400007c20 */ /* 0x000fe20008410000 */
[----:B------:R-:W-:Y:S02]  /*1100*/  PLOP3.LUT P0, PT, PT, PT, PT, 0x80, 0x0 ;  /* 0x000000000000781c */ /* 0x000fe40003f0f070 */
[----:B------:R-:W-:-:S02]  /*1110*/  CS2R R6, SRZ ;  /* 0x0000000000067805 */ /* 0x000fc4000001ff00 */
[----:B------:R-:W-:Y:S02]  /*1120*/  VIADDMNMX R2, R3, UR37, R2, PT ;  /* 0x0000002503027c46 */ /* 0x000fe4000b800102 */
[----:B------:R-:W-:Y:S02]  /*1130*/  CS2R R30, SRZ ;  /* 0x00000000001e7805 */ /* 0x000fe4000001ff00 */
[----:B------:R-:W-:Y:S01]  /*1140*/  R2UR UR44, R0 ;  /* 0x00000000002c72ca */ /* 0x000fe200000e0000 */
[----:B------:R-:W-:Y:S01]  /*1150*/  IMAD.MOV.U32 R0, RZ, RZ, RZ ;  /* 0x000000ffff007224 */ /* 0x000fe200078e00ff */
[----:B------:R-:W-:Y:S02]  /*1160*/  R2UR UR45, R2 ;  /* 0x00000000022d72ca */ /* 0x000fe400000e0000 */
[----:B------:R-:W-:Y:S01]  /*1170*/  CS2R R2, SRZ ;  /* 0x0000000000027805 */ /* 0x000fe2000001ff00 */
[----:B------:R-:W-:Y:S01]  /*1180*/  IMAD.MOV.U32 R26, RZ, RZ, RZ ;  /* 0x000000ffff1a7224 */ /* 0x000fe200078e00ff */
[----:B------:R-:W-:Y:S01]  /*1190*/  CS2R R8, SRZ ;  /* 0x0000000000087805 */ /* 0x000fe2000001ff00 */
[----:B------:R-:W-:Y:S01]  /*11a0*/  IMAD.MOV.U32 R36, RZ, RZ, RZ ;  /* 0x000000ffff247224 */ /* 0x000fe200078e00ff */
[----:B------:R-:W-:-:S02]  /*11b0*/  CS2R R10, SRZ ;  /* 0x00000000000a7805 */ /* 0x000fc4000001ff00 */
[----:B------:R-:W-:Y:S02]  /*11c0*/  CS2R R38, SRZ ;  /* 0x0000000000267805 */ /* 0x000fe4000001ff00 */
[----:B------:R-:W-:Y:S01]  /*11d0*/  CS2R R34, SRZ ;  /* 0x0000000000227805 */ /* 0x000fe2000001ff00 */
[----:B------:R-:W-:Y:S01]  /*11e0*/  IMAD.MOV.U32 R33, RZ, RZ, RZ ;  /* 0x000000ffff217224 */ /* 0x000fe200078e00ff */
[----:B------:R-:W-:Y:S01]  /*11f0*/  CS2R R12, SRZ ;  /* 0x00000000000c7805 */ /* 0x000fe2000001ff00 */
[----:B------:R-:W-:Y:S01]  /*1200*/  IMAD.MOV.U32 R44, RZ, RZ, RZ ;  /* 0x000000ffff2c7224 */ /* 0x000fe200078e00ff */
[----:B------:R-:W-:Y:S02]  /*1210*/  CS2R R46, SRZ ;  /* 0x00000000002e7805 */ /* 0x000fe4000001ff00 */
[----:B------:R-:W-:Y:S01]  /*1220*/  CS2R R42, SRZ ;  /* 0x00000000002a7805 */ /* 0x000fe2000001ff00 */
[----:B------:R-:W-:Y:S01]  /*1230*/  UISETP.GT.AND UP0, UPT, UR45, UR37, UPT ;  /* 0x000000252d00728c */ /* 0x000fe2000bf04270 */
[----:B------:R-:W-:Y:S01]  /*1240*/  IMAD.MOV.U32 R41, RZ, RZ, RZ ;  /* 0x000000ffff297224 */ /* 0x000fe200078e00ff */
[----:B------:R-:W-:Y:S01]  /*1250*/  CS2R R14, SRZ ;  /* 0x00000000000e7805 */ /* 0x000fe2000001ff00 */
[----:B------:R-:W-:Y:S01]  /*1260*/  IMAD.MOV.U32 R52, RZ, RZ, RZ ;  /* 0x000000ffff347224 */ /* 0x000fe200078e00ff */
[----:B------:R-:W-:-:S02]  /*1270*/  CS2R R54, SRZ ;  /* 0x0000000000367805 */ /* 0x000fc4000001ff00 */
[----:B------:R-:W-:Y:S02]  /*1280*/  CS2R R50, SRZ ;  /* 0x0000000000327805 */ /* 0x000fe4000001ff00 */
[----:B------:R-:W-:Y:S01]  /*1290*/  PLOP3.LUT P1, PT, PT, PT, UP0, 0x80, 0x0 ;  /* 0x000000000000781c */ /* 0x000fe20003f2f008 */
[----:B------:R-:W-:-:S12]  /*12a0*/  IMAD.MOV.U32 R49, RZ, RZ, RZ ;  /* 0x000000ffff317224 */ /* 0x000fd800078e00ff */
[----:B------:R-:W-:Y:S05]  /*12b0*/  @!P1 BRA `(.L_x_12) ;  /* 0x0000005400d09947 */ /* 0x000fea0003800000 */
[----:B------:R-:W-:Y:S01]  /*12c0*/  SHF.R.S32.HI R0, RZ, 0x1f, R27 ;  /* 0x0000001fff007819 */ /* 0x000fe2000001141b */
[----:B------:R-:W0:Y:S01]  /*12d0*/  S2UR UR7, SR_CgaCtaId ;  /* 0x00000000000779c3 */ /* 0x000e220000008800 */
[----:B------:R-:W-:Y:S02]  /*12e0*/  UMOV UR38, 0x400 ;  /* 0x0000040000267882 */ /* 0x000fe40000000000 */
[----:B------:R-:W-:-:S04]  /*12f0*/  LEA.HI R17, R0, R27, RZ, 0x7 ;  /* 0x0000001b00117211 */ /* 0x000fc800078f38ff */
[----:B------:R-:W-:-:S06]  /*1300*/  SHF.R.S32.HI R0, RZ, 0x7, R17 ;  /* 0x00000007ff007819 */ /* 0x000fcc0000011411 */
[----:B------:R-:W1:Y:S01]  /*1310*/  SHFL.IDX PT, R0, R0, RZ, 0x1f ;  /* 0x00001fff00007589 */ /* 0x000e6200000e0000 */
[----:B0-----:R-:W-:Y:S01]  /*1320*/  ULEA UR38, UR7, UR38, 0x18 ;  /* 0x0000002607267291 */ /* 0x001fe2000f8ec03f */
[----:B-1----:R-:W-:-:S13]  /*1330*/  R2UR UR6, R0 ;  /* 0x00000000000672ca */ /* 0x002fda00000e0000 */
[----:B------:R-:W-:Y:S02]  /*1340*/  UIMAD.WIDE UR4, UR6, 0x55555556, URZ ;  /* 0x55555556060478a5 */ /* 0x000fe4000f8e023f */
[----:B------:R-:W-:Y:S02]  /*1350*/  UIADD3 UR4, UR38, 0xa200, URZ ;  /* 0x0000a20026047890 */ /* 0x000fe4000fffe03f */
[----:B------:R-:W-:Y:S02]  /*1360*/  ULEA.HI UR5, UR5, UR5, URZ, 0x1 ;  /* 0x0000000505057291 */ /* 0x000fe4000f8f083f */
[----:B------:R-:W-:Y:S02]  /*1370*/  ULOP3.LUT UP0, URZ, UR4, 0x9f, URZ, 0xc0, !UPT ;  /* 0x0000009f043f7892 */ /* 0x000fe4000f80c03f */
[----:B------:R-:W-:-:S04]  /*1380*/  UIMAD UR5, UR5, -0x3, UR6 ;  /* 0xfffffffd050578a4 */ /* 0x000fc8000f8e0206 */
[----:B------:R-:W-:Y:S01]  /*1390*/  PLOP3.LUT P0, PT, PT, PT, UP0, 0x80, 0x0 ;  /* 0x000000000000781c */ /* 0x000fe20003f0f008 */
[----:B------:R-:W-:-:S04]  /*13a0*/  ULEA UR5, UR5, UR4, 0xc ;  /* 0x0000000405057291 */ /* 0x000fc8000f8e603f */
[----:B------:R-:W-:-:S04]  /*13b0*/  USHF.R.U32.HI UR5, URZ, 0x4, UR5 ;  /* 0x000000043f057899 */ /* 0x000fc80008011605 */
[----:B------:R-:W-:-:S04]  /*13c0*/  ULOP3.LUT UR47, UR5, 0x3fff, URZ, 0xc0, !UPT ;  /* 0x00003fff052f7892 */ /* 0x000fc8000f8ec03f */
[----:B------:R-:W-:Y:S08]  /*13d0*/  @!P0 BRA `(.L_x_13) ;  /* 0x0000000000408947 */ /* 0x000ff00003800000 */
[----:B------:R-:W-:Y:S01]  /*13e0*/  MOV R0, 0x0 ;  /* 0x0000000000007802 */ /* 0x000fe20000000f00 */
[----:B------:R-:W-:Y:S01]  /*13f0*/  ULDC.64 UR4, c[0x4][0x98] ;  /* 0x0100260000047ab9 */ /* 0x000fe20000000a00 */
[----:B------:R-:W-:Y:S01]  /*1400*/  ULDC.64 UR6, c[0x4][0x30] ;  /* 0x01000c0000067ab9 */ /* 0x000fe20000000a00 */
[----:B------:R-:W-:Y:S01]  /*1410*/  IMAD.U32 R4, RZ, RZ, UR4 ;  /* 0x00000004ff047e24 */ /* 0x000fe2000f8e00ff */
[----:B------:R0:W1:Y:S01]  /*1420*/  LDC.64 R2, c[0x4][R0] ;  /* 0x0100000000027b82 */ /* 0x0000620000000a00 */
[----:B------:R-:W-:Y:S01]  /*1430*/  IMAD.U32 R5, RZ, RZ, UR5 ;  /* 0x00000005ff057e24 */ /* 0x000fe2000f8e00ff */
[----:B------:R-:W-:Y:S01]  /*1440*/  ULDC.64 UR4, c[0x4][0xa0] ;  /* 0x0100280000047ab9 */ /* 0x000fe20000000a00 */
[----:B------:R-:W-:Y:S02]  /*1450*/  IMAD.U32 R10, RZ, RZ, UR6 ;  /* 0x00000006ff0a7e24 */ /* 0x000fe4000f8e00ff */
[----:B------:R-:W-:Y:S02]  /*1460*/  IMAD.U32 R6, RZ, RZ, UR4 ;  /* 0x00000004ff067e24 */ /* 0x000fe4000f8e00ff */
[----:B------:R-:W-:-:S02]  /*1470*/  IMAD.U32 R7, RZ, RZ, UR5 ;  /* 0x00000005ff077e24 */ /* 0x000fc4000f8e00ff */
[----:B------:R-:W-:Y:S02]  /*1480*/  IMAD.U32 R11, RZ, RZ, UR7 ;  /* 0x00000007ff0b7e24 */ /* 0x000fe4000f8e00ff */
[----:B------:R-:W-:Y:S02]  /*1490*/  IMAD.MOV.U32 R8, RZ, RZ, 0x70 ;  /* 0x00000070ff087424 */ /* 0x000fe400078e00ff */
[----:B------:R-:W-:Y:S02]  /*14a0*/  IMAD.MOV.U32 R12, RZ, RZ, 0x1 ;  /* 0x00000001ff0c7424 */ /* 0x000fe400078e00ff */
[----:B0-----:R-:W-:-:S07]  /*14b0*/  IMAD.MOV.U32 R13, RZ, RZ, RZ ;  /* 0x000000ffff0d7224 */ /* 0x001fce00078e00ff */
[----:B------:R-:W-:-:S07]  /*14c0*/  LEPC R20, `(.L_x_13) ;  /* 0x000000001014794e */ /* 0x000fce0000000000 */
[----:B-1----:R-:W-:Y:S05]  /*14d0*/  CALL.ABS.NOINC R2 ;  /* 0x0000000002007343 */ /* 0x002fea0003c00000 */
.L_x_13:
[----:B------:R-:W-:-:S04]  /*14e0*/  SHF.L.U32 R0, RZ, 0x1f, RZ ;  /* 0x0000001fff007819 */ /* 0x000fc800000006ff */
[----:B------:R-:W0:Y:S02]  /*14f0*/  SYNCS.PHASECHK.TRANS64.TRYWAIT P0, [UR38+0x12400], R0 ;  /* 0x01240000ff0075a7 */ /* 0x000e240008000166 */
[----:B0-----:R-:W-:Y:S05]  /*1500*/  @!P0 BRA `(.L_x_14) ;  /* 0x0000009c005c8947 */ /* 0x001fea0003800000 */
.L_x_93:
[----:B------:R-:W-:-:S06]  /*1510*/  ULOP3.LUT UR4, UR41, 0x1, URZ, 0xfc, !UPT ;  /* 0x0000000129047892 */ /* 0x000fcc000f8efc3f */
[----:B------:R-:W-:-:S05]  /*1520*/  IMAD.U32 R2, RZ, RZ, UR4 ;  /* 0x00000004ff027e24 */ /* 0x000fca000f8e00ff */
[----:B------:R-:W-:-:S13]  /*1530*/  ISETP.NE.AND P0, PT, R2, 0x3, PT ;  /* 0x000000030200780c */ /* 0x000fda0003f05270 */
[----:B------:R-:W-:Y:S05]  /*1540*/  @!P0 BRA `(.L_x_15) ;  /* 0x0000000000048947 */ /* 0x000fea0003800000 */
[----:B------:R-:W-:Y:S01]  /*1550*/  BPT.TRAP 0x1 ;  /* 0x000000040000795c */ /* 0x000fe20000300000 */
.L_x_15:
[----:B------:R1:W2:Y:S01]  /*1560*/  SYNCS.PHASECHK.TRANS64.TRYWAIT P2, [UR38+0x12430], R0 ;  /* 0x01243000ff0075a7 */ /* 0x0002a20008040166 */
[----:B------:R-:W-:Y:S05]  /*1570*/  @!P0 BRA `(.L_x_16) ;  /* 0x0000000000048947 */ /* 0x000fea0003800000 */
[----:B------:R-:W-:Y:S01]  /*1580*/  BPT.TRAP 0x1 ;  /* 0x000000040000795c */ /* 0x000fe20000300000 */
.L_x_16:
[----:B------:R-:W-:Y:S01]  /*1590*/  ISETP.NE.AND P1, PT, R16, RZ, PT ;  /* 0x000000ff1000720c */ /* 0x000fe20003f25270 */
[----:B------:R-:W-:Y:S01]  /*15a0*/  IMAD.U32 R2, RZ, RZ, UR47 ;  /* 0x0000002fff027e24 */ /* 0x000fe2000f8e00ff */
[----:B--2---:R-:W-:Y:S11]  /*15b0*/  @P2 BRA `(.L_x_17) ;  /* 0x0000000000082947 */ /* 0x004ff60003800000 */
[----:B------:R-:W2:Y:S02]  /*15c0*/  SYNCS.PHASECHK.TRANS64.TRYWAIT P2, [UR38+0x12430], R0 ;  /* 0x01243000ff0075a7 */ /* 0x000ea40008040166 */
[----:B--2---:R-:W-:Y:S05]  /*15d0*/  @!P2 BRA `(.L_x_18) ;  /* 0x0000009c0040a947 */ /* 0x004fea0003800000 */
.L_x_17:
[----:B------:R-:W-:Y:S05]  /*15e0*/  WARPSYNC.ALL ;  /* 0x0000000000007948 */ /* 0x000fea0003800000 */
[----:B01----:R-:W-:Y:S01]  /*15f0*/  IMAD.MOV.U32 R0, RZ, RZ, RZ ;  /* 0x000000ffff007224 */ /* 0x003fe200078e00ff */
[----:B------:R-:W-:Y:S01]  /*1600*/  LOP3.LUT R2, R2, 0x10000, RZ, 0xfc, !PT ;  /* 0x0001000002027812 */ /* 0x000fe200078efcff */
[----:B------:R-:W-:Y:S02]  /*1610*/  IMAD.MOV.U32 R25, RZ, RZ, RZ ;  /* 0x000000ffff197224 */ /* 0x000fe400078e00ff */
[----:B------:R-:W-:Y:S01]  /*1620*/  IMAD.MOV.U32 R3, RZ, RZ, -0x7fffffe0 ;  /* 0x80000020ff037424 */ /* 0x000fe200078e00ff */
[----:B------:R-:W-:Y:S01]  /*1630*/  UIADD3 UR4, UR38, 0xd200, URZ ;  /* 0x0000d20026047890 */ /* 0x000fe2000fffe03f */
[----:B------:R-:W-:Y:S01]  /*1640*/  R2UR UR8, R2 ;  /* 0x00000000020872ca */ /* 0x000fe200000e0000 */
[----:B------:R-:W-:-:S02]  /*1650*/  WARPGROUP.ARRIVE ;  /* 0x00000000000079c5 */ /* 0x000fc40000000000 */
[C---:B------:R-:W-:Y:S01]  /*1660*/  R2UR UR9, R3.reuse ;  /* 0x00000000030972ca */ /* 0x040fe200000e0000 */
[----:B------:R-:W-:Y:S01]  /*1670*/  USHF.R.U32.HI UR4, URZ, 0x4, UR4 ;  /* 0x000000043f047899 */ /* 0x000fe20008011604 */
[C---:B------:R-:W-:Y:S01]  /*1680*/  R2UR UR5, R3.reuse ;  /* 0x00000000030572ca */ /* 0x040fe200000e0000 */
[----:B------:R-:W-:Y:S01]  /*1690*/  UMOV UR11, 0x80000020 ;  /* 0x80000020000b7882 */ /* 0x000fe20000000000 */
[----:B------:R-:W-:Y:S01]  /*16a0*/  UMOV UR7, 0x80000020 ;  /* 0x8000002000077882 */ /* 0x000fe20000000000 */
[----:B------:R-:W-:Y:S01]  /*16b0*/  ULOP3.LUT UR4, UR4, 0x3fff, URZ, 0xc0, !UPT ;  /* 0x00003fff04047892 */ /* 0x000fe2000f8ec03f */
[C---:B------:R-:W-:Y:S01]  /*16c0*/  R2UR UR12, R2.reuse ;  /* 0x00000000020c72ca */ /* 0x040fe200000e0000 */
[----:B------:R-:W-:Y:S01]  /*16d0*/  UMOV UR15, 0x80000020 ;  /* 0x80000020000f7882 */ /* 0x000fe20000000000 */
[----:B------:R-:W-:Y:S01]  /*16e0*/  R2UR UR13, R3 ;  /* 0x00000000030d72ca */ /* 0x000fe200000e0000 */
[----:B------:R-:W-:Y:S01]  /*16f0*/  ULOP3.LUT UR32, UR4, 0x10000, URZ, 0xfc, !UPT ;  /* 0x0001000004207892 */ /* 0x000fe2000f8efc3f */
[----:B------:R-:W-:Y:S01]  /*1700*/  LOP3.LUT R4, R17, 0xffffff80, RZ, 0xc0, !PT ;  /* 0xffffff8011047812 */ /* 0x000fe200078ec0ff */
[----:B------:R-:W-:Y:S01]  /*1710*/  IMAD.MOV.U32 R8, RZ, RZ, -0x2 ;  /* 0xfffffffeff087424 */ /* 0x000fe200078e00ff */
[----:B------:R-:W-:Y:S01]  /*1720*/  P2R R7, PR, RZ, 0x2 ;  /* 0x00000002ff077803 */ /* 0x000fe20000000000 */
[----:B------:R-:W-:Y:S01]  /*1730*/  UIADD3 UR4, UR32, 0x80, URZ ;  /* 0x0000008020047890 */ /* 0x000fe2000fffe03f */
[----:B------:R-:W-:Y:S01]  /*1740*/  P2R R6, PR, RZ, 0x1 ;  /* 0x00000001ff067803 */ /* 0x000fe20000000000 */
[----:B------:R-:W-:Y:S01]  /*1750*/  UIADD3 UR6, UR32, 0x100, URZ ;  /* 0x0000010020067890 */ /* 0x000fe2000fffe03f */
[----:B------:R-:W-:Y:S01]  /*1760*/  IMAD.IADD R4, R27, 0x1, -R4 ;  /* 0x000000011b047824 */ /* 0x000fe200078e0a04 */
[----:B------:R-:W-:Y:S01]  /*1770*/  UMOV UR10, UR32 ;  /* 0x00000020000a7c82 */ /* 0x000fe20008000000 */
[----:B------:R-:W-:Y:S01]  /*1780*/  UIADD3 UR14, UR32, 0x200, URZ ;  /* 0x00000200200e7890 */ /* 0x000fe2000fffe03f */
[----:B------:R-:W-:Y:S01]  /*1790*/  QGMMA.64x32x32.F32.E4M3.E4M3 R92, gdesc[UR8], RZ, !UPT, gsb0 ;  /* 0x00600000085c79f3 */ /* 0x000fe2000c0008ff */
[C---:B------:R-:W-:Y:S01]  /*17a0*/  R2UR UR8, R2.reuse ;  /* 0x00000000020872ca */ /* 0x040fe200000e0000 */
[----:B------:R-:W-:Y:S01]  /*17b0*/  UMOV UR10, UR4 ;  /* 0x00000004000a7c82 */ /* 0x000fe20008000000 */
[----:B------:R-:W-:Y:S01]  /*17c0*/  R2UR UR9, R3 ;  /* 0x00000000030972ca */ /* 0x000fe200000e0000 */
[----:B------:R-:W-:Y:S01]  /*17d0*/  UMOV UR11, 0x80000020 ;  /* 0x80000020000b7882 */ /* 0x000fe20000000000 */
[----:B------:R-:W-:Y:S01]  /*17e0*/  R2UR UR4, R2 ;  /* 0x00000000020472ca */ /* 0x000fe200000e0000 */
[----:B------:R-:W-:Y:S01]  /*17f0*/  IMAD.U32 R13, RZ, RZ, UR44 ;  /* 0x0000002cff0d7e24 */ /* 0x000fe2000f8e00ff */
[----:B------:R-:W-:Y:S01]  /*1800*/  SHF.R.S32.HI R5, RZ, 0x1f, R4 ;  /* 0x0000001fff057819 */ /* 0x000fe20000011404 */
[----:B------:R-:W-:Y:S01]  /*1810*/  UIADD3 UR33, UR45, -0x2, URZ ;  /* 0xfffffffe2d217890 */ /* 0x000fe2000fffe03f */
[----:B------:R-:W0:Y:S01]  /*1820*/  S2UR UR31, SR_CgaCtaId ;  /* 0x00000000001f79c3 */ /* 0x000e220000008800 */
[----:B------:R-:W-:Y:S01]  /*1830*/  UMOV UR28, URZ ;  /* 0x0000003f001c7c82 */ /* 0x000fe20008000000 */
[----:B------:R-:W-:Y:S01]  /*1840*/  LEA.HI R5, R5, R4, RZ, 0x2 ;  /* 0x0000000405057211 */ /* 0x000fe200078f10ff */
[----:B------:R-:W-:-:S03]  /*1850*/  UISETP.GE.AND UP0, UPT, UR33, UR37, UPT ;  /* 0x000000252100728c */ /* 0x000fc6000bf06270 */
[----:B------:R-:W-:-:S05]  /*1860*/  LOP3.LUT R5, R5, 0x7ffffffc, RZ, 0xc0, !PT ;  /* 0x7ffffffc05057812 */ /* 0x000fca00078ec0ff */
[----:B------:R-:W-:Y:S02]  /*1870*/  IMAD.IADD R5, R4, 0x1, -R5 ;  /* 0x0000000104057824 */ /* 0x000fe400078e0a05 */
[----:B------:R-:W-:Y:S02]  /*1880*/  IMAD.U32 R4, RZ, RZ, UR45 ;  /* 0x0000002dff047e24 */ /* 0x000fe4000f8e00ff */
[----:B------:R-:W-:-:S04]  /*1890*/  IMAD R5, R5, R8, 0xa0 ;  /* 0x000000a005057424 */ /* 0x000fc800078e0208 */
[----:B------:R-:W-:-:S04]  /*18a0*/  VIADD R5, R5, UR46 ;  /* 0x0000002e05057c36 */ /* 0x000fc80008000000 */
[----:B------:R-:W-:-:S05]  /*18b0*/  IMAD R5, R4, -0xa0, R5 ;  /* 0xffffff6004057824 */ /* 0x000fca00078e0205 */
[C---:B------:R-:W-:Y:S02]  /*18c0*/  ISETP.GT.AND P5, PT, R5.reuse, RZ, PT ;  /* 0x000000ff0500720c */ /* 0x040fe40003fa4270 */
[C---:B------:R-:W-:Y:S02]  /*18d0*/  ISETP.GT.AND P6, PT, R5.reuse, 0x1, PT ;  /* 0x000000010500780c */ /* 0x040fe40003fc4270 */
[C---:B------:R-:W-:Y:S02]  /*18e0*/  ISETP.GT.AND P2, PT, R5.reuse, 0x8, PT ;  /* 0x000000080500780c */ /* 0x040fe40003f44270 */
[C---:B------:R-:W-:Y:S02]  /*18f0*/  ISETP.GT.AND P3, PT, R5.reuse, 0x9, PT ;  /* 0x000000090500780c */ /* 0x040fe40003f64270 */
[C---:B------:R-:W-:Y:S02]  /*1900*/  ISETP.GT.AND P4, PT, R5.reuse, 0x10, PT ;  /* 0x000000100500780c */ /* 0x040fe40003f84270 */
[----:B------:R-:W-:-:S02]  /*1910*/  ISETP.GT.AND P1, PT, R5, 0x79, PT ;  /* 0x000000790500780c */ /* 0x000fc40003f24270 */
[----:B------:R-:W-:Y:S01]  /*1920*/  ISETP.GT.AND P0, PT, R5, 0x80, PT ;  /* 0x000000800500780c */ /* 0x000fe20003f04270 */
[----:B------:R-:W-:Y:S02]  /*1930*/  WARPGROUP.DEPBAR.LE gsb0, 0x0 ;  /* 0x00008000000079c5 */ /* 0x000fe40000010000 */
[----:B------:R-:W-:-:S06]  /*1940*/  WARPGROUP.ARRIVE ;  /* 0x00000000000079c5 */ /* 0x000fcc0000000000 */
[----:B------:R-:W-:Y:S01]  /*1950*/  QGMMA.64x32x32.F32.E4M3.E4M3 R76, gdesc[UR8], RZ, !UPT, gsb0 ;  /* 0x00600000084c79f3 */ /* 0x000fe2000c0008ff */
[C---:B------:R-:W-:Y:S01]  /*1960*/  R2UR UR11, R2.reuse ;  /* 0x00000000020b72ca */ /* 0x040fe200000e0000 */
[----:B------:R-:W-:Y:S01]  /*1970*/  UIADD3 UR10, UR32, 0x180, URZ ;  /* 0x00000180200a7890 */ /* 0x000fe2000fffe03f */
[----:B------:R-:W-:Y:S02]  /*1980*/  R2UR UR8, R2 ;  /* 0x00000000020872ca */ /* 0x000fe400000e0000 */
[----:B------:R-:W-:Y:S01]  /*1990*/  R2UR UR9, R3 ;  /* 0x00000000030972ca */ /* 0x000fe200000e0000 */
[----:B------:R-:W-:Y:S02]  /*19a0*/  WARPGROUP.DEPBAR.LE gsb0, 0x0 ;  /* 0x00008000000079c5 */ /* 0x000fe40000010000 */
[----:B------:R-:W-:-:S06]  /*19b0*/  WARPGROUP.ARRIVE ;  /* 0x00000000000079c5 */ /* 0x000fcc0000000000 */
[----:B------:R-:W-:Y:S01]  /*19c0*/  QGMMA.64x32x32.F32.E4M3.E4M3 R60, gdesc[UR4], RZ, !UPT, gsb0 ;  /* 0x00600000043c79f3 */ /* 0x000fe2000c0008ff */
[----:B------:R-:W-:Y:S02]  /*19d0*/  UIADD3 UR4, UR11, 0x2, URZ ;  /* 0x000000020b047890 */ /* 0x000fe4000fffe03f */
[----:B------:R-:W-:Y:S01]  /*19e0*/  UIADD3 UR6, UR32, 0x2, URZ ;  /* 0x0000000220067890 */ /* 0x000fe2000fffe03f */
[----:B------:R-:W-:Y:S01]  /*19f0*/  UMOV UR11, 0x80000020 ;  /* 0x80000020000b7882 */ /* 0x000fe20000000000 */
[----:B------:R-:W-:Y:S01]  /*1a00*/  UMOV UR5, 0x80000020 ;  /* 0x8000002000057882 */ /* 0x000fe20000000000 */
[----:B------:R-:W-:Y:S01]  /*1a10*/  UMOV UR7, 0x80000020 ;  /* 0x8000002000077882 */ /* 0x000fe20000000000 */
[----:B------:R-:W-:Y:S02]  /*1a20*/  WARPGROUP.DEPBAR.LE gsb0, 0x0 ;  /* 0x00008000000079c5 */ /* 0x000fe40000010000 */
[----:B------:R-:W-:-:S06]  /*1a30*/  WARPGROUP.ARRIVE ;  /* 0x00000000000079c5 */ /* 0x000fcc0000000000 */
[----:B------:R-:W-:Y:S01]  /*1a40*/  QGMMA.64x32x32.F32.E4M3.E4M3 R44, gdesc[UR8], RZ, !UPT, gsb0 ;  /* 0x00600000082c79f3 */ /* 0x000fe2000c0008ff */
[----:B------:R-:W-:Y:S01]  /*1a50*/  UIADD3 UR10, UR32, 0x182, URZ ;  /* 0x00000182200a7890 */ /* 0x000fe2000fffe03f */
[----:B------:R-:W-:Y:S01]  /*1a60*/  UMOV UR8, UR4 ;  /* 0x0000000400087c82 */ /* 0x000fe20008000000 */
[----:B------:R-:W-:Y:S01]  /*1a70*/  UMOV UR9, UR5 ;  /* 0x0000000500097c82 */ /* 0x000fe20008000000 */
        /* <DEDUP_REMOVED lines=10> */
[----:B------:R-:W-:Y:S01]  /*1b20*/  QGMMA.64x32x32.F32.E4M3.E4M3 R92, gdesc[UR4], R92, gsb0 ;  /* 0x00600000045c79f3 */ /* 0x000fe2000800085c */
[----:B------:R-:W-:Y:S01]  /*1b30*/  UIADD3 UR6, UR32, 0x82, URZ ;  /* 0x0000008220067890 */ /* 0x000fe2000fffe03f */
[----:B------:R-:W-:Y:S01]  /*1b40*/  UMOV UR7, 0x80000020 ;  /* 0x8000002000077882 */ /* 0x000fe20000000000 */
[----:B------:R-:W-:Y:S02]  /*1b50*/  WARPGROUP.DEPBAR.LE gsb0, 0x0 ;  /* 0x00008000000079c5 */ /* 0x000fe40000010000 */
[----:B------:R-:W-:Y:S01]  /*1b60*/  WARPGROUP.ARRIVE ;  /* 0x00000000000079c5 */ /* 0x000fe20000000000 */
[----:B------:R-:W-:Y:S02]  /*1b70*/  FSEL R92, R92, -INF , P5 ;  /* 0xff8000005c5c7808 */ /* 0x000fe40002800000 */
[----:B------:R-:W-:Y:S02]  /*1b80*/  FSEL R93, R93, -INF , P6 ;  /* 0xff8000005d5d7808 */ /* 0x000fe40003000000 */
[----:B------:R-:W-:Y:S01]  /*1b90*/  FSEL R96, R96, -INF , P2 ;  /* 0xff80000060607808 */ /* 0x000fe20001000000 */
[----:B------:R-:W-:Y:S01]  /*1ba0*/  QGMMA.64x32x32.F32.E4M3.E4M3 R76, gdesc[UR4], R76, gsb0 ;  /* 0x00600000044c79f3 */ /* 0x000fe2000800084c */
[----:B------:R-:W-:Y:S01]  /*1bb0*/  FMNMX.FTZ R9, R92, R93, !PT ;  /* 0x0000005d5c097209 */ /* 0x000fe20007810000 */
[----:B------:R-:W-:Y:S01]  /*1bc0*/  UIADD3 UR6, UR32, 0x202, URZ ;  /* 0x0000020220067890 */ /* 0x000fe2000fffe03f */
[----:B------:R-:W-:Y:S01]  /*1bd0*/  FSEL R97, R97, -INF , P3 ;  /* 0xff80000061617808 */ /* 0x000fe20001800000 */
[----:B------:R-:W-:Y:S01]  /*1be0*/  UMOV UR7, 0x80000020 ;  /* 0x8000002000077882 */ /* 0x000fe20000000000 */
[----:B------:R-:W-:-:S02]  /*1bf0*/  FMNMX.FTZ R4, R96, R9, !PT ;  /* 0x0000000960047209 */ /* 0x000fc40007810000 */
[----:B------:R-:W-:Y:S02]  /*1c00*/  FSEL R94, R94, -INF , P5 ;  /* 0xff8000005e5e7808 */ /* 0x000fe40002800000 */
[----:B------:R-:W-:Y:S02]  /*1c10*/  ISETP.GT.AND P5, PT, R5, 0x11, PT ;  /* 0x000000110500780c */ /* 0x000fe40003fa4270 */
[----:B------:R-:W-:Y:S02]  /*1c20*/  FSEL R100, R100, -INF , P4 ;  /* 0xff80000064647808 */ /* 0x000fe40002000000 */
[----:B------:R-:W-:Y:S02]  /*1c30*/  FMNMX.FTZ R9, R97, R4, !PT ;  /* 0x0000000461097209 */ /* 0x000fe40007810000 */
[----:B------:R-:W-:Y:S02]  /*1c40*/  FSEL R98, R98, -INF , P2 ;  /* 0xff80000062627808 */ /* 0x000fe40001000000 */
[----:B------:R-:W-:-:S02]  /*1c50*/  ISETP.GT.AND P2, PT, R5, 0x18, PT ;  /* 0x000000180500780c */ /* 0x000fc40003f44270 */
[----:B------:R-:W-:Y:S02]  /*1c60*/  FSEL R101, R101, -INF , P5 ;  /* 0xff80000065657808 */ /* 0x000fe40002800000 */
[----:B------:R-:W-:Y:S02]  /*1c70*/  FMNMX.FTZ R4, R100, R9, !PT ;  /* 0x0000000964047209 */ /* 0x000fe40007810000 */
[----:B------:R-:W-:Y:S02]  /*1c80*/  FSEL R99, R99, -INF , P3 ;  /* 0xff80000063637808 */ /* 0x000fe40001800000 */
[----:B------:R-:W-:Y:S02]  /*1c90*/  ISETP.GT.AND P3, PT, R5, 0x19, PT ;  /* 0x000000190500780c */ /* 0x000fe40003f64270 */
[----:B------:R-:W-:Y:S02]  /*1ca0*/  FSEL R104, R104, -INF , P2 ;  /* 0xff80000068687808 */ /* 0x000fe40001000000 */
[----:B------:R-:W-:-:S02]  /*1cb0*/  FMNMX.FTZ R9, R101, R4, !PT ;  /* 0x0000000465097209 */ /* 0x000fc40007810000 */
[----:B------:R-:W-:Y:S02]  /*1cc0*/  FSEL R102, R102, -INF , P4 ;  /* 0xff80000066667808 */ /* 0x000fe40002000000 */
[----:B------:R-:W-:Y:S02]  /*1cd0*/  FSEL R105, R105, -INF , P3 ;  /* 0xff80000069697808 */ /* 0x000fe40001800000 */
[----:B------:R-:W-:Y:S02]  /*1ce0*/  ISETP.GT.AND P4, PT, R5, 0x20, PT ;  /* 0x000000200500780c */ /* 0x000fe40003f84270 */
[----:B------:R-:W-:Y:S02]  /*1cf0*/  FMNMX.FTZ R4, R104, R9, !PT ;  /* 0x0000000968047209 */ /* 0x000fe40007810000 */
[----:B------:R-:W-:Y:S02]  /*1d00*/  FSEL R107, R107, -INF , P3 ;  /* 0xff8000006b6b7808 */ /* 0x000fe40001800000 */
[----:B------:R-:W-:-:S02]  /*1d10*/  ISETP.GT.AND P3, PT, R5, 0x21, PT ;  /* 0x000000210500780c */ /* 0x000fc40003f64270 */
[----:B------:R-:W-:Y:S02]  /*1d20*/  FMNMX.FTZ R9, R105, R4, !PT ;  /* 0x0000000469097209 */ /* 0x000fe40007810000 */
[----:B------:R-:W-:Y:S02]  /*1d30*/  FSEL R106, R106, -INF , P2 ;  /* 0xff8000006a6a7808 */ /* 0x000fe40001000000 */
[----:B------:R-:W-:Y:S02]  /*1d40*/  ISETP.GT.AND P2, PT, R5, 0x28, PT ;  /* 0x000000280500780c */ /* 0x000fe40003f44270 */
[----:B------:R-:W-:Y:S02]  /*1d50*/  FSEL R95, R95, -INF , P6 ;  /* 0xff8000005f5f7808 */ /* 0x000fe40003000000 */
[----:B------:R-:W-:Y:S02]  /*1d60*/  ISETP.GT.AND P6, PT, R5, 0x29, PT ;  /* 0x000000290500780c */ /* 0x000fe40003fc4270 */
[----:B------:R-:W-:-:S02]  /*1d70*/  FSEL R103, R103, -INF , P5 ;  /* 0xff80000067677808 */ /* 0x000fc40002800000 */
[----:B------:R-:W-:Y:S01]  /*1d80*/  ISETP.GT.AND P5, PT, R5, 0x30, PT ;  /* 0x000000300500780c */ /* 0x000fe20003fa4270 */
[----:B------:R-:W-:Y:S02]  /*1d90*/  WARPGROUP.DEPBAR.LE gsb0, 0x0 ;  /* 0x00008000000079c5 */ /* 0x000fe40000010000 */
[----:B------:R-:W-:Y:S01]  /*1da0*/  WARPGROUP.ARRIVE ;  /* 0x00000000000079c5 */ /* 0x000fe20000000000 */
[----:B------:R-:W-:Y:S02]  /*1db0*/  FSEL R76, R76, -INF , P4 ;  /* 0xff8000004c4c7808 */ /* 0x000fe40002000000 */
[----:B------:R-:W-:Y:S02]  /*1dc0*/  FSEL R77, R77, -INF , P3 ;  /* 0xff8000004d4d7808 */ /* 0x000fe40001800000 */
[----:B------:R-:W-:Y:S01]  /*1dd0*/  FMNMX.FTZ R4, R76, R9, !PT ;  /* 0x000000094c047209 */ /* 0x000fe20007810000 */
[----:B------:R-:W-:Y:S01]  /*1de0*/  QGMMA.64x32x32.F32.E4M3.E4M3 R60, gdesc[UR12], R60, gsb0 ;  /* 0x006000000c3c79f3 */ /* 0x000fe2000800083c */
[----:B------:R-:W-:-:S02]  /*1df0*/  FSEL R80, R80, -INF , P2 ;  /* 0xff80000050507808 */ /* 0x000fc40001000000 */
[----:B------:R-:W-:Y:S02]  /*1e00*/  FMNMX.FTZ R9, R77, R4, !PT ;  /* 0x000000044d097209 */ /* 0x000fe40007810000 */
[----:B------:R-:W-:Y:S02]  /*1e10*/  FSEL R81, R81, -INF , P6 ;  /* 0xff80000051517808 */ /* 0x000fe40003000000 */
[----:B------:R-:W-:Y:S02]  /*1e20*/  FMNMX.FTZ R4, R80, R9, !PT ;  /* 0x0000000950047209 */ /* 0x000fe40007810000 */
[----:B------:R-:W-:Y:S02]  /*1e30*/  FSEL R78, R78, -INF , P4 ;  /* 0xff8000004e4e7808 */ /* 0x000fe40002000000 */
[----:B------:R-:W-:Y:S02]  /*1e40*/  ISETP.GT.AND P4, PT, R5, 0x31, PT ;  /* 0x000000310500780c */ /* 0x000fe40003f84270 */
[----:B------:R-:W-:-:S02]  /*1e50*/  FSEL R84, R84, -INF , P5 ;  /* 0xff80000054547808 */ /* 0x000fc40002800000 */
[----:B------:R-:W-:Y:S02]  /*1e60*/  FMNMX.FTZ R9, R81, R4, !PT ;  /* 0x0000000451097209 */ /* 0x000fe40007810000 */
[----:B------:R-:W-:Y:S02]  /*1e70*/  FSEL R79, R79, -INF , P3 ;  /* 0xff8000004f4f7808 */ /* 0x000fe40001800000 */
[----:B------:R-:W-:Y:S02]  /*1e80*/  ISETP.GT.AND P3, PT, R5, 0x38, PT ;  /* 0x000000380500780c */ /* 0x000fe40003f64270 */
[----:B------:R-:W-:Y:S02]  /*1e90*/  FSEL R85, R85, -INF , P4 ;  /* 0xff80000055557808 */ /* 0x000fe40002000000 */
[----:B------:R-:W-:Y:S02]  /*1ea0*/  FMNMX.FTZ R4, R84, R9, !PT ;  /* 0x0000000954047209 */ /* 0x000fe40007810000 */
[----:B------:R-:W-:-:S02]  /*1eb0*/  FSEL R82, R82, -INF , P2 ;  /* 0xff80000052527808 */ /* 0x000fc40001000000 */
[----:B------:R-:W-:Y:S02]  /*1ec0*/  ISETP.GT.AND P2, PT, R5, 0x39, PT ;  /* 0x000000390500780c */ /* 0x000fe40003f44270 */
        /* <DEDUP_REMOVED lines=8> */
[----:B------:R-:W-:Y:S02]  /*1f50*/  FMNMX.FTZ R9, R89, R4, !PT ;  /* 0x0000000459097209 */ /* 0x000fe40007810000 */
[----:B------:R-:W-:Y:S02]  /*1f60*/  FSEL R87, R87, -INF , P4 ;  /* 0xff80000057577808 */ /* 0x000fe40002000000 */
[----:B------:R-:W-:-:S02]  /*1f70*/  ISETP.GT.AND P4, PT, R5, 0x48, PT ;  /* 0x000000480500780c */ /* 0x000fc40003f84270 */
[----:B------:R-:W-:Y:S02]  /*1f80*/  FSEL R90, R90, -INF , P3 ;  /* 0xff8000005a5a7808 */ /* 0x000fe40001800000 */
[----:B------:R-:W-:Y:S02]  /*1f90*/  ISETP.GT.AND P3, PT, R5, 0x49, PT ;  /* 0x000000490500780c */ /* 0x000fe40003f64270 */
[----:B------:R-:W-:Y:S02]  /*1fa0*/  FSEL R91, R91, -INF , P2 ;  /* 0xff8000005b5b7808 */ /* 0x000fe40001000000 */
[----:B------:R-:W-:Y:S01]  /*1fb0*/  ISETP.GT.AND P2, PT, R5, 0x50, PT ;  /* 0x000000500500780c */ /* 0x000fe20003f44270 */
[----:B------:R-:W-:Y:S02]  /*1fc0*/  WARPGROUP.DEPBAR.LE gsb0, 0x0 ;  /* 0x00008000000079c5 */ /* 0x000fe40000010000 */
[----:B------:R-:W-:Y:S01]  /*1fd0*/  WARPGROUP.ARRIVE ;  /* 0x00000000000079c5 */ /* 0x000fe20000000000 */
[----:B------:R-:W-:-:S02]  /*1fe0*/  FSEL R60, R60, -INF , P6 ;  /* 0xff8000003c3c7808 */ /* 0x000fc40003000000 */
[----:B------:R-:W-:Y:S02]  /*1ff0*/  FSEL R61, R61, -INF , P5 ;  /* 0xff8000003d3d7808 */ /* 0x000fe40002800000 */
[----:B------:R-:W-:Y:S01]  /*2000*/  FMNMX.FTZ R4, R60, R9, !PT ;  /* 0x000000093c047209 */ /* 0x000fe20007810000 */
[----:B------:R-:W-:Y:S01]  /*2010*/  QGMMA.64x32x32.F32.E4M3.E4M3 R44, gdesc[UR8], R44, gsb0 ;  /* 0x00600000082c79f3 */ /* 0x000fe2000800082c */
[----:B------:R-:W-:Y:S02]  /*2020*/  FSEL R64, R64, -INF , P4 ;  /* 0xff80000040407808 */ /* 0x000fe40002000000 */
[----:B------:R-:W-:Y:S02]  /*2030*/  FMNMX.FTZ R9, R61, R4, !PT ;  /* 0x000000043d097209 */ /* 0x000fe40007810000 */
[----:B------:R-:W-:Y:S02]  /*2040*/  FSEL R65, R65, -INF , P3 ;  /* 0xff80000041417808 */ /* 0x000fe40001800000 */
        /* <DEDUP_REMOVED lines=19> */
[----:B------:R-:W-:Y:S02]  /*2180*/  FMNMX.FTZ R9, R73, R4, !PT ;  /* 0x0000000449097209 */ /* 0x000fe40007810000 */
[----:B------:R-:W-:Y:S02]  /*2190*/  FSEL R71, R71, -INF , P6 ;  /* 0xff80000047477808 */ /* 0x000fe40003000000 */
[C---:B------:R-:W-:Y:S02]  /*21a0*/  ISETP.GT.AND P6, PT, R5.reuse, 0x68, PT ;  /* 0x000000680500780c */ /* 0x040fe40003fc4270 */
        /* <DEDUP_REMOVED lines=23> */
[----:B------:R-:W-:Y:S02]  /*2320*/  FMNMX.FTZ R9, R53, R4, !PT ;  /* 0x0000000435097209 */ /* 0x000fe40007810000 */
[----:B------:R-:W-:Y:S02]  /*2330*/  FSEL R57, R57, -INF , P1 ;  /* 0xff80000039397808 */ /* 0x000fe40000800000 */
[----:B------:R-:W-:Y:S02]  /*2340*/  FMNMX.FTZ R4, R56, R9, !PT ;  /* 0x0000000938047209 */ /* 0x000fe40007810000 */
[----:B------:R-:W-:Y:S02]  /*2350*/  ISETP.GT.AND P1, PT, R5, 0x81, PT ;  /* 0x000000810500780c */ /* 0x000fe40003f24270 */
[----:B------:R-:W-:Y:S02]  /*2360*/  FMNMX.FTZ R9, R57, R4, !PT ;  /* 0x0000000439097209 */ /* 0x000fe40007810000 */
[----:B------:R-:W-:-:S02]  /*2370*/  FSEL R58, R58, -INF , P2 ;  /* 0xff8000003a3a7808 */ /* 0x000fc40001000000 */
[----:B------:R-:W-:Y:S02]  /*2380*/  ISETP.GT.AND P2, PT, R5, 0x89, PT ;  /* 0x000000890500780c */ /* 0x000fe40003f44270 */
[----:B------:R-:W-:Y:S02]  /*2390*/  FSEL R55, R55, -INF , P3 ;  /* 0xff80000037377808 */ /* 0x000fe40001800000 */
[C---:B------:R-:W-:Y:S02]  /*23a0*/  ISETP.GT.AND P3, PT, R5.reuse, 0x90, PT ;  /* 0x000000900500780c */ /* 0x040fe40003f64270 */
[----:B------:R-:W-:Y:S02]  /*23b0*/  FSEL R54, R54, -INF , P4 ;  /* 0xff80000036367808 */ /* 0x000fe40002000000 */
[----:B------:R-:W-:Y:S02]  /*23c0*/  ISETP.GT.AND P4, PT, R5, 0x91, PT ;  /* 0x000000910500780c */ /* 0x000fe40003f84270 */
[----:B------:R-:W-:-:S02]  /*23d0*/  FSEL R51, R51, -INF , P5 ;  /* 0xff80000033337808 */ /* 0x000fc40002800000 */
[C---:B------:R-:W-:Y:S02]  /*23e0*/  ISETP.GT.AND P5, PT, R5.reuse, 0x98, PT ;  /* 0x000000980500780c */ /* 0x040fe40003fa4270 */
[----:B------:R-:W-:Y:S02]  /*23f0*/  FSEL R50, R50, -INF , P6 ;  /* 0xff80000032327808 */ /* 0x000fe40003000000 */
[----:B------:R-:W-:Y:S02]  /*2400*/  ISETP.GT.AND P6, PT, R5, 0x99, PT ;  /* 0x000000990500780c */ /* 0x000fe40003fc4270 */
[----:B------:R-:W-:Y:S02]  /*2410*/  P2R R14, PR, RZ, 0x2 ;  /* 0x00000002ff0e7803 */ /* 0x000fe40000000000 */
[----:B------:R-:W-:Y:S01]  /*2420*/  P2R R10, PR, RZ, 0x4 ;  /* 0x00000004ff0a7803 */ /* 0x000fe20000000000 */
[----:B------:R-:W-:Y:S02]  /*2430*/  WARPGROUP.DEPBAR.LE gsb0, 0x0 ;  /* 0x00008000000079c5 */ /* 0x000fe40000010000 */
[----:B------:R-:W-:-:S02]  /*2440*/  FSEL R28, R28, -INF , P0 ;  /* 0xff8000001c1c7808 */ /* 0x000fc40000000000 */
[----:B------:R-:W-:Y:S02]  /*2450*/  ISETP.GT.AND P0, PT, R5, 0x88, PT ;  /* 0x000000880500780c */ /* 0x000fe40003f04270 */
[----:B------:R-:W-:Y:S02]  /*2460*/  FSEL R29, R29, -INF , P1 ;  /* 0xff8000001d1d7808 */ /* 0x000fe40000800000 */
[----:B------:R-:W-:Y:S02]  /*2470*/  FMNMX.FTZ R4, R28, R9, !PT ;  /* 0x000000091c047209 */ /* 0x000fe40007810000 */
[----:B------:R-:W-:Y:S02]  /*2480*/  FSEL R21, R32, -INF , P0 ;  /* 0xff80000020157808 */ /* 0x000fe40000000000 */
[----:B------:R-:W-:Y:S02]  /*2490*/  FMNMX.FTZ R4, R29, R4, !PT ;  /* 0x000000041d047209 */ /* 0x000fe40007810000 */
[----:B------:R-:W-:-:S02]  /*24a0*/  FSEL R33, R33, -INF , P2 ;  /* 0xff80000021217808 */ /* 0x000fc40001000000 */
[----:B------:R-:W-:Y:S02]  /*24b0*/  FMNMX.FTZ R4, R21, R4, !PT ;  /* 0x0000000415047209 */ /* 0x000fe40007810000 */
        /* <DEDUP_REMOVED lines=11> */
[----:B------:R-:W-:Y:S01]  /*2570*/  ISETP.NE.AND P1, PT, R14, RZ, PT ;  /* 0x000000ff0e00720c */ /* 0x000fe20003f25270 */
[----:B------:R-:W1:Y:S01]  /*2580*/  SHFL.BFLY PT, R11, R8, 0x2, 0x1f ;  /* 0x0c401f00080b7f89 */ /* 0x000e6200000e0000 */
[----:B------:R-:W-:Y:S02]  /*2590*/  P2R R12, PR, RZ, 0x1 ;  /* 0x00000001ff0c7803 */ /* 0x000fe40000000000 */
[----:B------:R-:W-:Y:S02]  /*25a0*/  ISETP.GT.AND P0, PT, R5, 0x79, PT ;  /* 0x000000790500780c */ /* 0x000fe40003f04270 */
[----:B------:R-:W-:Y:S02]  /*25b0*/  FSEL R31, R31, -INF , P1 ;  /* 0xff8000001f1f7808 */ /* 0x000fe40000800000 */
[----:B------:R-:W-:Y:S02]  /*25c0*/  FSEL R59, R59, -INF , P0 ;  /* 0xff8000003b3b7808 */ /* 0x000fe40000000000 */
[----:B------:R-:W-:-:S02]  /*25d0*/  ISETP.NE.AND P0, PT, R12, RZ, PT ;  /* 0x000000ff0c00720c */ /* 0x000fc40003f05270 */
[----:B------:R-:W-:Y:S02]  /*25e0*/  FSEL R38, R38, -INF , P3 ;  /* 0xff80000026267808 */ /* 0x000fe40001800000 */
[----:B------:R-:W-:Y:S02]  /*25f0*/  FSEL R34, R34, -INF , P0 ;  /* 0xff80000022227808 */ /* 0x000fe40000000000 */
[----:B------:R-:W-:Y:S02]  /*2600*/  FSEL R42, R42, -INF , P5 ;  /* 0xff8000002a2a7808 */ /* 0x000fe40002800000 */
[----:B------:R-:W-:Y:S02]  /*2610*/  FSEL R43, R43, -INF , P6 ;  /* 0xff8000002b2b7808 */ /* 0x000fe40003000000 */
[----:B------:R-:W-:Y:S02]  /*2620*/  ISETP.NE.AND P1, PT, R7, RZ, PT ;  /* 0x000000ff0700720c */ /* 0x000fe40003f25270 */
[----:B------:R-:W-:-:S02]  /*2630*/  ISETP.NE.AND P0, PT, R6, RZ, PT ;  /* 0x000000ff0600720c */ /* 0x000fc40003f05270 */
[----:B-1----:R-:W-:-:S05]  /*2640*/  FMNMX.FTZ R11, R8, R11, !PT ;  /* 0x0000000b080b7209 */ /* 0x002fca0007810000 */
[----:B------:R-:W1:Y:S02]  /*2650*/  SHFL.BFLY PT, R4, R11, 0x1, 0x1f ;  /* 0x0c201f000b047f89 */ /* 0x000e6400000e0000 */
[----:B-1----:R-:W-:-:S04]  /*2660*/  FMNMX.FTZ R4, R11, R4, !PT ;  /* 0x000000040b047209 */ /* 0x002fc80007810000 */
[C---:B------:R-:W-:Y:S01]  /*2670*/  FSETP.NEU.FTZ.AND P2, PT, R4.reuse, -INF , PT ;  /* 0xff8000000400780b */ /* 0x040fe20003f5d000 */
[----:B------:R-:W-:Y:S01]  /*2680*/  FFMA.FTZ R20, R4, R13, -8 ;  /* 0xc100000004147423 */ /* 0x000fe2000001000d */
[----:B------:R-:W-:-:S04]  /*2690*/  FMNMX.FTZ R13, R94, R95, !PT ;  /* 0x0000005f5e0d7209 */ /* 0x000fc80007810000 */
[----:B------:R-:W-:Y:S02]  /*26a0*/  FMNMX.FTZ R14, R98, R13, !PT ;  /* 0x0000000d620e7209 */ /* 0x000fe40007810000 */
[----:B------:R-:W-:Y:S02]  /*26b0*/  FSEL R20, R20, RZ, P2 ;  /* 0x000000ff14147208 */ /* 0x000fe40001000000 */
[----:B------:R-:W-:Y:S02]  /*26c0*/  FMNMX.FTZ R13, R99, R14, !PT ;  /* 0x0000000e630d7209 */ /* 0x000fe40007810000 */
[----:B------:R-:W-:Y:S01]  /*26d0*/  ISETP.NE.AND P2, PT, R10, RZ, PT ;  /* 0x000000ff0a00720c */ /* 0x000fe20003f45270 */
[--C-:B------:R-:W-:Y:S01]  /*26e0*/  FFMA.FTZ R60, R60, UR44, -R20.reuse ;  /* 0x0000002c3c3c7c23 */ /* 0x100fe20008010814 */
[----:B------:R-:W-:Y:S01]  /*26f0*/  FMNMX.FTZ R14, R102, R13, !PT ;  /* 0x0000000d660e7209 */ /* 0x000fe20007810000 */
[--C-:B------:R-:W-:Y:S01]  /*2700*/  FFMA.FTZ R5, R92, UR44, -R20.reuse ;  /* 0x0000002c5c057c23 */ /* 0x100fe20008010814 */
[----:B------:R-:W-:Y:S01]  /*2710*/  FSEL R35, R35, -INF , P2 ;  /* 0xff80000023237808 */ /* 0x000fe20001000000 */
[--C-:B------:R-:W-:Y:S01]  /*2720*/  FFMA.FTZ R6, R93, UR44, -R20.reuse ;  /* 0x0000002c5d067c23 */ /* 0x100fe20008010814 */
[----:B------:R-:W-:Y:S01]  /*2730*/  FMNMX.FTZ R17, R103, R14, !PT ;  /* 0x0000000e67117209 */ /* 0x000fe20007810000 */
[--C-:B------:R-:W-:Y:S01]  /*2740*/  FFMA.FTZ R14, R77, UR44, -R20.reuse ;  /* 0x0000002c4d0e7c23 */ /* 0x100fe20008010814 */
[--C-:B------:R-:W-:Y:S01]  /*2750*/  FFMA.FTZ R7, R96, UR44, -R20.reuse ;  /* 0x0000002c60077c23 */ /* 0x100fe20008010814 */
        /* <DEDUP_REMOVED lines=18> */
[----:B------:R-:W-:Y:S03]  /*2880*/  MUFU.EX2 R13, R76 ;  /* 0x0000004c000d7308 */ /* 0x000fe60000000800 */
[----:B------:R-:W-:Y:S01]  /*2890*/  FMNMX.FTZ R19, R83, R18, !PT ;  /* 0x0000001253137209 */ /* 0x000fe20007810000 */
[----:B------:R-:W-:-:S03]  /*28a0*/  FFMA.FTZ R18, R84, UR44, -R20 ;  /* 0x0000002c54127c23 */ /* 0x000fc60008010814 */
[----:B------:R-:W-:Y:S01]  /*28b0*/  FMNMX.FTZ R22, R86, R19, !PT ;  /* 0x0000001356167209 */ /* 0x000fe20007810000 */
[----:B------:R-:W-:Y:S03]  /*28c0*/  MUFU.EX2 R5, R5 ;  /* 0x0000000500057308 */ /* 0x000fe60000000800 */
[----:B------:R-:W-:-:S04]  /*28d0*/  FMNMX.FTZ R19, R87, R22, !PT ;  /* 0x0000001657137209 */ /* 0x000fc80007810000 */
        /* <DEDUP_REMOVED lines=9> */
[----:B------:R-:W-:-:S04]  /*2970*/  FMNMX.FTZ R23, R67, R24, !PT ;  /* 0x0000001843177209 */ /* 0x000fc80007810000 */
[----:B------:R-:W-:Y:S01]  /*2980*/  FMNMX.FTZ R24, R70, R23, !PT ;  /* 0x0000001746187209 */ /* 0x000fe20007810000 */
[----:B------:R-:W1:Y:S03]  /*2990*/  MUFU.EX2 R8, R8 ;  /* 0x0000000800087308 */ /* 0x000e660000000800 */
[----:B------:R-:W-:Y:S01]  /*29a0*/  FMNMX.FTZ R77, R71, R24, !PT ;  /* 0x00000018474d7209 */ /* 0x000fe20007810000 */
[----:B------:R-:W-:-:S03]  /*29b0*/  FFMA.FTZ R24, R61, UR44, -R20 ;  /* 0x0000002c3d187c23 */ /* 0x000fc60008010814 */
[----:B------:R-:W-:Y:S01]  /*29c0*/  FMNMX.FTZ R26, R74, R77, !PT ;  /* 0x0000004d4a1a7209 */ /* 0x000fe20007810000 */
[----:B------:R2:W-:Y:S03]  /*29d0*/  MUFU.EX2 R23, R60 ;  /* 0x0000003c00177308 */ /* 0x0005e60000000800 */
[----:B------:R-:W-:Y:S01]  /*29e0*/  FMNMX.FTZ R61, R75, R26, !PT ;  /* 0x0000001a4b3d7209 */ /* 0x000fe20007810000 */
[--C-:B------:R-:W-:Y:S01]  /*29f0*/  FFMA.FTZ R26, R64, UR44, -R20.reuse ;  /* 0x0000002c401a7c23 */ /* 0x100fe20008010814 */
[----:B------:R-:W-:Y:S02]  /*2a00*/  FFMA.FTZ R64, R65, UR44, -R20 ;  /* 0x0000002c41407c23 */ /* 0x000fe40008010814 */
[----:B------:R-:W-:Y:S01]  /*2a10*/  FMNMX.FTZ R32, R46, R61, !PT ;  /* 0x0000003d2e207209 */ /* 0x000fe20007810000 */
[----:B------:R-:W-:Y:S01]  /*2a20*/  MUFU.EX2 R10, R10 ;  /* 0x0000000a000a7308 */ /* 0x000fe20000000800 */
[----:B-1----:R-:W-:-:S02]  /*2a30*/  F2FP.SATFINITE.E4M3.F32.PACK_AB_MERGE_C R152, R8, R7, RZ ;  /* 0x000000070898723e */ /* 0x002fc400048070ff */
[----:B------:R-:W-:Y:S02]  /*2a40*/  FMNMX.FTZ R61, R47, R32, !PT ;  /* 0x000000202f3d7209 */ /* 0x000fe40007810000 */
[----:B------:R-:W-:Y:S02]  /*2a50*/  F2FP.SATFINITE.E4M3.F32.PACK_AB_MERGE_C R152, R6, R5, R152 ;  /* 0x000000050698723e */ /* 0x000fe40004807098 */
[----:B------:R-:W-:Y:S01]  /*2a60*/  FMNMX.FTZ R32, R50, R61, !PT ;  /* 0x0000003d32207209 */ /* 0x000fe20007810000 */
[----:B------:R-:W-:Y:S03]  /*2a70*/  MUFU.EX2 R11, R11 ;  /* 0x0000000b000b7308 */ /* 0x000fe60000000800 */
[----:B------:R-:W-:Y:S01]  /*2a80*/  FMNMX.FTZ R65, R51, R32, !PT ;  /* 0x0000002033417209 */ /* 0x000fe20007810000 */
[--C-:B------:R-:W-:Y:S01]  /*2a90*/  FFMA.FTZ R32, R68, UR44, -R20.reuse ;  /* 0x0000002c44207c23 */ /* 0x100fe20008010814 */
[----:B------:R-:W-:-:S02]  /*2aa0*/  FFMA.FTZ R68, R69, UR44, -R20 ;  /* 0x0000002c45447c23 */ /* 0x000fc40008010814 */
[----:B------:R-:W-:Y:S01]  /*2ab0*/  FMNMX.FTZ R36, R54, R65, !PT ;  /* 0x0000004136247209 */ /* 0x000fe20007810000 */
[----:B------:R1:W-:Y:S03]  /*2ac0*/  MUFU.EX2 R61, R64 ;  /* 0x00000040003d7308 */ /* 0x0003e60000000800 */
[----:B------:R-:W-:-:S04]  /*2ad0*/  FMNMX.FTZ R65, R55, R36, !PT ;  /* 0x0000002437417209 */ /* 0x000fc80007810000 */
[----:B------:R-:W-:Y:S01]  /*2ae0*/  FMNMX.FTZ R36, R58, R65, !PT ;  /* 0x000000413a247209 */ /* 0x000fe20007810000 */
[----:B------:R-:W-:Y:S03]  /*2af0*/  MUFU.EX2 R19, R85 ;  /* 0x0000005500137308 */ /* 0x000fe60000000800 */
[----:B------:R-:W-:Y:S01]  /*2b00*/  FMNMX.FTZ R69, R59, R36, !PT ;  /* 0x000000243b457209 */ /* 0x000fe20007810000 */
[--C-:B------:R-:W-:Y:S01]  /*2b10*/  FFMA.FTZ R36, R72, UR44, -R20.reuse ;  /* 0x0000002c48247c23 */ /* 0x100fe20008010814 */
[----:B------:R-:W-:Y:S02]  /*2b20*/  FFMA.FTZ R72, R73, UR44, -R20 ;  /* 0x0000002c49487c23 */ /* 0x000fe40008010814 */
[----:B--2---:R-:W-:Y:S01]  /*2b30*/  FMNMX.FTZ R60, R30, R69, !PT ;  /* 0x000000451e3c7209 */ /* 0x004fe20007810000 */
[----:B------:R-:W-:Y:S03]  /*2b40*/  MUFU.EX2 R65, R68 ;  /* 0x0000004400417308 */ /* 0x000fe60000000800 */
[----:B------:R-:W-:-:S04]  /*2b50*/  FMNMX.FTZ R69, R31, R60, !PT ;  /* 0x0000003c1f457209 */ /* 0x000fc80007810000 */
[----:B------:R-:W-:Y:S01]  /*2b60*/  FMNMX.FTZ R60, R34, R69, !PT ;  /* 0x00000045223c7209 */ /* 0x000fe20007810000 */
[----:B------:R-:W-:Y:S03]  /*2b70*/  MUFU.EX2 R12, R12 ;  /* 0x0000000c000c7308 */ /* 0x000fe60000000800 */
[----:B------:R-:W-:Y:S02]  /*2b80*/  FMNMX.FTZ R73, R35, R60, !PT ;  /* 0x0000003c23497209 */ /* 0x000fe40007810000 */
[----:B------:R-:W-:Y:S01]  /*2b90*/  FSEL R60, R39, -INF , P4 ;  /* 0xff800000273c7808 */ /* 0x000fe20002000000 */
[--C-:B------:R-:W-:Y:S01]  /*2ba0*/  FFMA.FTZ R39, R44, UR44, -R20.reuse ;  /* 0x0000002c2c277c23 */ /* 0x100fe20008010814 */
[----:B------:R-:W-:Y:S01]  /*2bb0*/  FMNMX.FTZ R73, R38, R73, !PT ;  /* 0x0000004926497209 */ /* 0x000fe20007810000 */
[--C-:B------:R-:W-:Y:S01]  /*2bc0*/  FFMA.FTZ R44, R45, UR44, -R20.reuse ;  /* 0x0000002c2d2c7c23 */ /* 0x100fe20008010814 */
[--C-:B------:R-:W-:Y:S01]  /*2bd0*/  FFMA.FTZ R45, R48, UR44, -R20.reuse ;  /* 0x0000002c302d7c23 */ /* 0x100fe20008010814 */
[----:B------:R2:W-:Y:S01]  /*2be0*/  MUFU.EX2 R69, R72 ;  /* 0x0000004800457308 */ /* 0x0005e20000000800 */
[----:B------:R-:W-:Y:S01]  /*2bf0*/  FMNMX.FTZ R73, R60, R73, !PT ;  /* 0x000000493c497209 */ /* 0x000fe20007810000 */
[--C-:B------:R-:W-:Y:S01]  /*2c00*/  FFMA.FTZ R48, R49, UR44, -R20.reuse ;  /* 0x0000002c31307c23 */ /* 0x100fe20008010814 */
[--C-:B------:R-:W-:Y:S01]  /*2c10*/  FFMA.FTZ R49, R52, UR44, -R20.reuse ;  /* 0x0000002c34317c23 */ /* 0x100fe20008010814 */
[--C-:B------:R-:W-:Y:S01]  /*2c20*/  FFMA.FTZ R52, R53, UR44, -R20.reuse ;  /* 0x0000002c35347c23 */ /* 0x100fe20008010814 */
[----:B-1----:R-:W-:Y:S01]  /*2c30*/  FMNMX.FTZ R64, R42, R73, !PT ;  /* 0x000000492a407209 */ /* 0x002fe20007810000 */
[--C-:B------:R-:W-:Y:S01]  /*2c40*/  FFMA.FTZ R53, R56, UR44, -R20.reuse ;  /* 0x0000002c38357c23 */ /* 0x100fe20008010814 */
[----:B------:R-:W-:Y:S01]  /*2c50*/  FFMA.FTZ R56, R57, UR44, -R20 ;  /* 0x0000002c39387c23 */ /* 0x000fe20008010814 */
[----:B------:R-:W1:Y:S01]  /*2c60*/  MUFU.EX2 R15, R15 ;  /* 0x0000000f000f7308 */ /* 0x000e620000000800 */
[----:B------:R-:W-:Y:S01]  /*2c70*/  FMNMX.FTZ R64, R43, R64, !PT ;  /* 0x000000402b407209 */ /* 0x000fe20007810000 */
[----:B--2---:R-:W-:-:S04]  /*2c80*/  IMAD.U32 R72, RZ, RZ, UR44 ;  /* 0x0000002cff487e24 */ /* 0x004fc8000f8e00ff */
[----:B------:R-:W2:Y:S02]  /*2c90*/  SHFL.BFLY PT, R73, R64, 0x2, 0x1f ;  /* 0x0c401f0040497f89 */ /* 0x000ea400000e0000 */
[----:B------:R-:W-:Y:S08]  /*2ca0*/  MUFU.EX2 R14, R14 ;  /* 0x0000000e000e7308 */ /* 0x000ff00000000800 */
[----:B------:R-:W3:Y:S01]  /*2cb0*/  MUFU.EX2 R16, R16 ;  /* 0x0000001000107308 */ /* 0x000ee20000000800 */
[----:B-1----:R-:W-:-:S04]  /*2cc0*/  F2FP.SATFINITE.E4M3.F32.PACK_AB_MERGE_C R154, R15, R12, RZ ;  /* 0x0000000c0f9a723e */ /* 0x002fc800048070ff */
[----:B------:R-:W-:-:S03]  /*2cd0*/  F2FP.SATFINITE.E4M3.F32.PACK_AB_MERGE_C R154, R11, R10, R154 ;  /* 0x0000000a0b9a723e */ /* 0x000fc6000480709a */
[----:B------:R-:W-:Y:S01]  /*2ce0*/  MUFU.EX2 R18, R18 ;  /* 0x0000001200127308 */ /* 0x000fe20000000800 */
[----:B--2---:R-:W-:Y:S01]  /*2cf0*/  FMNMX.FTZ R73, R64, R73, !PT ;  /* 0x0000004940497209 */ /* 0x004fe20007810000 */
[--C-:B------:R-:W-:Y:S01]  /*2d00*/  FFMA.FTZ R64, R33, UR44, -R20.reuse ;  /* 0x0000002c21407c23 */ /* 0x100fe20008010814 */
[----:B------:R-:W-:-:S05]  /*2d10*/  FFMA.FTZ R33, R9, UR44, -R20 ;  /* 0x0000002c09217c23 */ /* 0x000fca0008010814 */
[----:B------:R-:W-:Y:S01]  /*2d20*/  MUFU.EX2 R22, R22 ;  /* 0x0000001600167308 */ /* 0x000fe20000000800 */
[----:B---3--:R-:W-:Y:S01]  /*2d30*/  F2FP.SATFINITE.E4M3.F32.PACK_AB_MERGE_C R136, R17, R16, RZ ;  /* 0x000000101188723e */ /* 0x008fe200048070ff */
[----:B------:R-:W1:Y:S03]  /*2d40*/  SHFL.BFLY PT, R68, R73, 0x1, 0x1f ;  /* 0x0c201f0049447f89 */ /* 0x000e6600000e0000 */
[----:B------:R-:W-:-:S03]  /*2d50*/  F2FP.SATFINITE.E4M3.F32.PACK_AB_MERGE_C R136, R14, R13, R136 ;  /* 0x0000000d0e88723e */ /* 0x000fc60004807088 */
[----:B------:R-:W2:Y:S08]  /*2d60*/  MUFU.EX2 R27, R27 ;  /* 0x0000001b001b7308 */ /* 0x000eb00000000800 */
[----:B------:R-:W-:Y:S08]  /*2d70*/  MUFU.EX2 R24, R24 ;  /* 0x0000001800187308 */ /* 0x000ff00000000800 */
[----:B------:R-:W-:Y:S01]  /*2d80*/  MUFU.EX2 R26, R26 ;  /* 0x0000001a001a7308 */ /* 0x000fe20000000800 */
[----:B--2---:R-:W-:-:S02]  /*2d90*/  F2FP.SATFINITE.E4M3.F32.PACK_AB_MERGE_C R138, R27, R22, RZ ;  /* 0x000000161b8a723e */ /* 0x004fc400048070ff */
[----:B-1----:R-:W-:Y:S01]  /*2da0*/  FMNMX.FTZ R9, R73, R68, !PT ;  /* 0x0000004449097209 */ /* 0x002fe20007810000 */
[--C-:B------:R-:W-:Y:S01]  /*2db0*/  FFMA.FTZ R68, R37, UR44, -R20.reuse ;  /* 0x0000002c25447c23 */ /* 0x100fe20008010814 */
[--C-:B------:R-:W-:Y:S01]  /*2dc0*/  FFMA.FTZ R37, R40, UR44, -R20.reuse ;  /* 0x0000002c28257c23 */ /* 0x100fe20008010814 */
[----:B------:R-:W-:Y:S01]  /*2dd0*/  FFMA.FTZ R20, R41, UR44, -R20 ;  /* 0x0000002c29147c23 */ /* 0x000fe20008010814 */
[C---:B------:R-:W-:Y:S01]  /*2de0*/  FSETP.NEU.FTZ.AND P2, PT, R9.reuse, -INF , PT ;  /* 0xff8000000900780b */ /* 0x040fe20003f5d000 */
[----:B------:R-:W-:Y:S01]  /*2df0*/  FFMA.FTZ R57, R9, R72, -8 ;  /* 0xc100000009397423 */ /* 0x000fe20000010048 */
[----:B------:R-:W-:Y:S01]  /*2e00*/  MUFU.EX2 R32, R32 ;  /* 0x0000002000207308 */ /* 0x000fe20000000800 */
[----:B------:R-:W-:-:S03]  /*2e10*/  F2FP.SATFINITE.E4M3.F32.PACK_AB_MERGE_C R138, R19, R18, R138 ;  /* 0x00000012138a723e */ /* 0x000fc6000480708a */
[----:B------:R-:W-:Y:S02]  /*2e20*/  FSEL R57, R57, RZ, P2 ;  /* 0x000000ff39397208 */ /* 0x000fe40001000000 */
[----:B------:R-:W-:Y:S02]  /*2e30*/  PLOP3.LUT P2, PT, PT, PT, UP0, 0x80, 0x0 ;  /* 0x000000000000781c */ /* 0x000fe40003f4f008 */
[----:B------:R-:W-:Y:S01]  /*2e40*/  MUFU.EX2 R36, R36 ;  /* 0x0000002400247308 */ /* 0x000fe20000000800 */
[--C-:B------:R-:W-:Y:S01]  /*2e50*/  FFMA.FTZ R40, R94, UR44, -R57.reuse ;  /* 0x0000002c5e287c23 */ /* 0x100fe20008010839 */
[--C-:B------:R-:W-:Y:S01]  /*2e60*/  FFMA.FTZ R41, R95, UR44, -R57.reuse ;  /* 0x0000002c5f297c23 */ /* 0x100fe20008010839 */
[--C-:B------:R-:W-:Y:S01]  /*2e70*/  FFMA.FTZ R76, R98, UR44, -R57.reuse ;  /* 0x0000002c624c7c23 */ /* 0x100fe20008010839 */
[--C-:B------:R-:W-:Y:S01]  /*2e80*/  FFMA.FTZ R81, R99, UR44, -R57.reuse ;  /* 0x0000002c63517c23 */ /* 0x100fe20008010839 */
[--C-:B------:R-:W-:Y:S01]  /*2e90*/  FFMA.FTZ R72, R102, UR44, -R57.reuse ;  /* 0x0000002c66487c23 */ /* 0x100fe20008010839 */
[--C-:B------:R-:W-:Y:S01]  /*2ea0*/  FFMA.FTZ R73, R103, UR44, -R57.reuse ;  /* 0x0000002c67497c23 */ /* 0x100fe20008010839 */
[--C-:B------:R-:W-:Y:S01]  /*2eb0*/  FFMA.FTZ R88, R66, UR44, -R57.reuse ;  /* 0x0000002c42587c23 */ /* 0x100fe20008010839 */
[----:B------:R-:W-:Y:S01]  /*2ec0*/  MUFU.EX2 R40, R40 ;  /* 0x0000002800287308 */ /* 0x000fe20000000800 */
[--C-:B------:R-:W-:Y:S01]  /*2ed0*/  FFMA.FTZ R80, R106, UR44, -R57.reuse ;  /* 0x0000002c6a507c23 */ /* 0x100fe20008010839 */
[--C-:B------:R-:W-:Y:S01]  /*2ee0*/  FFMA.FTZ R89, R67, UR44, -R57.reuse ;  /* 0x0000002c43597c23 */ /* 0x100fe20008010839 */
[--C-:B------:R-:W-:Y:S01]  /*2ef0*/  FFMA.FTZ R66, R70, UR44, -R57.reuse ;  /* 0x0000002c46427c23 */ /* 0x100fe20008010839 */
[--C-:B------:R-:W-:Y:S01]  /*2f00*/  FFMA.FTZ R67, R71, UR44, -R57.reuse ;  /* 0x0000002c47437c23 */ /* 0x100fe20008010839 */
[--C-:B------:R-:W-:Y:S01]  /*2f10*/  FFMA.FTZ R70, R74, UR44, -R57.reuse ;  /* 0x0000002c4a467c23 */ /* 0x100fe20008010839 */
[--C-:B------:R-:W-:Y:S01]  /*2f20*/  FFMA.FTZ R71, R75, UR44, -R57.reuse ;  /* 0x0000002c4b477c23 */ /* 0x100fe20008010839 */
[----:B------:R-:W-:Y:S01]  /*2f30*/  FADD.FTZ R74, R5, R6 ;  /* 0x00000006054a7221 */ /* 0x000fe20000010000 */
[----:B------:R-:W1:Y:S01]  /*2f40*/  MUFU.EX2 R41, R41 ;  /* 0x0000002900297308 */ /* 0x000e620000000800 */
[--C-:B------:R-:W-:Y:S01]  /*2f50*/  FFMA.FTZ R77, R78, UR44, -R57.reuse ;  /* 0x0000002c4e4d7c23 */ /* 0x100fe20008010839 */
[--C-:B------:R-:W-:Y:S01]  /*2f60*/  FFMA.FTZ R84, R82, UR44, -R57.reuse ;  /* 0x0000002c52547c23 */ /* 0x100fe20008010839 */
[--C-:B------:R-:W-:Y:S01]  /*2f70*/  FFMA.FTZ R85, R107, UR44, -R57.reuse ;  /* 0x0000002c6b557c23 */ /* 0x100fe20008010839 */
[--C-:B------:R-:W-:Y:S01]  /*2f80*/  FFMA.FTZ R78, R79, UR44, -R57.reuse ;  /* 0x0000002c4f4e7c23 */ /* 0x100fe20008010839 */
[--C-:B------:R-:W-:Y:S01]  /*2f90*/  FFMA.FTZ R82, R87, UR44, -R57.reuse ;  /* 0x0000002c57527c23 */ /* 0x100fe20008010839 */
[--C-:B------:R-:W-:Y:S01]  /*2fa0*/  FFMA.FTZ R79, R86, UR44, -R57.reuse ;  /* 0x0000002c564f7c23 */ /* 0x100fe20008010839 */
[--C-:B------:R-:W-:Y:S01]  /*2fb0*/  FFMA.FTZ R87, R91, UR44, -R57.reuse ;  /* 0x0000002c5b577c23 */ /* 0x100fe20008010839 */
[----:B------:R-:W2:Y:S01]  /*2fc0*/  MUFU.EX2 R76, R76 ;  /* 0x0000004c004c7308 */ /* 0x000ea20000000800 */
[----:B------:R-:W-:Y:S01]  /*2fd0*/  FFMA.FTZ R86, R90, UR44, -R57 ;  /* 0x0000002c5a567c23 */ /* 0x000fe20008010839 */
[----:B------:R-:W-:Y:S01]  /*2fe0*/  FADD.FTZ R91, R7, R74 ;  /* 0x0000004a075b7221 */ /* 0x000fe20000010000 */
[----:B------:R-:W-:-:S02]  /*2ff0*/  IMAD.U32 R74, RZ, RZ, UR38 ;  /* 0x00000026ff4a7e24 */ /* 0x000fc4000f8e00ff */
[--C-:B------:R-:W-:Y:S01]  /*3000*/  FFMA.FTZ R83, R83, UR44, -R57.reuse ;  /* 0x0000002c53537c23 */ /* 0x100fe20008010839 */
[----:B------:R-:W-:Y:S01]  /*3010*/  FFMA.FTZ R62, R62, UR44, -R57 ;  /* 0x0000002c3e3e7c23 */ /* 0x000fe20008010839 */
[----:B------:R-:W-:Y:S01]  /*3020*/  FADD.FTZ R91, R8, R91 ;  /* 0x0000005b085b7221 */ /* 0x000fe20000010000 */
[----:B------:R-:W-:Y:S01]  /*3030*/  @!P1 VIADD R74, R74, 0x12440 ;  /* 0x000124404a4a9836 */ /* 0x000fe20000000000 */
[----:B------:R-:W3:Y:S01]  /*3040*/  MUFU.EX2 R81, R81 ;  /* 0x0000005100517308 */ /* 0x000ee20000000800 */
[----:B-1----:R-:W-:Y:S01]  /*3050*/  FADD.FTZ R75, R40, R41 ;  /* 0x00000029284b7221 */ /* 0x002fe20000010000 */
[--C-:B------:R-:W-:Y:S01]  /*3060*/  FFMA.FTZ R63, R63, UR44, -R57.reuse ;  /* 0x0000002c3f3f7c23 */ /* 0x100fe20008010839 */
[--C-:B------:R-:W-:Y:S01]  /*3070*/  FFMA.FTZ R54, R54, UR44, -R57.reuse ;  /* 0x0000002c36367c23 */ /* 0x100fe20008010839 */
[----:B------:R-:W-:Y:S01]  /*3080*/  @!P1 PRMT R74, RZ, 0x654, R74 ;  /* 0x00000654ff4a9816 */ /* 0x000fe2000000004a */
[--C-:B------:R-:W-:Y:S01]  /*3090*/  FFMA.FTZ R46, R46, UR44, -R57.reuse ;  /* 0x0000002c2e2e7c23 */ /* 0x100fe20008010839 */
[--C-:B------:R-:W-:Y:S01]  /*30a0*/  FFMA.FTZ R47, R47, UR44, -R57.reuse ;  /* 0x0000002c2f2f7c23 */ /* 0x100fe20008010839 */
[----:B------:R-:W-:Y:S01]  /*30b0*/  FFMA.FTZ R50, R50, UR44, -R57 ;  /* 0x0000002c32327c23 */ /* 0x000fe20008010839 */
[----:B------:R-:W1:Y:S01]  /*30c0*/  MUFU.EX2 R72, R72 ;  /* 0x0000004800487308 */ /* 0x000e620000000800 */
[----:B--2---:R-:W-:Y:S01]  /*30d0*/  FADD.FTZ R90, R76, R75 ;  /* 0x0000004b4c5a7221 */ /* 0x004fe20000010000 */
[----:B------:R2:W-:Y:S01]  /*30e0*/  @!P1 SYNCS.ARRIVE.TRANS64.RED.A1T0 RZ, [R74+URZ], RZ ;  /* 0x000000ff4aff99a7 */ /* 0x0005e2000810043f */
[--C-:B------:R-:W-:Y:S01]  /*30f0*/  FFMA.FTZ R51, R51, UR44, -R57.reuse ;  /* 0x0000002c33337c23 */ /* 0x100fe20008010839 */
[--C-:B------:R-:W-:Y:S01]  /*3100*/  FFMA.FTZ R55, R55, UR44, -R57.reuse ;  /* 0x0000002c37377c23 */ /* 0x100fe20008010839 */
[--C-:B------:R-:W-:Y:S01]  /*3110*/  FFMA.FTZ R58, R58, UR44, -R57.reuse ;  /* 0x0000002c3a3a7c23 */ /* 0x100fe20008010839 */
[--C-:B------:R-:W-:Y:S01]  /*3120*/  FFMA.FTZ R59, R59, UR44, -R57.reuse ;  /* 0x0000002c3b3b7c23 */ /* 0x100fe20008010839 */
[----:B------:R-:W-:Y:S01]  /*3130*/  FFMA.FTZ R34, R34, UR44, -R57 ;  /* 0x0000002c22227c23 */ /* 0x000fe20008010839 */
[----:B------:R-:W4:Y:S01]  /*3140*/  MUFU.EX2 R73, R73 ;  /* 0x0000004900497308 */ /* 0x000f220000000800 */
[----:B---3--:R-:W-:Y:S01]  /*3150*/  FADD.FTZ R75, R81, R90 ;  /* 0x0000005a514b7221 */ /* 0x008fe20000010000 */
[----:B------:R-:W-:Y:S01]  /*3160*/  FADD.FTZ R90, R10, R91 ;  /* 0x0000005b0a5a7221 */ /* 0x000fe20000010000 */
[--C-:B------:R-:W-:Y:S01]  /*3170*/  FFMA.FTZ R35, R35, UR44, -R57.reuse ;  /* 0x0000002c23237c23 */ /* 0x100fe20008010839 */
[--C-:B------:R-:W-:Y:S01]  /*3180*/  FFMA.FTZ R38, R38, UR44, -R57.reuse ;  /* 0x0000002c26267c23 */ /* 0x100fe20008010839 */
[--C-:B------:R-:W-:Y:S01]  /*3190*/  FFMA.FTZ R60, R60, UR44, -R57.reuse ;  /* 0x0000002c3c3c7c23 */ /* 0x100fe20008010839 */
[--C-:B------:R-:W-:Y:S01]  /*31a0*/  FFMA.FTZ R42, R42, UR44, -R57.reuse ;  /* 0x0000002c2a2a7c23 */ /* 0x100fe20008010839 */
[----:B------:R-:W-:Y:S01]  /*31b0*/  FFMA.FTZ R43, R43, UR44, -R57 ;  /* 0x0000002c2b2b7c23 */ /* 0x000fe20008010839 */
[----:B------:R-:W3:Y:S01]  /*31c0*/  MUFU.EX2 R80, R80 ;  /* 0x0000005000507308 */ /* 0x000ee20000000800 */
[----:B-1----:R-:W-:Y:S01]  /*31d0*/  FADD.FTZ R92, R72, R75 ;  /* 0x0000004b485c7221 */ /* 0x002fe20000010000 */
[----:B------:R-:W-:Y:S01]  /*31e0*/  FADD.FTZ R75, R11, R90 ;  /* 0x0000005a0b4b7221 */ /* 0x000fe20000010000 */
[----:B------:R-:W-:-:S03]  /*31f0*/  F2FP.SATFINITE.E4M3.F32.PACK_AB_MERGE_C R76, R81, R76, RZ ;  /* 0x0000004c514c723e */ /* 0x000fc600048070ff */
[----:B--2---:R-:W-:Y:S01]  /*3200*/  FADD.FTZ R74, R12, R75 ;  /* 0x0000004b0c4a7221 */ /* 0x004fe20000010000 */
[----:B------:R-:W-:Y:S01]  /*3210*/  F2FP.SATFINITE.E4M3.F32.PACK_AB_MERGE_C R153, R41, R40, R76 ;  /* 0x000000282999723e */ /* 0x000fe2000480704c */
[----:B------:R-:W1:Y:S01]  /*3220*/  MUFU.EX2 R85, R85 ;  /* 0x0000005500557308 */ /* 0x000e620000000800 */
[----:B----4-:R-:W-:Y:S01]  /*3230*/  FADD.FTZ R91, R73, R92 ;  /* 0x0000005c495b7221 */ /* 0x010fe20000010000 */
[----:B------:R-:W-:Y:S01]  /*3240*/  FADD.FTZ R74, R15, R74 ;  /* 0x0000004a0f4a7221 */ /* 0x000fe20000010000 */
[--C-:B------:R-:W-:Y:S02]  /*3250*/  IMAD.MOV.U32 R41, RZ, RZ, R25.reuse ;  /* 0x000000ffff297224 */ /* 0x100fe400078e0019 */
[----:B------:R-:W-:Y:S02]  /*3260*/  IMAD.MOV.U32 R40, RZ, RZ, R25 ;  /* 0x000000ffff287224 */ /* 0x000fe400078e0019 */
[----:B------:R-:W-:Y:S01]  /*3270*/  FADD.FTZ R75, R13, R74 ;  /* 0x0000004a0d4b7221 */ /* 0x000fe20000010000 */
[----:B------:R-:W-:Y:S01]  /*3280*/  FFMA.FTZ R74, R30, UR44, -R57 ;  /* 0x0000002c1e4a7c23 */ /* 0x000fe20008010839 */
[----:B------:R-:W2:Y:S01]  /*3290*/  MUFU.EX2 R77, R77 ;  /* 0x0000004d004d7308 */ /* 0x000ea20000000800 */
[----:B---3--:R-:W-:Y:S01]  /*32a0*/  FADD.FTZ R90, R80, R91 ;  /* 0x0000005b505a7221 */ /* 0x008fe20000010000 */
[----:B------:R-:W-:-:S06]  /*32b0*/  FADD.FTZ R75, R14, R75 ;  /* 0x0000004b0e4b7221 */ /* 0x000fcc0000010000 */
[----:B------:R-:W3:Y:S01]  /*32c0*/  MUFU.EX2 R78, R78 ;  /* 0x0000004e004e7308 */ /* 0x000ee20000000800 */
[C---:B-1----:R-:W-:Y:S01]  /*32d0*/  FADD.FTZ R90, R85.reuse, R90 ;  /* 0x0000005a555a7221 */ /* 0x042fe20000010000 */
[----:B------:R-:W-:-:S04]  /*32e0*/  F2FP.SATFINITE.E4M3.F32.PACK_AB_MERGE_C R80, R85, R80, RZ ;  /* 0x000000505550723e */ /* 0x000fc800048070ff */
[----:B------:R-:W-:Y:S02]  /*32f0*/  F2FP.SATFINITE.E4M3.F32.PACK_AB_MERGE_C R155, R73, R72, R80 ;  /* 0x00000048499b723e */ /* 0x000fe40004807050 */
[----:B------:R-:W1:Y:S01]  /*3300*/  MUFU.EX2 R84, R84 ;  /* 0x0000005400547308 */ /* 0x000e620000000800 */
[----:B--2---:R-:W-:Y:S01]  /*3310*/  FADD.FTZ R91, R77, R90 ;  /* 0x0000005a4d5b7221 */ /* 0x004fe20000010000 */
[----:B------:R-:W-:Y:S01]  /*3320*/  FADD.FTZ R90, R16, R75 ;  /* 0x0000004b105a7221 */ /* 0x000fe20000010000 */
[----:B------:R-:W-:-:S03]  /*3330*/  FFMA.FTZ R75, R31, UR44, -R57 ;  /* 0x0000002c1f4b7c23 */ /* 0x000fc60008010839 */
[----:B------:R-:W-:Y:S02]  /*3340*/  FADD.FTZ R31, R17, R90 ;  /* 0x0000005a111f7221 */ /* 0x000fe40000010000 */
[----:B------:R-:W2:Y:S01]  /*3350*/  MUFU.EX2 R83, R83 ;  /* 0x0000005300537308 */ /* 0x000ea20000000800 */
[----:B---3--:R-:W-:Y:S01]  /*3360*/  FADD.FTZ R91, R78, R91 ;  /* 0x0000005b4e5b7221 */ /* 0x008fe20000010000 */
[----:B------:R-:W-:-:S06]  /*3370*/  FADD.FTZ R92, R18, R31 ;  /* 0x0000001f125c7221 */ /* 0x000fcc0000010000 */
[----:B------:R-:W3:Y:S01]  /*3380*/  MUFU.EX2 R79, R79 ;  /* 0x0000004f004f7308 */ /* 0x000ee20000000800 */
[----:B-1----:R-:W-:Y:S01]  /*3390*/  FADD.FTZ R30, R84, R91 ;  /* 0x0000005b541e7221 */ /* 0x002fe20000010000 */
[----:B------:R-:W-:-:S06]  /*33a0*/  FADD.FTZ R91, R19, R92 ;  /* 0x0000005c135b7221 */ /* 0x000fcc0000010000 */
[----:B------:R-:W1:Y:S01]  /*33b0*/  MUFU.EX2 R82, R82 ;  /* 0x0000005200527308 */ /* 0x000e620000000800 */
[C---:B--2---:R-:W-:Y:S01]  /*33c0*/  FADD.FTZ R90, R83.reuse, R30 ;  /* 0x0000001e535a7221 */ /* 0x044fe20000010000 */
[----:B------:R-:W-:-:S04]  /*33d0*/  F2FP.SATFINITE.E4M3.F32.PACK_AB_MERGE_C R83, R83, R84, RZ ;  /* 0x000000545353723e */ /* 0x000fc800048070ff */
[----:B------:R-:W-:Y:S02]  /*33e0*/  F2FP.SATFINITE.E4M3.F32.PACK_AB_MERGE_C R137, R78, R77, R83 ;  /* 0x0000004d4e89723e */ /* 0x000fe40004807053 */
[----:B------:R-:W2:Y:S01]  /*33f0*/  MUFU.EX2 R86, R86 ;  /* 0x0000005600567308 */ /* 0x000ea20000000800 */
[----:B---3--:R-:W-:Y:S01]  /*3400*/  FADD.FTZ R31, R79, R90 ;  /* 0x0000005a4f1f7221 */ /* 0x008fe20000010000 */
[----:B------:R-:W-:-:S04]  /*3410*/  FADD.FTZ R90, R22, R91 ;  /* 0x0000005b165a7221 */ /* 0x000fc80000010000 */
[----:B------:R-:W-:Y:S01]  /*3420*/  FADD.FTZ R90, R27, R90 ;  /* 0x0000005a1b5a7221 */ /* 0x000fe20000010000 */
[----:B------:R-:W-:Y:S01]  /*3430*/  IMAD.MOV.U32 R27, RZ, RZ, R25 ;  /* 0x000000ffff1b7224 */ /* 0x000fe200078e0019 */
[----:B------:R-:W3:Y:S01]  /*3440*/  MUFU.EX2 R87, R87 ;  /* 0x0000005700577308 */ /* 0x000ee20000000800 */
[----:B-1----:R-:W-:Y:S01]  /*3450*/  FADD.FTZ R93, R82, R31 ;  /* 0x0000001f525d7221 */ /* 0x002fe20000010000 */
[----:B------:R-:W-:-:S04]  /*3460*/  FADD.FTZ R57, R23, R90 ;  /* 0x0000005a17397221 */ /* 0x000fc80000010000 */
[----:B------:R-:W-:Y:S02]  /*3470*/  FADD.FTZ R57, R24, R57 ;  /* 0x0000003918397221 */ /* 0x000fe40000010000 */
[----:B------:R-:W1:Y:S08]  /*3480*/  MUFU.EX2 R62, R62 ;  /* 0x0000003e003e7308 */ /* 0x000e700000000800 */
[----:B------:R-:W4:Y:S08]  /*3490*/  MUFU.EX2 R63, R63 ;  /* 0x0000003f003f7308 */ /* 0x000f300000000800 */
[----:B------:R-:W5:Y:S08]  /*34a0*/  MUFU.EX2 R88, R88 ;  /* 0x0000005800587308 */ /* 0x000f700000000800 */
[----:B------:R2:W-:Y:S08]  /*34b0*/  MUFU.EX2 R30, R54 ;  /* 0x00000036001e7308 */ /* 0x0005f00000000800 */
[----:B------:R-:W0:Y:S01]  /*34c0*/  MUFU.EX2 R89, R89 ;  /* 0x0000005900597308 */ /* 0x000e220000000800 */
[----:B--2---:R-:W-:Y:S01]  /*34d0*/  FADD.FTZ R54, R86, R93 ;  /* 0x0000005d56367221 */ /* 0x004fe20000010000 */
[----:B---3--:R-:W-:-:S03]  /*34e0*/  F2FP.SATFINITE.E4M3.F32.PACK_AB_MERGE_C R86, R87, R86, RZ ;  /* 0x000000565756723e */ /* 0x008fc600048070ff */
[----:B------:R-:W-:Y:S01]  /*34f0*/  FADD.FTZ R7, R87, R54 ;  /* 0x0000003657077221 */ /* 0x000fe20000010000 */
[----:B------:R-:W-:Y:S01]  /*3500*/  F2FP.SATFINITE.E4M3.F32.PACK_AB_MERGE_C R139, R82, R79, R86 ;  /* 0x0000004f528b723e */ /* 0x000fe20004807056 */
[----:B------:R-:W-:Y:S01]  /*3510*/  IMAD.MOV.U32 R54, RZ, RZ, R25 ;  /* 0x000000ffff367224 */ /* 0x000fe200078e0019 */
[----:B------:R-:W2:Y:S01]  /*3520*/  MUFU.EX2 R66, R66 ;  /* 0x0000004200427308 */ /* 0x000ea20000000800 */
[----:B-1----:R-:W-:-:S04]  /*3530*/  FADD.FTZ R8, R62, R7 ;  /* 0x000000073e087221 */ /* 0x002fc80000010000 */
[----:B----4-:R-:W-:Y:S01]  /*3540*/  FADD.FTZ R7, R63, R8 ;  /* 0x000000083f077221 */ /* 0x010fe20000010000 */
[----:B------:R-:W-:Y:S01]  /*3550*/  FADD.FTZ R8, R26, R57 ;  /* 0x000000391a087221 */ /* 0x000fe20000010000 */
[C---:B------:R-:W-:Y:S01]  /*3560*/  F2FP.SATFINITE.E4M3.F32.PACK_AB_MERGE_C R26, R61.reuse, R26, RZ ;  /* 0x0000001a3d1a723e */ /* 0x040fe200048070ff */
[----:B------:R-:W1:Y:S01]  /*3570*/  MUFU.EX2 R67, R67 ;  /* 0x0000004300437308 */ /* 0x000e620000000800 */
[----:B-----5:R-:W-:Y:S01]  /*3580*/  FADD.FTZ R12, R88, R7 ;  /* 0x00000007580c7221 */ /* 0x020fe20000010000 */
[----:B------:R-:W-:Y:S01]  /*3590*/  FADD.FTZ R61, R61, R8 ;  /* 0x000000083d3d7221 */ /* 0x000fe20000010000 */
[C---:B0-----:R-:W-:Y:S02]  /*35a0*/  F2FP.SATFINITE.E4M3.F32.PACK_AB_MERGE_C R88, R89.reuse, R88, RZ ;  /* 0x000000585958723e */ /* 0x041fe400048070ff */
[----:B------:R-:W-:Y:S01]  /*35b0*/  FADD.FTZ R7, R89, R12 ;  /* 0x0000000c59077221 */ /* 0x000fe20000010000 */
[----:B------:R-:W-:Y:S01]  /*35c0*/  FADD.FTZ R8, R32, R61 ;  /* 0x0000003d20087221 */ /* 0x000fe20000010000 */
[----:B------:R-:W-:Y:S01]  /*35d0*/  F2FP.SATFINITE.E4M3.F32.PACK_AB_MERGE_C R140, R24, R23, R26 ;  /* 0x00000017188c723e */ /* 0x000fe2000480701a */
[----:B------:R-:W0:Y:S01]  /*35e0*/  MUFU.EX2 R70, R70 ;  /* 0x0000004600467308 */ /* 0x000e220000000800 */
[----:B--2---:R-:W-:Y:S01]  /*35f0*/  FADD.FTZ R12, R66, R7 ;  /* 0x00000007420c7221 */ /* 0x004fe20000010000 */
[----:B------:R-:W-:Y:S01]  /*3600*/  FADD.FTZ R7, R65, R8 ;  /* 0x0000000841077221 */ /* 0x000fe20000010000 */
[----:B------:R-:W-:Y:S01]  /*3610*/  F2FP.SATFINITE.E4M3.F32.PACK_AB_MERGE_C R141, R63, R62, R88 ;  /* 0x0000003e3f8d723e */ /* 0x000fe20004807058 */
[----:B------:R-:W-:-:S02]  /*3620*/  IMAD.MOV.U32 R24, RZ, RZ, R25 ;  /* 0x000000ffff187224 */ /* 0x000fc400078e0019 */
[----:B------:R-:W-:Y:S01]  /*3630*/  FADD.FTZ R8, R36, R7 ;  /* 0x0000000724087221 */ /* 0x000fe20000010000 */
[----:B------:R-:W-:Y:S01]  /*3640*/  F2FP.SATFINITE.E4M3.F32.PACK_AB_MERGE_C R36, R69, R36, RZ ;  /* 0x000000244524723e */ /* 0x000fe200048070ff */
[----:B------:R-:W2:Y:S01]  /*3650*/  MUFU.EX2 R71, R71 ;  /* 0x0000004700477308 */ /* 0x000ea20000000800 */
[----:B-1----:R-:W-:Y:S01]  /*3660*/  FADD.FTZ R15, R67, R12 ;  /* 0x0000000c430f7221 */ /* 0x002fe20000010000 */
[----:B------:R-:W-:Y:S01]  /*3670*/  FADD.FTZ R8, R69, R8 ;  /* 0x0000000845087221 */ /* 0x000fe20000010000 */
[----:B------:R-:W-:Y:S01]  /*3680*/  F2FP.SATFINITE.E4M3.F32.PACK_AB_MERGE_C R142, R65, R32, R36 ;  /* 0x00000020418e723e */ /* 0x000fe20004807024 */
[--C-:B------:R-:W-:Y:S02]  /*3690*/  IMAD.MOV.U32 R26, RZ, RZ, R25.reuse ;  /* 0x000000ffff1a7224 */ /* 0x100fe400078e0019 */
[----:B------:R-:W-:Y:S02]  /*36a0*/  IMAD.MOV.U32 R32, RZ, RZ, R25 ;  /* 0x000000ffff207224 */ /* 0x000fe400078e0019 */
[----:B------:R-:W1:Y:S01]  /*36b0*/  MUFU.EX2 R39, R39 ;  /* 0x0000002700277308 */ /* 0x000e620000000800 */
[----:B0-----:R-:W-:Y:S01]  /*36c0*/  FADD.FTZ R6, R70, R15 ;  /* 0x0000000f46067221 */ /* 0x001fe20000010000 */
[----:B------:R-:W-:-:S06]  /*36d0*/  IMAD.MOV.U32 R36, RZ, RZ, R25 ;  /* 0x000000ffff247224 */ /* 0x000fcc00078e0019 */
[----:B------:R-:W0:Y:S01]  /*36e0*/  MUFU.EX2 R46, R46 ;  /* 0x0000002e002e7308 */ /* 0x000e220000000800 */
[C---:B--2---:R-:W-:Y:S01]  /*36f0*/  F2FP.SATFINITE.E4M3.F32.PACK_AB_MERGE_C R70, R71.reuse, R70, RZ ;  /* 0x000000464746723e */ /* 0x044fe200048070ff */
[----:B------:R-:W-:-:S03]  /*3700*/  FADD.FTZ R71, R71, R6 ;  /* 0x0000000647477221 */ /* 0x000fc60000010000 */
[----:B------:R-:W-:-:S03]  /*3710*/  F2FP.SATFINITE.E4M3.F32.PACK_AB_MERGE_C R143, R67, R66, R70 ;  /* 0x00000042438f723e */ /* 0x000fc60004807046 */
[----:B------:R-:W2:Y:S01]  /*3720*/  MUFU.EX2 R44, R44 ;  /* 0x0000002c002c7308 */ /* 0x000ea20000000800 */
[----:B-1----:R-:W-:-:S07]  /*3730*/  FADD.FTZ R5, R39, R8 ;  /* 0x0000000827057221 */ /* 0x002fce0000010000 */
[----:B------:R-:W1:Y:S01]  /*3740*/  MUFU.EX2 R47, R47 ;  /* 0x0000002f002f7308 */ /* 0x000e620000000800 */
[----:B0-----:R-:W-:-:S07]  /*3750*/  FADD.FTZ R6, R46, R71 ;  /* 0x000000472e067221 */ /* 0x001fce0000010000 */
[----:B------:R-:W0:Y:S01]  /*3760*/  MUFU.EX2 R45, R45 ;  /* 0x0000002d002d7308 */ /* 0x000e220000000800 */
[----:B--2---:R-:W-:-:S07]  /*3770*/  FADD.FTZ R8, R44, R5 ;  /* 0x000000052c087221 */ /* 0x004fce0000010000 */
[----:B------:R-:W2:Y:S01]  /*3780*/  MUFU.EX2 R50, R50 ;  /* 0x0000003200327308 */ /* 0x000ea20000000800 */
[----:B-1----:R-:W-:-:S07]  /*3790*/  FADD.FTZ R5, R47, R6 ;  /* 0x000000062f057221 */ /* 0x002fce0000010000 */
[----:B------:R-:W1:Y:S01]  /*37a0*/  MUFU.EX2 R48, R48 ;  /* 0x0000003000307308 */ /* 0x000e620000000800 */
[----:B0-----:R-:W-:-:S07]  /*37b0*/  FADD.FTZ R7, R45, R8 ;  /* 0x000000082d077221 */ /* 0x001fce0000010000 */
[----:B------:R-:W0:Y:S01]  /*37c0*/  MUFU.EX2 R51, R51 ;  /* 0x0000003300337308 */ /* 0x000e220000000800 */
[----:B--2---:R-:W-:-:S07]  /*37d0*/  FADD.FTZ R6, R50, R5 ;  /* 0x0000000532067221 */ /* 0x004fce0000010000 */
[----:B------:R-:W2:Y:S01]  /*37e0*/  MUFU.EX2 R49, R49 ;  /* 0x0000003100317308 */ /* 0x000ea20000000800 */
[C---:B-1----:R-:W-:Y:S01]  /*37f0*/  F2FP.SATFINITE.E4M3.F32.PACK_AB_MERGE_C R45, R48.reuse, R45, RZ ;  /* 0x0000002d302d723e */ /* 0x042fe200048070ff */
[----:B------:R-:W-:-:S03]  /*3800*/  FADD.FTZ R48, R48, R7 ;  /* 0x0000000730307221 */ /* 0x000fc60000010000 */
[----:B------:R-:W-:Y:S01]  /*3810*/  F2FP.SATFINITE.E4M3.F32.PACK_AB_MERGE_C R144, R44, R39, R45 ;  /* 0x000000272c90723e */ /* 0x000fe2000480702d */
[--C-:B------:R-:W-:Y:S02]  /*3820*/  IMAD.MOV.U32 R39, RZ, RZ, R25.reuse ;  /* 0x000000ffff277224 */ /* 0x100fe400078e0019 */
[----:B------:R-:W1:Y:S01]  /*3830*/  MUFU.EX2 R52, R52 ;  /* 0x0000003400347308 */ /* 0x000e620000000800 */
[C---:B0-----:R-:W-:Y:S01]  /*3840*/  F2FP.SATFINITE.E4M3.F32.PACK_AB_MERGE_C R50, R51.reuse, R50, RZ ;  /* 0x000000323332723e */ /* 0x041fe200048070ff */
[----:B------:R-:W-:Y:S01]  /*3850*/  FADD.FTZ R51, R51, R6 ;  /* 0x0000000633337221 */ /* 0x000fe20000010000 */
[----:B------:R-:W-:Y:S02]  /*3860*/  IMAD.MOV.U32 R45, RZ, RZ, R25 ;  /* 0x000000ffff2d7224 */ /* 0x000fe400078e0019 */
[----:B------:R-:W-:Y:S01]  /*3870*/  F2FP.SATFINITE.E4M3.F32.PACK_AB_MERGE_C R145, R47, R46, R50 ;  /* 0x0000002e2f91723e */ /* 0x000fe20004807032 */
[----:B------:R-:W-:Y:S01]  /*3880*/  FADD.FTZ R6, R30, R51 ;  /* 0x000000331e067221 */ /* 0x000fe20000010000 */
[--C-:B------:R-:W-:Y:S01]  /*3890*/  IMAD.MOV.U32 R44, RZ, RZ, R25.reuse ;  /* 0x000000ffff2c7224 */ /* 0x100fe200078e0019 */
[----:B------:R0:W3:Y:S01]  /*38a0*/  MUFU.EX2 R31, R55 ;  /* 0x00000037001f7308 */ /* 0x0000e20000000800 */
[----:B--2---:R-:W-:Y:S01]  /*38b0*/  FADD.FTZ R5, R49, R48 ;  /* 0x0000003031057221 */ /* 0x004fe20000010000 */
[----:B------:R-:W-:-:S02]  /*38c0*/  IMAD.MOV.U32 R47, RZ, RZ, R25 ;  /* 0x000000ffff2f7224 */ /* 0x000fc400078e0019 */
[--C-:B------:R-:W-:Y:S02]  /*38d0*/  IMAD.MOV.U32 R46, RZ, RZ, R25.reuse ;  /* 0x000000ffff2e7224 */ /* 0x100fe400078e0019 */
[----:B------:R-:W-:Y:S02]  /*38e0*/  IMAD.MOV.U32 R48, RZ, RZ, R25 ;  /* 0x000000ffff307224 */ /* 0x000fe400078e0019 */
[----:B------:R-:W-:Y:S01]  /*38f0*/  MUFU.EX2 R53, R53 ;  /* 0x0000003500357308 */ /* 0x000fe20000000800 */
[----:B-1----:R-:W-:Y:S01]  /*3900*/  FADD.FTZ R8, R52, R5 ;  /* 0x0000000534087221 */ /* 0x002fe20000010000 */
[--C-:B------:R-:W-:Y:S02]  /*3910*/  IMAD.MOV.U32 R51, RZ, RZ, R25.reuse ;  /* 0x000000ffff337224 */ /* 0x100fe400078e0019 */
[--C-:B------:R-:W-:Y:S02]  /*3920*/  IMAD.MOV.U32 R50, RZ, RZ, R25.reuse ;  /* 0x000000ffff327224 */ /* 0x100fe400078e0019 */
[----:B0-----:R-:W-:-:S02]  /*3930*/  IMAD.MOV.U32 R55, RZ, RZ, R25 ;  /* 0x000000ffff377224 */ /* 0x001fc400078e0019 */
[----:B------:R-:W0:Y:S01]  /*3940*/  MUFU.EX2 R56, R56 ;  /* 0x0000003800387308 */ /* 0x000e220000000800 */
[----:B---3--:R-:W-:-:S07]  /*3950*/  FADD.FTZ R7, R31, R6 ;  /* 0x000000061f077221 */ /* 0x008fce0000010000 */
[----:B------:R-:W1:Y:S08]  /*3960*/  MUFU.EX2 R58, R58 ;  /* 0x0000003a003a7308 */ /* 0x000e700000000800 */
[----:B------:R-:W2:Y:S01]  /*3970*/  MUFU.EX2 R59, R59 ;  /* 0x0000003b003b7308 */ /* 0x000ea20000000800 */
[----:B0-----:R-:W-:Y:S01]  /*3980*/  F2FP.SATFINITE.E4M3.F32.PACK_AB_MERGE_C R10, R56, R53, RZ ;  /* 0x00000035380a723e */ /* 0x001fe200048070ff */
[----:B------:R-:W-:-:S03]  /*3990*/  FADD.FTZ R53, R53, R8 ;  /* 0x0000000835357221 */ /* 0x000fc60000010000 */
[----:B------:R-:W-:Y:S01]  /*39a0*/  F2FP.SATFINITE.E4M3.F32.PACK_AB_MERGE_C R146, R52, R49, R10 ;  /* 0x000000313492723e */ /* 0x000fe2000480700a */
[----:B------:R-:W-:Y:S01]  /*39b0*/  FADD.FTZ R53, R56, R53 ;  /* 0x0000003538357221 */ /* 0x000fe20000010000 */
[----:B------:R-:W-:Y:S01]  /*39c0*/  IMAD.MOV.U32 R49, RZ, RZ, R25 ;  /* 0x000000ffff317224 */ /* 0x000fe200078e0019 */
[----:B------:R-:W0:Y:S01]  /*39d0*/  MUFU.EX2 R28, R28 ;  /* 0x0000001c001c7308 */ /* 0x000e220000000800 */
[----:B-1----:R-:W-:Y:S01]  /*39e0*/  FADD.FTZ R6, R58, R7 ;  /* 0x000000073a067221 */ /* 0x002fe20000010000 */
[----:B------:R-:W-:-:S06]  /*39f0*/  IMAD.MOV.U32 R52, RZ, RZ, R25 ;  /* 0x000000ffff347224 */ /* 0x000fcc00078e0019 */
[----:B------:R-:W-:Y:S01]  /*3a00*/  MUFU.EX2 R21, R21 ;  /* 0x0000001500157308 */ /* 0x000fe20000000800 */
[C---:B--2---:R-:W-:Y:S01]  /*3a10*/  F2FP.SATFINITE.E4M3.F32.PACK_AB_MERGE_C R58, R59.reuse, R58, RZ ;  /* 0x0000003a3b3a723e */ /* 0x044fe200048070ff */
[----:B------:R-:W-:-:S03]  /*3a20*/  FADD.FTZ R59, R59, R6 ;  /* 0x000000063b3b7221 */ /* 0x000fc60000010000 */
[----:B------:R-:W-:Y:S01]  /*3a30*/  F2FP.SATFINITE.E4M3.F32.PACK_AB_MERGE_C R147, R31, R30, R58 ;  /* 0x0000001e1f93723e */ /* 0x000fe2000480703a */
[----:B------:R-:W-:Y:S02]  /*3a40*/  IMAD.MOV.U32 R31, RZ, RZ, R25 ;  /* 0x000000ffff1f7224 */ /* 0x000fe400078e0019 */
[----:B------:R-:W1:Y:S01]  /*3a50*/  MUFU.EX2 R64, R64 ;  /* 0x0000004000407308 */ /* 0x000e620000000800 */
[----:B0-----:R-:W-:Y:S01]  /*3a60*/  FADD.FTZ R6, R28, R53 ;  /* 0x000000351c067221 */ /* 0x001fe20000010000 */
[--C-:B------:R-:W-:Y:S02]  /*3a70*/  IMAD.MOV.U32 R30, RZ, RZ, R25.reuse ;  /* 0x000000ffff1e7224 */ /* 0x100fe400078e0019 */
[----:B------:R-:W-:-:S04]  /*3a80*/  IMAD.MOV.U32 R53, RZ, RZ, R25 ;  /* 0x000000ffff357224 */ /* 0x000fc800078e0019 */
[----:B------:R-:W0:Y:S08]  /*3a90*/  MUFU.EX2 R74, R74 ;  /* 0x0000004a004a7308 */ /* 0x000e300000000800 */
[----:B------:R-:W2:Y:S01]  /*3aa0*/  MUFU.EX2 R29, R29 ;  /* 0x0000001d001d7308 */ /* 0x000ea20000000800 */
[----:B-1----:R-:W-:-:S07]  /*3ab0*/  F2FP.SATFINITE.E4M3.F32.PACK_AB_MERGE_C R7, R64, R21, RZ ;  /* 0x000000154007723e */ /* 0x002fce00048070ff */
[----:B------:R-:W1:Y:S01]  /*3ac0*/  MUFU.EX2 R75, R75 ;  /* 0x0000004b004b7308 */ /* 0x000e620000000800 */
[----:B0-----:R-:W-:-:S07]  /*3ad0*/  FADD.FTZ R8, R74, R59 ;  /* 0x0000003b4a087221 */ /* 0x001fce0000010000 */
[----:B------:R-:W0:Y:S01]  /*3ae0*/  MUFU.EX2 R34, R34 ;  /* 0x0000002200227308 */ /* 0x000e220000000800 */
[C---:B--2---:R-:W-:Y:S01]  /*3af0*/  F2FP.SATFINITE.E4M3.F32.PACK_AB_MERGE_C R148, R29.reuse, R28, R7 ;  /* 0x0000001c1d94723e */ /* 0x044fe20004807007 */
[----:B------:R-:W-:Y:S01]  /*3b00*/  FADD.FTZ R6, R29, R6 ;  /* 0x000000061d067221 */ /* 0x000fe20000010000 */
[--C-:B------:R-:W-:Y:S02]  /*3b10*/  IMAD.MOV.U32 R29, RZ, RZ, R25.reuse ;  /* 0x000000ffff1d7224 */ /* 0x100fe400078e0019 */
[----:B------:R-:W-:Y:S02]  /*3b20*/  IMAD.MOV.U32 R28, RZ, RZ, R25 ;  /* 0x000000ffff1c7224 */ /* 0x000fe400078e0019 */
[----:B------:R-:W-:Y:S01]  /*3b30*/  FADD.FTZ R21, R21, R6 ;  /* 0x0000000615157221 */ /* 0x000fe20000010000 */
[----:B------:R-:W2:Y:S01]  /*3b40*/  MUFU.EX2 R35, R35 ;  /* 0x0000002300237308 */ /* 0x000ea20000000800 */
[----:B-1----:R-:W-:Y:S02]  /*3b50*/  FADD.FTZ R7, R75, R8 ;  /* 0x000000084b077221 */ /* 0x002fe40000010000 */
[----:B------:R-:W-:-:S05]  /*3b60*/  FADD.FTZ R64, R64, R21 ;  /* 0x0000001540407221 */ /* 0x000fca0000010000 */
[----:B------:R-:W-:Y:S01]  /*3b70*/  MUFU.EX2 R37, R37 ;  /* 0x0000002500257308 */ /* 0x000fe20000000800 */
[----:B0-----:R-:W-:-:S07]  /*3b80*/  FADD.FTZ R6, R34, R7 ;  /* 0x0000000722067221 */ /* 0x001fce0000010000 */
[----:B------:R-:W0:Y:S01]  /*3b90*/  MUFU.EX2 R20, R20 ;  /* 0x0000001400147308 */ /* 0x000e220000000800 */
[C---:B--2---:R-:W-:Y:S01]  /*3ba0*/  F2FP.SATFINITE.E4M3.F32.PACK_AB_MERGE_C R34, R35.reuse, R34, RZ ;  /* 0x000000222322723e */ /* 0x044fe200048070ff */
[----:B------:R-:W-:-:S03]  /*3bb0*/  FADD.FTZ R35, R35, R6 ;  /* 0x0000000623237221 */ /* 0x000fc60000010000 */
[----:B------:R-:W-:Y:S01]  /*3bc0*/  F2FP.SATFINITE.E4M3.F32.PACK_AB_MERGE_C R149, R75, R74, R34 ;  /* 0x0000004a4b95723e */ /* 0x000fe20004807022 */
[----:B------:R-:W-:Y:S02]  /*3bd0*/  IMAD.MOV.U32 R34, RZ, RZ, R25 ;  /* 0x000000ffff227224 */ /* 0x000fe400078e0019 */
[----:B------:R-:W1:Y:S08]  /*3be0*/  MUFU.EX2 R33, R33 ;  /* 0x0000002100217308 */ /* 0x000e700000000800 */
[----:B------:R-:W2:Y:S01]  /*3bf0*/  MUFU.EX2 R38, R38 ;  /* 0x0000002600267308 */ /* 0x000ea20000000800 */
[----:B0-----:R-:W-:-:S07]  /*3c00*/  F2FP.SATFINITE.E4M3.F32.PACK_AB_MERGE_C R8, R20, R37, RZ ;  /* 0x000000251408723e */ /* 0x001fce00048070ff */
[----:B------:R-:W0:Y:S01]  /*3c10*/  MUFU.EX2 R68, R68 ;  /* 0x0000004400447308 */ /* 0x000e220000000800 */
[----:B-1----:R-:W-:-:S07]  /*3c20*/  FADD.FTZ R7, R33, R64 ;  /* 0x0000004021077221 */ /* 0x002fce0000010000 */
[----:B------:R-:W1:Y:S01]  /*3c30*/  MUFU.EX2 R5, R60 ;  /* 0x0000003c00057308 */ /* 0x000e620000000800 */
[----:B--2---:R-:W-:Y:S01]  /*3c40*/  FADD.FTZ R6, R38, R35 ;  /* 0x0000002326067221 */ /* 0x004fe20000010000 */
[----:B------:R-:W-:-:S06]  /*3c50*/  IMAD.MOV.U32 R35, RZ, RZ, R25 ;  /* 0x000000ffff237224 */ /* 0x000fcc00078e0019 */
[----:B------:R-:W2:Y:S01]  /*3c60*/  MUFU.EX2 R42, R42 ;  /* 0x0000002a002a7308 */ /* 0x000ea20000000800 */
[C---:B0-----:R-:W-:Y:S01]  /*3c70*/  F2FP.SATFINITE.E4M3.F32.PACK_AB_MERGE_C R150, R68.reuse, R33, R8 ;  /* 0x000000214496723e */ /* 0x041fe20004807008 */
[----:B------:R-:W-:Y:S01]  /*3c80*/  FADD.FTZ R68, R68, R7 ;  /* 0x0000000744447221 */ /* 0x000fe20000010000 */
[----:B------:R-:W-:-:S03]  /*3c90*/  IMAD.MOV.U32 R33, RZ, RZ, R25 ;  /* 0x000000ffff217224 */ /* 0x000fc600078e0019 */
[----:B------:R-:W-:Y:S02]  /*3ca0*/  FADD.FTZ R37, R37, R68 ;  /* 0x0000004425257221 */ /* 0x000fe40000010000 */
[----:B------:R-:W0:Y:S01]  /*3cb0*/  MUFU.EX2 R43, R43 ;  /* 0x0000002b002b7308 */ /* 0x000e220000000800 */
[----:B-1----:R-:W-:-:S04]  /*3cc0*/  FADD.FTZ R7, R5, R6 ;  /* 0x0000000605077221 */ /* 0x002fc80000010000 */
[----:B--2---:R-:W-:Y:S01]  /*3cd0*/  FADD.FTZ R8, R42, R7 ;  /* 0x000000072a087221 */ /* 0x004fe20000010000 */
[----:B------:R-:W-:Y:S01]  /*3ce0*/  FADD.FTZ R7, R20, R37 ;  /* 0x0000002514077221 */ /* 0x000fe20000010000 */
[--C-:B------:R-:W-:Y:S01]  /*3cf0*/  IMAD.MOV.U32 R37, RZ, RZ, R25.reuse ;  /* 0x000000ffff257224 */ /* 0x100fe200078e0019 */
[C---:B0-----:R-:W-:Y:S01]  /*3d00*/  F2FP.SATFINITE.E4M3.F32.PACK_AB_MERGE_C R6, R43.reuse, R42, RZ ;  /* 0x0000002a2b06723e */ /* 0x041fe200048070ff */
[----:B------:R-:W-:Y:S01]  /*3d10*/  FADD.FTZ R8, R43, R8 ;  /* 0x000000082b087221 */ /* 0x000fe20000010000 */
[--C-:B------:R-:W-:Y:S02]  /*3d20*/  IMAD.MOV.U32 R43, RZ, RZ, R25.reuse ;  /* 0x000000ffff2b7224 */ /* 0x100fe400078e0019 */
[----:B------:R-:W-:Y:S01]  /*3d30*/  F2FP.SATFINITE.E4M3.F32.PACK_AB_MERGE_C R151, R5, R38, R6 ;  /* 0x000000260597723e */ /* 0x000fe20004807006 */
[--C-:B------:R-:W-:Y:S02]  /*3d40*/  IMAD.MOV.U32 R38, RZ, RZ, R25.reuse ;  /* 0x000000ffff267224 */ /* 0x100fe400078e0019 */
[----:B------:R-:W-:Y:S01]  /*3d50*/  IMAD.MOV.U32 R42, RZ, RZ, R25 ;  /* 0x000000ffff2a7224 */ /* 0x000fe200078e0019 */
[----:B------:R-:W-:Y:S06]  /*3d60*/  @!P2 BRA `(.L_x_19) ;  /* 0x0000002000f8a947 */ /* 0x000fec0003800000 */
[----:B------:R-:W-:Y:S01]  /*3d70*/  IMAD.MOV.U32 R5, RZ, RZ, R9 ;  /* 0x000000ffff057224 */ /* 0x000fe200078e0009 */
[----:B------:R-:W-:Y:S01]  /*3d80*/  CS2R R24, SRZ ;  /* 0x0000000000187805 */ /* 0x000fe2000001ff00 */
[----:B------:R-:W-:Y:S01]  /*3d90*/  IMAD.MOV.U32 R11, RZ, RZ, R4 ;  /* 0x000000ffff0b7224 */ /* 0x000fe200078e0004 */
[----:B------:R-:W-:Y:S02]  /*3da0*/  CS2R R26, SRZ ;  /* 0x00000000001a7805 */ /* 0x000fe4000001ff00 */
[----:B------:R-:W-:Y:S02]  /*3db0*/  CS2R R28, SRZ ;  /* 0x00000000001c7805 */ /* 0x000fe4000001ff00 */
[----:B------:R-:W-:Y:S02]  /*3dc0*/  CS2R R30, SRZ ;  /* 0x00000000001e7805 */ /* 0x000fe4000001ff00 */
[----:B------:R-:W-:Y:S02]  /*3dd0*/  CS2R R32, SRZ ;  /* 0x0000000000207805 */ /* 0x000fe4000001ff00 */
[----:B------:R-:W-:-:S02]  /*3de0*/  CS2R R34, SRZ ;  /* 0x0000000000227805 */ /* 0x000fc4000001ff00 */
[----:B------:R-:W-:Y:S02]  /*3df0*/  CS2R R36, SRZ ;  /* 0x0000000000247805 */ /* 0x000fe4000001ff00 */
        /* <DEDUP_REMOVED lines=8> */
[----:B------:R-:W-:Y:S01]  /*3e80*/  CS2R R54, SRZ ;  /* 0x0000000000367805 */ /* 0x000fe2000001ff00 */
[----:B------:R-:W-:Y:S01]  /*3e90*/  UMOV UR29, URZ ;  /* 0x0000003f001d7c82 */ /* 0x000fe20008000000 */
[----:B------:R-:W-:-:S05]  /*3ea0*/  UMOV UR30, URZ ;  /* 0x0000003f001e7c82 */ /* 0x000fca0008000000 */
.L_x_29:
[----:B------:R-:W-:-:S04]  /*3eb0*/  UISETP.NE.AND UP0, UPT, UR30, 0x1, UPT ;  /* 0x000000011e00788c */ /* 0x000fc8000bf05270 */
[----:B------:R-:W-:-:S04]  /*3ec0*/  USEL UR28, URZ, 0x1, UP0 ;  /* 0x000000013f1c7887 */ /* 0x000fc80008000000 */
[----:B------:R-:W-:Y:S01]  /*3ed0*/  ULOP3.LUT UR28, UR29, UR28, URZ, 0x3c, !UPT ;  /* 0x0000001c1d1c7292 */ /* 0x000fe2000f8e3c3f */
[----:B------:R-:W-:Y:S11]  /*3ee0*/  @!P0 BRA `(.L_x_20) ;  /* 0x0000000000048947 */ /* 0x000ff60003800000 */
[----:B------:R-:W-:Y:S01]  /*3ef0*/  BPT.TRAP 0x1 ;  /* 0x000000040000795c */ /* 0x000fe20000300000 */
.L_x_20:
[----:B------:R-:W-:Y:S01]  /*3f00*/  UIADD3 UR6, UR30, 0x1, URZ ;  /* 0x000000011e067890 */ /* 0x000fe2000fffe03f */
[----:B------:R-:W-:-:S03]  /*3f10*/  IMAD.U32 R4, RZ, RZ, UR28 ;  /* 0x0000001cff047e24 */ /* 0x000fc6000f8e00ff */
[----:B------:R-:W-:Y:S02]  /*3f20*/  UISETP.NE.AND UP0, UPT, UR6, 0x2, UPT ;  /* 0x000000020600788c */ /* 0x000fe4000bf05270 */
[----:B------:R-:W-:Y:S02]  /*3f30*/  SHF.L.U32 R4, R4, 0x1f, RZ ;  /* 0x0000001f04047819 */ /* 0x000fe400000006ff */
[----:B------:R-:W-:-:S04]  /*3f40*/  USEL UR6, UR6, URZ, UP0 ;  /* 0x0000003f06067287 */ /* 0x000fc80008000000 */
[----:B------:R-:W-:Y:S02]  /*3f50*/  ULEA UR34, UR6, UR38, 0x3 ;  /* 0x0000002606227291 */ /* 0x000fe4000f8e183f */
[----:B------:R-:W-:-:S07]  /*3f60*/  IMAD.U32 R0, RZ, RZ, UR6 ;  /* 0x00000006ff007e24 */ /* 0x000fce000f8e00ff */
[----:B------:R0:W1:Y:S01]  /*3f70*/  SYNCS.PHASECHK.TRANS64.TRYWAIT P2, [UR34+0x12430], R4 ;  /* 0x01243004ff0075a7 */ /* 0x0000620008040162 */
[----:B------:R-:W-:Y:S05]  /*3f80*/  @!P0 BRA `(.L_x_21) ;  /* 0x0000000000048947 */ /* 0x000fea0003800000 */
[----:B------:R-:W-:Y:S01]  /*3f90*/  BPT.TRAP 0x1 ;  /* 0x000000040000795c */ /* 0x000fe20000300000 */
.L_x_21:
[----:B-1----:R-:W-:Y:S05]  /*3fa0*/  @P2 BRA `(.L_x_22) ;  /* 0x0000000000082947 */ /* 0x002fea0003800000 */
[----:B------:R-:W1:Y:S02]  /*3fb0*/  SYNCS.PHASECHK.TRANS64.TRYWAIT P2, [UR34+0x12430], R4 ;  /* 0x01243004ff0075a7 */ /* 0x000e640008040162 */
[----:B-1----:R-:W-:Y:S05]  /*3fc0*/  @!P2 BRA `(.L_x_23) ;  /* 0x0000007000dca947 */ /* 0x002fea0003800000 */
.L_x_22:
[----:B------:R-:W-:Y:S01]  /*3fd0*/  R2UR UR10, R0 ;  /* 0x00000000000a72ca */ /* 0x000fe200000e0000 */
[----:B------:R-:W-:Y:S01]  /*3fe0*/  WARPGROUP.ARRIVE ;  /* 0x00000000000079c5 */ /* 0x000fe20000000000 */
[C---:B------:R-:W-:Y:S01]  /*3ff0*/  R2UR UR8, R2.reuse ;  /* 0x00000000020872ca */ /* 0x040fe200000e0000 */
[----:B------:R-:W-:Y:S01]  /*4000*/  UMOV UR11, 0x80000020 ;  /* 0x80000020000b7882 */ /* 0x000fe20000000000 */
        /* <DEDUP_REMOVED lines=9> */
[----:B------:R-:W-:Y:S01]  /*40a0*/  UIMAD UR10, UR10, 0x280, UR32 ;  /* 0x000002800a0a78a4 */ /* 0x000fe2000f8e0220 */
[C---:B------:R-:W-:Y:S01]  /*40b0*/  R2UR UR20, R2.reuse ;  /* 0x00000000021472ca */ /* 0x040fe200000e0000 */
[----:B------:R-:W-:Y:S01]  /*40c0*/  UMOV UR7, 0x80000020 ;  /* 0x8000002000077882 */ /* 0x000fe20000000000 */
[C---:B------:R-:W-:Y:S01]  /*40d0*/  R2UR UR21, R3.reuse ;  /* 0x00000000031572ca */ /* 0x040fe200000e0000 */
[----:B------:R-:W-:Y:S01]  /*40e0*/  UIADD3 UR14, UR10, 0x80, URZ ;  /* 0x000000800a0e7890 */ /* 0x000fe2000fffe03f */
[----:B------:R-:W-:Y:S01]  /*40f0*/  R2UR UR24, R2 ;  /* 0x00000000021872ca */ /* 0x000fe200000e0000 */
[----:B------:R-:W-:Y:S01]  /*4100*/  UIADD3 UR18, UR10, 0x100, URZ ;  /* 0x000001000a127890 */ /* 0x000fe2000fffe03f */
[----:B------:R-:W-:Y:S01]  /*4110*/  R2UR UR25, R3 ;  /* 0x00000000031972ca */ /* 0x000fe200000e0000 */
[----:B------:R-:W-:-:S02]  /*4120*/  UIADD3 UR22, UR10, 0x180, URZ ;  /* 0x000001800a167890 */ /* 0x000fc4000fffe03f */
[----:B------:R-:W-:Y:S01]  /*4130*/  QGMMA.64x32x32.F32.E4M3.E4M3 R120, gdesc[UR8], RZ, !UPT, gsb0 ;  /* 0x00600000087879f3 */ /* 0x000fe2000c0008ff */
[----:B------:R-:W-:Y:S02]  /*4140*/  UIADD3 UR26, UR10, 0x200, URZ ;  /* 0x000002000a1a7890 */ /* 0x000fe4000fffe03f */
[----:B------:R-:W-:Y:S02]  /*4150*/  UIADD3 UR6, UR10, 0x2, URZ ;  /* 0x000000020a067890 */ /* 0x000fe4000fffe03f */
[----:B------:R-:W-:Y:S01]  /*4160*/  UIADD3 UR11, UR10, 0x82, URZ ;  /* 0x000000820a0b7890 */ /* 0x000fe2000fffe03f */
[----:B------:R-:W-:Y:S01]  /*4170*/  UMOV UR8, UR4 ;  /* 0x0000000400087c82 */ /* 0x000fe20008000000 */
[----:B------:R-:W-:Y:S01]  /*4180*/  UMOV UR9, UR5 ;  /* 0x0000000500097c82 */ /* 0x000fe20008000000 */
[----:B------:R-:W-:Y:S02]  /*4190*/  WARPGROUP.DEPBAR.LE gsb0, 0x0 ;  /* 0x00008000000079c5 */ /* 0x000fe40000010000 */
[----:B------:R-:W-:-:S06]  /*41a0*/  WARPGROUP.ARRIVE ;  /* 0x00000000000079c5 */ /* 0x000fcc0000000000 */
[----:B------:R-:W-:Y:S01]  /*41b0*/  QGMMA.64x32x32.F32.E4M3.E4M3 R104, gdesc[UR12], RZ, !UPT, gsb0 ;  /* 0x006000000c6879f3 */ /* 0x000fe2000c0008ff */
[----:B------:R-:W-:Y:S02]  /*41c0*/  UIADD3 UR12, UR10, 0x102, URZ ;  /* 0x000001020a0c7890 */ /* 0x000fe4000fffe03f */
[----:B------:R-:W-:Y:S02]  /*41d0*/  UIADD3 UR13, UR10, 0x182, URZ ;  /* 0x000001820a0d7890 */ /* 0x000fe4000fffe03f */
[----:B------:R-:W-:-:S03]  /*41e0*/  UIADD3 UR14, UR10, 0x202, URZ ;  /* 0x000002020a0e7890 */ /* 0x000fc6000fffe03f */
[----:B------:R-:W-:Y:S01]  /*41f0*/  UMOV UR10, UR12 ;  /* 0x0000000c000a7c82 */ /* 0x000fe20008000000 */
[----:B------:R-:W-:Y:S02]  /*4200*/  WARPGROUP.DEPBAR.LE gsb0, 0x0 ;  /* 0x00008000000079c5 */ /* 0x000fe40000010000 */
[----:B------:R-:W-:-:S06]  /*4210*/  WARPGROUP.ARRIVE ;  /* 0x00000000000079c5 */ /* 0x000fcc0000000000 */
[----:B------:R-:W-:Y:S03]  /*4220*/  QGMMA.64x32x32.F32.E4M3.E4M3 R88, gdesc[UR16], RZ, !UPT, gsb0 ;  /* 0x00600000105879f3 */ /* 0x000fe6000c0008ff */
        /* <DEDUP_REMOVED lines=8> */
[----:B------:R-:W-:Y:S01]  /*42b0*/  QGMMA.64x32x32.F32.E4M3.E4M3 R120, gdesc[UR4], R120, gsb0 ;  /* 0x00600000047879f3 */ /* 0x000fe20008000878 */
[----:B------:R-:W-:Y:S01]  /*42c0*/  UMOV UR6, UR11 ;  /* 0x0000000b00067c82 */ /* 0x000fe20008000000 */
[----:B------:R-:W-:Y:S01]  /*42d0*/  UMOV UR7, 0x80000020 ;  /* 0x8000002000077882 */ /* 0x000fe20000000000 */
[----:B------:R-:W-:Y:S01]  /*42e0*/  UMOV UR11, 0x80000020 ;  /* 0x80000020000b7882 */ /* 0x000fe20000000000 */
[----:B------:R-:W-:Y:S02]  /*42f0*/  WARPGROUP.DEPBAR.LE gsb0, 0x0 ;  /* 0x00008000000079c5 */ /* 0x000fe40000010000 */
[----:B------:R-:W-:-:S06]  /*4300*/  WARPGROUP.ARRIVE ;  /* 0x00000000000079c5 */ /* 0x000fcc0000000000 */
[----:B------:R-:W-:Y:S01]  /*4310*/  QGMMA.64x32x32.F32.E4M3.E4M3 R104, gdesc[UR4], R104, gsb0 ;  /* 0x00600000046879f3 */ /* 0x000fe20008000868 */
[----:B------:R-:W-:Y:S01]  /*4320*/  UMOV UR6, UR13 ;  /* 0x0000000d00067c82 */ /* 0x000fe20008000000 */
[----:B------:R-:W-:Y:S01]  /*4330*/  UMOV UR7, 0x80000020 ;  /* 0x8000002000077882 */ /* 0x000fe20000000000 */
[----:B------:R-:W-:Y:S02]  /*4340*/  WARPGROUP.DEPBAR.LE gsb0, 0x0 ;  /* 0x00008000000079c5 */ /* 0x000fe40000010000 */
[----:B------:R-:W-:-:S06]  /*4350*/  WARPGROUP.ARRIVE ;  /* 0x00000000000079c5 */ /* 0x000fcc0000000000 */
[----:B------:R-:W-:Y:S03]  /*4360*/  QGMMA.64x32x32.F32.E4M3.E4M3 R88, gdesc[UR8], R88, gsb0 ;  /* 0x00600000085879f3 */ /* 0x000fe60008000858 */
        /* <DEDUP_REMOVED lines=9> */
[----:B------:R-:W-:Y:S05]  /*4400*/  @!P0 BRA `(.L_x_24) ;  /* 0x0000000000048947 */ /* 0x000fea0003800000 */
[----:B------:R-:W-:Y:S01]  /*4410*/  BPT.TRAP 0x1 ;  /* 0x000000040000795c */ /* 0x000fe20000300000 */
.L_x_24:
[----:B------:R-:W-:Y:S01]  /*4420*/  ULEA UR8, UR30, UR38, 0x3 ;  /* 0x000000261e087291 */ /* 0x000fe2000f8e183f */
[----:B01----:R-:W-:-:S05]  /*4430*/  IMAD.U32 R4, RZ, RZ, UR29 ;  /* 0x0000001dff047e24 */ /* 0x003fca000f8e00ff */
[----:B------:R-:W-:-:S04]  /*4440*/  SHF.L.U32 R4, R4, 0x1f, RZ ;  /* 0x0000001f04047819 */ /* 0x000fc800000006ff */
[----:B------:R0:W1:Y:S01]  /*4450*/  SYNCS.PHASECHK.TRANS64.TRYWAIT P2, [UR8+0x12450], R4 ;  /* 0x01245004ff0075a7 */ /* 0x0000620008040148 */
[----:B------:R-:W-:Y:S05]  /*4460*/  @!P0 BRA `(.L_x_25) ;  /* 0x0000000000048947 */ /* 0x000fea0003800000 */
[----:B------:R-:W-:Y:S01]  /*4470*/  BPT.TRAP 0x1 ;  /* 0x000000040000795c */ /* 0x000fe20000300000 */
.L_x_25:
[----:B------:R-:W-:Y:S02]  /*4480*/  FMNMX.FTZ R6, R120, R11, !PT ;  /* 0x0000000b78067209 */ /* 0x000fe40007810000 */
[----:B------:R-:W-:Y:S02]  /*4490*/  FMNMX.FTZ R10, R122, R5, !PT ;  /* 0x000000057a0a7209 */ /* 0x000fe40007810000 */
[----:B------:R-:W-:Y:S02]  /*44a0*/  FMNMX.FTZ R9, R121, R6, !PT ;  /* 0x0000000679097209 */ /* 0x000fe40007810000 */
[----:B------:R-:W-:Y:S02]  /*44b0*/  FMNMX.FTZ R13, R123, R10, !PT ;  /* 0x0000000a7b0d7209 */ /* 0x000fe40007810000 */
[----:B------:R-:W-:Y:S02]  /*44c0*/  FMNMX.FTZ R6, R124, R9, !PT ;  /* 0x000000097c067209 */ /* 0x000fe40007810000 */
[----:B------:R-:W-:-:S02]  /*44d0*/  FMNMX.FTZ R10, R126, R13, !PT ;  /* 0x0000000d7e0a7209 */ /* 0x000fc40007810000 */
        /* <DEDUP_REMOVED lines=72> */
[----:B------:R-:W-:Y:S01]  /*4960*/  FMNMX.FTZ R6, R69, R6, !PT ;  /* 0x0000000645067209 */ /* 0x000fe20007810000 */
[----:B-1----:R-:W-:Y:S06]  /*4970*/  @P2 BRA `(.L_x_26) ;  /* 0x0000000000082947 */ /* 0x002fec0003800000 */
[----:B------:R-:W1:Y:S02]  /*4980*/  SYNCS.PHASECHK.TRANS64.TRYWAIT P2, [UR8+0x12450], R4 ;  /* 0x01245004ff0075a7 */ /* 0x000e640008040148 */
[----:B-1----:R-:W-:Y:S05]  /*4990*/  @!P2 BRA `(.L_x_27) ;  /* 0x000000680080a947 */ /* 0x002fea0003800000 */
.L_x_26:
[----:B------:R-:W-:Y:S01]  /*49a0*/  UIADD3 UR6, UR38, 0x200, URZ ;  /* 0x0000020026067890 */ /* 0x000fe2000fffe03f */
[----:B------:R-:W-:Y:S01]  /*49b0*/  WARPGROUP.ARRIVE ;  /* 0x00000000000079c5 */ /* 0x000fe20000000000 */
[----:B------:R-:W-:Y:S01]  /*49c0*/  UMOV UR7, 0xc0000010 ;  /* 0xc000001000077882 */ /* 0x000fe20000000000 */
[----:B-1----:R-:W1:Y:S01]  /*49d0*/  SHFL.BFLY PT, R9, R6, 0x2, 0x1f ;  /* 0x0c401f0006097f89 */ /* 0x002e6200000e0000 */
[----:B------:R-:W-:Y:S01]  /*49e0*/  USHF.R.U32.HI UR6, URZ, 0x4, UR6 ;  /* 0x000000043f067899 */ /* 0x000fe20008011606 */
[----:B------:R-:W-:Y:S01]  /*49f0*/  FMNMX.FTZ R10, R71, R10, !PT ;  /* 0x0000000a470a7209 */ /* 0x000fe20007810000 */
[----:B------:R-:W-:Y:S02]  /*4a00*/  IMAD.U32 R15, RZ, RZ, UR44 ;  /* 0x0000002cff0f7e24 */ /* 0x000fe4000f8e00ff */
[----:B------:R-:W-:Y:S02]  /*4a10*/  ULOP3.LUT UR6, UR6, 0x3fff, URZ, 0xc0, !UPT ;  /* 0x00003fff06067892 */ /* 0x000fe4000f8ec03f */
[----:B------:R-:W2:Y:S02]  /*4a20*/  SHFL.BFLY PT, R13, R10, 0x2, 0x1f ;  /* 0x0c401f000a0d7f89 */ /* 0x000ea400000e0000 */
[----:B------:R-:W-:-:S04]  /*4a30*/  ULOP3.LUT UR6, UR6, 0x10000, URZ, 0xfc, !UPT ;  /* 0x0001000006067892 */ /* 0x000fc8000f8efc3f */
[----:B------:R-:W-:-:S07]  /*4a40*/  UIMAD UR30, UR30, 0x280, UR6 ;  /* 0x000002801e1e78a4 */ /* 0x000fce000f8e0206 */
[----:B------:R-:W-:Y:S02]  /*4a50*/  UMOV UR6, UR30 ;  /* 0x0000001e00067c82 */ /* 0x000fe40008000000 */
[----:B------:R-:W-:Y:S01]  /*4a60*/  QGMMA.64x64x32.F32.E4M3.E4M3 R24, R152, gdesc[UR4], R24, gsb0 ;  /* 0x00e0000498187df3 */ /* 0x000fe20008000818 */
[----:B------:R-:W-:Y:S01]  /*4a70*/  UIADD3 UR6, UR30, 0x80, URZ ;  /* 0x000000801e067890 */ /* 0x000fe2000fffe03f */
[----:B-1----:R-:W-:Y:S01]  /*4a80*/  FMNMX.FTZ R12, R6, R9, !PT ;  /* 0x00000009060c7209 */ /* 0x002fe20007810000 */
[----:B------:R-:W-:-:S04]  /*4a90*/  UMOV UR7, 0xc0000010 ;  /* 0xc000001000077882 */ /* 0x000fc80000000000 */
[----:B------:R-:W0:Y:S01]  /*4aa0*/  SHFL.BFLY PT, R9, R12, 0x1, 0x1f ;  /* 0x0c201f000c097f89 */ /* 0x000e2200000e0000 */
[----:B--2---:R-:W-:-:S05]  /*4ab0*/  FMNMX.FTZ R13, R10, R13, !PT ;  /* 0x0000000d0a0d7209 */ /* 0x004fca0007810000 */
[----:B------:R-:W1:Y:S01]  /*4ac0*/  SHFL.BFLY PT, R14, R13, 0x1, 0x1f ;  /* 0x0c201f000d0e7f89 */ /* 0x000e6200000e0000 */
[----:B0-----:R-:W-:-:S05]  /*4ad0*/  FMNMX.FTZ R4, R12, R9, !PT ;  /* 0x000000090c047209 */ /* 0x001fca0007810000 */
[C---:B------:R-:W-:Y:S01]  /*4ae0*/  FFMA.FTZ R10, R4.reuse, R15, -8 ;  /* 0xc1000000040a7423 */ /* 0x040fe2000001000f */
[----:B------:R-:W-:-:S01]  /*4af0*/  FADD.FTZ R11, -R4, R11 ;  /* 0x0000000b040b7221 */ /* 0x000fc20000010100 */
[----:B-1----:R-:W-:Y:S02]  /*4b00*/  FMNMX.FTZ R9, R13, R14, !PT ;  /* 0x0000000e0d097209 */ /* 0x002fe40007810000 */
[----:B------:R-:W-:-:S01]  /*4b10*/  FFMA.FTZ R23, R112, UR44, -R10 ;  /* 0x0000002c70177c23 */ /* 0x000fc2000801080a */
[----:B------:R-:W-:Y:S02]  /*4b20*/  IMAD.U32 R112, RZ, RZ, UR44 ;  /* 0x0000002cff707e24 */ /* 0x000fe4000f8e00ff */
[----:B------:R-:W-:Y:S01]  /*4b30*/  FMUL.FTZ R14, R11, UR44 ;  /* 0x0000002c0b0e7c20 */ /* 0x000fe20008410000 */
[--C-:B------:R-:W-:Y:S01]  /*4b40*/  FFMA.FTZ R19, R104, UR44, -R10.reuse ;  /* 0x0000002c68137c23 */ /* 0x100fe2000801080a */
[----:B------:R-:W-:-:S01]  /*4b50*/  FFMA.FTZ R20, R105, UR44, -R10 ;  /* 0x0000002c69147c23 */ /* 0x000fc2000801080a */
        /* <DEDUP_REMOVED lines=32> */
[----:B------:R-:W-:Y:S01]  /*4d60*/  FFMA.FTZ R61, R61, UR44, -R10 ;  /* 0x0000002c3d3d7c23 */ /* 0x000fe2000801080a */
[----:B------:R-:W-:-:S02]  /*4d70*/  WARPGROUP.DEPBAR.LE gsb0, 0x0 ;  /* 0x00008000000079c5 */ /* 0x000fc40000010000 */
[----:B------:R-:W-:Y:S01]  /*4d80*/  WARPGROUP.ARRIVE ;  /* 0x00000000000079c5 */ /* 0x000fe20000000000 */
[----:B------:R-:W-:-:S01]  /*4d90*/  FFMA.FTZ R64, R64, UR44, -R10 ;  /* 0x0000002c40407c23 */ /* 0x000fc2000801080a */
[--C-:B------:R-:W-:Y:S01]  /*4da0*/  FFMA.FTZ R65, R65, UR44, -R10.reuse ;  /* 0x0000002c41417c23 */ /* 0x100fe2000801080a */
[----:B------:R-:W-:-:S01]  /*4db0*/  FFMA.FTZ R68, R68, UR44, -R10 ;  /* 0x0000002c44447c23 */ /* 0x000fc2000801080a */
[----:B------:R-:W-:Y:S01]  /*4dc0*/  FFMA.FTZ R69, R69, UR44, -R10 ;  /* 0x0000002c45457c23 */ /* 0x000fe2000801080a */
[----:B------:R-:W-:-:S01]  /*4dd0*/  FADD.FTZ R5, -R9, R5 ;  /* 0x0000000509057221 */ /* 0x000fc20000010100 */
[----:B------:R-:W-:Y:S01]  /*4de0*/  QGMMA.64x64x32.F32.E4M3.E4M3 R24, R136, gdesc[UR4], R24, gsb0 ;  /* 0x00e0000488187df3 */ /* 0x000fe20008000818 */
[----:B------:R-:W-:Y:S01]  /*4df0*/  UIADD3 UR6, UR30, 0x100, URZ ;  /* 0x000001001e067890 */ /* 0x000fe2000fffe03f */
[----:B------:R-:W-:Y:S01]  /*4e00*/  FFMA.FTZ R10, R9, R112, -8 ;  /* 0xc1000000090a7423 */ /* 0x000fe20000010070 */
[----:B------:R-:W-:Y:S01]  /*4e10*/  UMOV UR7, 0xc0000010 ;  /* 0xc000001000077882 */ /* 0x000fe20000000000 */
[----:B------:R-:W-:Y:S01]  /*4e20*/  FMUL.FTZ R5, R5, UR44 ;  /* 0x0000002c05057c20 */ /* 0x000fe20008410000 */
[----:B------:R-:W-:Y:S01]  /*4e30*/  MUFU.EX2 R6, R14 ;  /* 0x0000000e00067308 */ /* 0x000fe20000000800 */
[----:B------:R-:W-:-:S01]  /*4e40*/  FFMA.FTZ R112, R122, UR44, -R10 ;  /* 0x0000002c7a707c23 */ /* 0x000fc2000801080a */
[--C-:B------:R-:W-:Y:S01]  /*4e50*/  FFMA.FTZ R109, R123, UR44, -R10.reuse ;  /* 0x0000002c7b6d7c23 */ /* 0x100fe2000801080a */
[----:B------:R-:W-:-:S01]  /*4e60*/  FFMA.FTZ R113, R126, UR44, -R10 ;  /* 0x0000002c7e717c23 */ /* 0x000fc2000801080a */
[--C-:B------:R-:W-:Y:S01]  /*4e70*/  FFMA.FTZ R116, R127, UR44, -R10.reuse ;  /* 0x0000002c7f747c23 */ /* 0x100fe2000801080a */
[----:B------:R-:W-:-:S01]  /*4e80*/  FFMA.FTZ R117, R130, UR44, -R10 ;  /* 0x0000002c82757c23 */ /* 0x000fc2000801080a */
[--C-:B------:R-:W-:Y:S01]  /*4e90*/  FFMA.FTZ R120, R131, UR44, -R10.reuse ;  /* 0x0000002c83787c23 */ /* 0x100fe2000801080a */
[----:B------:R-:W-:-:S01]  /*4ea0*/  FFMA.FTZ R121, R134, UR44, -R10 ;  /* 0x0000002c86797c23 */ /* 0x000fc2000801080a */
[----:B------:R-:W0:Y:S01]  /*4eb0*/  MUFU.EX2 R11, R11 ;  /* 0x0000000b000b7308 */ /* 0x000e220000000800 */
[----:B------:R-:W-:-:S01]  /*4ec0*/  FFMA.FTZ R122, R135, UR44, -R10 ;  /* 0x0000002c877a7c23 */ /* 0x000fc2000801080a */
[--C-:B------:R-:W-:Y:S01]  /*4ed0*/  FFMA.FTZ R106, R106, UR44, -R10.reuse ;  /* 0x0000002c6a6a7c23 */ /* 0x100fe2000801080a */
[----:B------:R-:W-:-:S01]  /*4ee0*/  FFMA.FTZ R107, R107, UR44, -R10 ;  /* 0x0000002c6b6b7c23 */ /* 0x000fc2000801080a */
[--C-:B------:R-:W-:Y:S01]  /*4ef0*/  FFMA.FTZ R110, R110, UR44, -R10.reuse ;  /* 0x0000002c6e6e7c23 */ /* 0x100fe2000801080a */
[----:B------:R-:W-:-:S01]  /*4f00*/  FFMA.FTZ R111, R111, UR44, -R10 ;  /* 0x0000002c6f6f7c23 */ /* 0x000fc2000801080a */
[--C-:B------:R-:W-:Y:S01]  /*4f10*/  FFMA.FTZ R114, R114, UR44, -R10.reuse ;  /* 0x0000002c72727c23 */ /* 0x100fe2000801080a */
[----:B------:R-:W-:-:S01]  /*4f20*/  FFMA.FTZ R115, R115, UR44, -R10 ;  /* 0x0000002c73737c23 */ /* 0x000fc2000801080a */
        /* <DEDUP_REMOVED lines=8> */
[----:B------:R-:W1:Y:S01]  /*4fb0*/  MUFU.EX2 R112, R112 ;  /* 0x0000007000707308 */ /* 0x000e620000000800 */
[----:B0-----:R-:W-:-:S01]  /*4fc0*/  FFMA.FTZ R7, R6, R7, R11 ;  /* 0x0000000706077223 */ /* 0x001fc2000001000b */
        /* <DEDUP_REMOVED lines=14> */
[----:B------:R-:W2:Y:S01]  /*50b0*/  MUFU.EX2 R109, R109 ;  /* 0x0000006d006d7308 */ /* 0x000ea20000000800 */
[----:B-1----:R-:W-:-:S01]  /*50c0*/  FFMA.FTZ R8, R5, R8, R112 ;  /* 0x0000000805087223 */ /* 0x002fc20000010070 */
[--C-:B------:R-:W-:Y:S01]  /*50d0*/  FFMA.FTZ R62, R62, UR44, -R10.reuse ;  /* 0x0000002c3e3e7c23 */ /* 0x100fe2000801080a */
[----:B------:R-:W-:-:S01]  /*50e0*/  FFMA.FTZ R63, R63, UR44, -R10 ;  /* 0x0000002c3f3f7c23 */ /* 0x000fc2000801080a */
[--C-:B------:R-:W-:Y:S01]  /*50f0*/  FFMA.FTZ R66, R66, UR44, -R10.reuse ;  /* 0x0000002c42427c23 */ /* 0x100fe2000801080a */
[----:B------:R-:W-:-:S01]  /*5100*/  FFMA.FTZ R67, R67, UR44, -R10 ;  /* 0x0000002c43437c23 */ /* 0x000fc2000801080a */
[--C-:B------:R-:W-:Y:S01]  /*5110*/  FFMA.FTZ R70, R70, UR44, -R10.reuse ;  /* 0x0000002c46467c23 */ /* 0x100fe2000801080a */
[----:B------:R-:W-:-:S01]  /*5120*/  FFMA.FTZ R10, R71, UR44, -R10 ;  /* 0x0000002c470a7c23 */ /* 0x000fc2000801080a */
[----:B------:R-:W1:Y:S01]  /*5130*/  MUFU.EX2 R13, R13 ;  /* 0x0000000d000d7308 */ /* 0x000e620000000800 */
[----:B0-----:R-:W-:-:S07]  /*5140*/  FADD.FTZ R124, R12, R7 ;  /* 0x000000070c7c7221 */ /* 0x001fce0000010000 */
[----:B------:R-:W0:Y:S01]  /*5150*/  MUFU.EX2 R113, R113 ;  /* 0x0000007100717308 */ /* 0x000e220000000800 */
[----:B--2---:R-:W-:-:S07]  /*5160*/  FADD.FTZ R8, R109, R8 ;  /* 0x000000086d087221 */ /* 0x004fce0000010000 */
[----:B------:R2:W3:Y:S01]  /*5170*/  MUFU.EX2 R14, R125 ;  /* 0x0000007d000e7308 */ /* 0x0004e20000000800 */
[----:B-1----:R-:W-:-:S07]  /*5180*/  FADD.FTZ R7, R13, R124 ;  /* 0x0000007c0d077221 */ /* 0x002fce0000010000 */
[----:B------:R-:W1:Y:S01]  /*5190*/  MUFU.EX2 R116, R116 ;  /* 0x0000007400747308 */ /* 0x000e620000000800 */
[----:B------:R-:W-:Y:S02]  /*51a0*/  WARPGROUP.DEPBAR.LE gsb0, 0x0 ;  /* 0x00008000000079c5 */ /* 0x000fe40000010000 */
[----:B------:R-:W-:Y:S01]  /*51b0*/  WARPGROUP.ARRIVE ;  /* 0x00000000000079c5 */ /* 0x000fe20000000000 */
[----:B0-----:R-:W-:-:S01]  /*51c0*/  FADD.FTZ R123, R113, R8 ;  /* 0x00000008717b7221 */ /* 0x001fc20000010000 */
[----:B--2---:R-:W-:-:S03]  /*51d0*/  IMAD.U32 R125, RZ, RZ, UR34 ;  /* 0x00000022ff7d7e24 */ /* 0x004fc6000f8e00ff */
[----:B------:R-:W0:Y:S01]  /*51e0*/  MUFU.EX2 R15, R15 ;  /* 0x0000000f000f7308 */ /* 0x000e220000000800 */
[----:B------:R-:W-:Y:S01]  /*51f0*/  QGMMA.64x64x32.F32.E4M3.E4M3 R24, R140, gdesc[UR4], R24, gsb0 ;  /* 0x00e000048c187df3 */ /* 0x000fe20008000818 */
[----:B------:R-:W-:Y:S01]  /*5200*/  UIADD3 UR6, UR30, 0x180, URZ ;  /* 0x000001801e067890 */ /* 0x000fe2000fffe03f */
[----:B---3--:R-:W-:Y:S01]  /*5210*/  FADD.FTZ R8, R14, R7 ;  /* 0x000000070e087221 */ /* 0x008fe20000010000 */
[----:B------:R-:W-:Y:S01]  /*5220*/  UMOV UR7, 0xc0000010 ;  /* 0xc000001000077882 */ /* 0x000fe20000000000 */
[----:B------:R-:W-:-:S03]  /*5230*/  UIADD3 UR30, UR30, 0x200, URZ ;  /* 0x000002001e1e7890 */ /* 0x000fc6000fffe03f */
        /* <DEDUP_REMOVED lines=17> */
[----:B--2---:R-:W-:-:S01]  /*5350*/  FADD.FTZ R123, R122, R123 ;  /* 0x0000007b7a7b7221 */ /* 0x004fc20000010000 */
[----:B------:R-:W-:Y:S02]  /*5360*/  WARPGROUP.DEPBAR.LE gsb0, 0x0 ;  /* 0x00008000000079c5 */ /* 0x000fe40000010000 */
[----:B------:R-:W-:-:S04]  /*5370*/  WARPGROUP.ARRIVE ;  /* 0x00000000000079c5 */ /* 0x000fc80000000000 */
[----:B------:R-:W2:Y:S01]  /*5380*/  MUFU.EX2 R20, R20 ;  /* 0x0000001400147308 */ /* 0x000ea20000000800 */
[----:B-1----:R-:W-:-:S01]  /*5390*/  FADD.FTZ R7, R19, R8 ;  /* 0x0000000813077221 */ /* 0x002fc20000010000 */
[----:B------:R-:W-:Y:S01]  /*53a0*/  QGMMA.64x64x32.F32.E4M3.E4M3 R24, R144, gdesc[UR4], R24, gsb0 ;  /* 0x00e0000490187df3 */ /* 0x000fe20008000818 */
[----:B------:R-:W-:Y:S01]  /*53b0*/  UMOV UR6, UR30 ;  /* 0x0000001e00067c82 */ /* 0x000fe20008000000 */
[----:B0-----:R-:W-:-:S04]  /*53c0*/  FADD.FTZ R8, R106, R123 ;  /* 0x0000007b6a087221 */ /* 0x001fc80000010000 */
[----:B------:R-:W0:Y:S01]  /*53d0*/  MUFU.EX2 R107, R107 ;  /* 0x0000006b006b7308 */ /* 0x000e220000000800 */
[----:B------:R-:W-:-:S07]  /*53e0*/  UMOV UR7, 0xc0000010 ;  /* 0xc000001000077882 */ /* 0x000fce0000000000 */
[----:B------:R-:W1:Y:S01]  /*53f0*/  MUFU.EX2 R21, R21 ;  /* 0x0000001500157308 */ /* 0x000e620000000800 */
[----:B--2---:R-:W-:-:S07]  /*5400*/  FADD.FTZ R124, R20, R7 ;  /* 0x00000007147c7221 */ /* 0x004fce0000010000 */
[----:B------:R-:W2:Y:S01]  /*5410*/  MUFU.EX2 R110, R110 ;  /* 0x0000006e006e7308 */ /* 0x000ea20000000800 */
[----:B0-----:R-:W-:-:S07]  /*5420*/  FADD.FTZ R7, R107, R8 ;  /* 0x000000086b077221 */ /* 0x001fce0000010000 */
[----:B------:R-:W0:Y:S01]  /*5430*/  MUFU.EX2 R22, R22 ;  /* 0x0000001600167308 */ /* 0x000e220000000800 */
[----:B-1----:R-:W-:-:S07]  /*5440*/  FADD.FTZ R123, R21, R124 ;  /* 0x0000007c157b7221 */ /* 0x002fce0000010000 */
        /* <DEDUP_REMOVED lines=11> */
[----:B-1----:R-:W-:-:S01]  /*5500*/  FADD.FTZ R124, R104, R123 ;  /* 0x0000007b687c7221 */ /* 0x002fc20000010000 */
[----:B------:R-:W-:Y:S02]  /*5510*/  WARPGROUP.DEPBAR.LE gsb0, 0x0 ;  /* 0x00008000000079c5 */ /* 0x000fe40000010000 */
[----:B------:R-:W-:-:S04]  /*5520*/  WARPGROUP.ARRIVE ;  /* 0x00000000000079c5 */ /* 0x000fc80000000000 */
[----:B------:R-:W1:Y:S01]  /*5530*/  MUFU.EX2 R118, R118 ;  /* 0x0000007600767308 */ /* 0x000e620000000800 */
[----:B--2---:R-:W-:-:S01]  /*5540*/  FADD.FTZ R7, R115, R8 ;  /* 0x0000000873077221 */ /* 0x004fc20000010000 */
[----:B------:R-:W-:Y:S06]  /*5550*/  QGMMA.64x64x32.F32.E4M3.E4M3 R24, R148, gdesc[UR4], R24, gsb0 ;  /* 0x00e0000494187df3 */ /* 0x000fec0008000818 */
        /* <DEDUP_REMOVED lines=19> */
[----:B0-----:R-:W-:-:S01]  /*5690*/  FADD.FTZ R124, R94, R123 ;  /* 0x0000007b5e7c7221 */ /* 0x001fc20000010000 */
[----:B------:R-:W-:-:S06]  /*56a0*/  WARPGROUP.DEPBAR.LE gsb0, 0x0 ;  /* 0x00008000000079c5 */ /* 0x000fcc0000010000 */
        /* <DEDUP_REMOVED lines=54> */
[----:B------:R-:W-:-:S05]  /*5a10*/  @!P1 VIADD R7, R125, 0x12440 ;  /* 0x000124407d079836 */ /* 0x000fca0000000000 */
[----:B------:R-:W-:Y:S01]  /*5a20*/  @!P1 PRMT R7, RZ, 0x654, R7 ;  /* 0x00000654ff079816 */ /* 0x000fe20000000007 */
[----:B------:R-:W0:Y:S01]  /*5a30*/  MUFU.EX2 R59, R59 ;  /* 0x0000003b003b7308 */ /* 0x000e220000000800 */
[----:B-1----:R-:W-:-:S02]  /*5a40*/  FADD.FTZ R124, R58, R123 ;  /* 0x0000007b3a7c7221 */ /* 0x002fc40000010000 */
[----:B------:R1:W-:Y:S05]  /*5a50*/  @!P1 SYNCS.ARRIVE.TRANS64.RED.A1T0 RZ, [R7+URZ], RZ ;  /* 0x000000ff07ff99a7 */ /* 0x0003ea000810043f */
[----:B------:R-:W3:Y:S01]  /*5a60*/  MUFU.EX2 R60, R60 ;  /* 0x0000003c003c7308 */ /* 0x000ee20000000800 */
[----:B--2---:R-:W-:-:S07]  /*5a70*/  FADD.FTZ R123, R57, R8 ;  /* 0x00000008397b7221 */ /* 0x004fce0000010000 */
[----:B------:R-:W2:Y:S01]  /*5a80*/  MUFU.EX2 R62, R62 ;  /* 0x0000003e003e7308 */ /* 0x000ea20000000800 */
[----:B0-----:R-:W-:-:S07]  /*5a90*/  FADD.FTZ R125, R59, R124 ;  /* 0x0000007c3b7d7221 */ /* 0x001fce0000010000 */
[----:B------:R-:W1:Y:S01]  /*5aa0*/  MUFU.EX2 R61, R61 ;  /* 0x0000003d003d7308 */ /* 0x000e620000000800 */
[----:B---3--:R-:W-:-:S07]  /*5ab0*/  FADD.FTZ R8, R60, R123 ;  /* 0x0000007b3c087221 */ /* 0x008fce0000010000 */
        /* <DEDUP_REMOVED lines=17> */
[----:B0-----:R-:W-:-:S01]  /*5bd0*/  FADD.FTZ R71, R70, R71 ;  /* 0x0000004746477221 */ /* 0x001fc20000010000 */
[----:B--2---:R-:W-:-:S03]  /*5be0*/  FADD.FTZ R7, R69, R8 ;  /* 0x0000000845077221 */ /* 0x004fc60000010000 */
[----:B-1----:R-:W-:Y:S01]  /*5bf0*/  FADD.FTZ R8, R10, R71 ;  /* 0x000000470a087221 */ /* 0x002fe20000010000 */
[----:B------:R-:W-:Y:S06]  /*5c00*/  @!P0 BRA `(.L_x_28) ;  /* 0x0000000000048947 */ /* 0x000fec0003800000 */
[----:B------:R-:W-:Y:S01]  /*5c10*/  BPT.TRAP 0x1 ;  /* 0x000000040000795c */ /* 0x000fe20000300000 */
.L_x_28:
[----:B------:R-:W-:Y:S01]  /*5c20*/  UISETP.GT.AND UP0, UPT, UR33, UR37, UPT ;  /* 0x000000252100728c */ /* 0x000fe2000bf04270 */
[----:B------:R-:W-:Y:S01]  /*5c30*/  F2FP.SATFINITE.E4M3.F32.PACK_AB_MERGE_C R13, R14, R13, RZ ;  /* 0x0000000d0e0d723e */ /* 0x000fe200048070ff */
[----:B------:R-:W-:Y:S01]  /*5c40*/  UIADD3 UR6, UR8, 0x12460, URZ ;  /* 0x0001246008067890 */ /* 0x000fe2000fffe03f */
[----:B------:R-:W-:Y:S01]  /*5c50*/  F2FP.SATFINITE.E4M3.F32.PACK_AB_MERGE_C R113, R116, R113, RZ ;  /* 0x000000717471723e */ /* 0x000fe200048070ff */
[----:B------:R-:W-:Y:S01]  /*5c60*/  UIADD3 UR33, UR33, -0x1, URZ ;  /* 0xffffffff21217890 */ /* 0x000fe2000fffe03f */
[----:B------:R-:W-:Y:S01]  /*5c70*/  F2FP.SATFINITE.E4M3.F32.PACK_AB_MERGE_C R17, R18, R17, RZ ;  /* 0x000000111211723e */ /* 0x000fe200048070ff */
[----:B------:R-:W-:Y:S01]  /*5c80*/  UPRMT UR6, UR31, 0x654, UR6 ;  /* 0x000006541f067896 */ /* 0x000fe20008000006 */
[----:B------:R-:W-:Y:S01]  /*5c90*/  PLOP3.LUT P2, PT, PT, PT, UP0, 0x80, 0x0 ;  /* 0x000000000000781c */ /* 0x000fe20003f4f008 */
[----:B------:R-:W-:Y:S01]  /*5ca0*/  UMOV UR29, UR28 ;  /* 0x0000001c001d7c82 */ /* 0x000fe20008000000 */
[----:B------:R-:W-:Y:S01]  /*5cb0*/  F2FP.SATFINITE.E4M3.F32.PACK_AB_MERGE_C R121, R122, R121, RZ ;  /* 0x000000797a79723e */ /* 0x000fe200048070ff */
[----:B------:R-:W-:Y:S01]  /*5cc0*/  FMUL.FTZ R26, R26, R5 ;  /* 0x000000051a1a7220 */ /* 0x000fe20000410000 */
[----:B------:R-:W-:Y:S01]  /*5cd0*/  F2FP.SATFINITE.E4M3.F32.PACK_AB_MERGE_C R21, R22, R21, RZ ;  /* 0x000000151615723e */ /* 0x000fe200048070ff */
[-C--:B------:R-:W-:Y:S01]  /*5ce0*/  FMUL.FTZ R27, R27, R5.reuse ;  /* 0x000000051b1b7220 */ /* 0x080fe20000410000 */
[----:B------:R-:W-:Y:S01]  /*5cf0*/  F2FP.SATFINITE.E4M3.F32.PACK_AB_MERGE_C R110, R111, R110, RZ ;  /* 0x0000006e6f6e723e */ /* 0x000fe200048070ff */
[----:B------:R-:W-:Y:S01]  /*5d00*/  FMUL.FTZ R30, R30, R5 ;  /* 0x000000051e1e7220 */ /* 0x000fe20000410000 */
[----:B------:R-:W-:Y:S01]  /*5d10*/  F2FP.SATFINITE.E4M3.F32.PACK_AB_MERGE_C R105, R108, R105, RZ ;  /* 0x000000696c69723e */ /* 0x000fe200048070ff */
[----:B------:R-:W-:Y:S01]  /*5d20*/  SYNCS.ARRIVE.TRANS64.RED.A1T0 RZ, [UR6], RZ ;  /* 0x000000ffffff79a7 */ /* 0x000fe20008100406 */
[----:B------:R-:W-:Y:S01]  /*5d30*/  F2FP.SATFINITE.E4M3.F32.PACK_AB_MERGE_C R118, R119, R118, RZ ;  /* 0x000000767776723e */ /* 0x000fe200048070ff */
[-C--:B------:R-:W-:Y:S01]  /*5d40*/  FMUL.FTZ R31, R31, R5.reuse ;  /* 0x000000051f1f7220 */ /* 0x080fe20000410000 */
        /* <DEDUP_REMOVED lines=23> */
[----:B------:R-:W-:Y:S01]  /*5ec0*/  FMUL.FTZ R55, R55, R5 ;  /* 0x0000000537377220 */ /* 0x000fe20000410000 */
[----:B------:R-:W-:Y:S01]  /*5ed0*/  R2UR UR30, R0 ;  /* 0x00000000001e72ca */ /* 0x000fe200000e0000 */
[-C--:B------:R-:W-:Y:S01]  /*5ee0*/  FMUL.FTZ R24, R24, R6.reuse ;  /* 0x0000000618187220 */ /* 0x080fe20000410000 */
[----:B------:R-:W-:Y:S01]  /*5ef0*/  F2FP.SATFINITE.E4M3.F32.PACK_AB_MERGE_C R152, R12, R11, R13 ;  /* 0x0000000b0c98723e */ /* 0x000fe2000480700d */
[----:B------:R-:W-:Y:S01]  /*5f00*/  FMUL.FTZ R25, R25, R6 ;  /* 0x0000000619197220 */ /* 0x000fe20000410000 */
[----:B------:R-:W-:Y:S01]  /*5f10*/  F2FP.SATFINITE.E4M3.F32.PACK_AB_MERGE_C R153, R109, R112, R113 ;  /* 0x000000706d99723e */ /* 0x000fe20004807071 */
[-C--:B------:R-:W-:Y:S01]  /*5f20*/  FMUL.FTZ R28, R28, R6.reuse ;  /* 0x000000061c1c7220 */ /* 0x080fe20000410000 */
[----:B------:R-:W-:Y:S01]  /*5f30*/  F2FP.SATFINITE.E4M3.F32.PACK_AB_MERGE_C R154, R16, R15, R17 ;  /* 0x0000000f109a723e */ /* 0x000fe20004807011 */
[-C--:B------:R-:W-:Y:S01]  /*5f40*/  FMUL.FTZ R29, R29, R6.reuse ;  /* 0x000000061d1d7220 */ /* 0x080fe20000410000 */
[----:B------:R-:W-:Y:S01]  /*5f50*/  F2FP.SATFINITE.E4M3.F32.PACK_AB_MERGE_C R155, R120, R117, R121 ;  /* 0x00000075789b723e */ /* 0x000fe20004807079 */
[-C--:B------:R-:W-:Y:S01]  /*5f60*/  FMUL.FTZ R32, R32, R6.reuse ;  /* 0x0000000620207220 */ /* 0x080fe20000410000 */
[----:B------:R-:W-:Y:S01]  /*5f70*/  F2FP.SATFINITE.E4M3.F32.PACK_AB_MERGE_C R136, R20, R19, R21 ;  /* 0x000000131488723e */ /* 0x000fe20004807015 */
[----:B------:R-:W-:Y:S01]  /*5f80*/  FMUL.FTZ R33, R33, R6 ;  /* 0x0000000621217220 */ /* 0x000fe20000410000 */
[----:B------:R-:W-:Y:S01]  /*5f90*/  F2FP.SATFINITE.E4M3.F32.PACK_AB_MERGE_C R137, R107, R106, R110 ;  /* 0x0000006a6b89723e */ /* 0x000fe2000480706e */
[-C--:B------:R-:W-:Y:S01]  /*5fa0*/  FMUL.FTZ R36, R36, R6.reuse ;  /* 0x0000000624247220 */ /* 0x080fe20000410000 */
[----:B------:R-:W-:Y:S01]  /*5fb0*/  F2FP.SATFINITE.E4M3.F32.PACK_AB_MERGE_C R138, R104, R23, R105 ;  /* 0x00000017688a723e */ /* 0x000fe20004807069 */
[----:B------:R-:W-:Y:S01]  /*5fc0*/  FMUL.FTZ R37, R37, R6 ;  /* 0x0000000625257220 */ /* 0x000fe20000410000 */
        /* <DEDUP_REMOVED lines=17> */
[----:B------:R-:W-:Y:S01]  /*60e0*/  IMAD.MOV.U32 R5, RZ, RZ, R9 ;  /* 0x000000ffff057224 */ /* 0x000fe200078e0009 */
[----:B------:R-:W-:Y:S01]  /*60f0*/  F2FP.SATFINITE.E4M3.F32.PACK_AB_MERGE_C R148, R57, R56, R60 ;  /* 0x000000383994723e */ /* 0x000fe2000480703c */
[----:B------:R-:W-:Y:S01]  /*6100*/  IMAD.MOV.U32 R11, RZ, RZ, R4 ;  /* 0x000000ffff0b7224 */ /* 0x000fe200078e0004 */
[----:B------:R-:W-:-:S02]  /*6110*/  F2FP.SATFINITE.E4M3.F32.PACK_AB_MERGE_C R149, R59, R58, R62 ;  /* 0x0000003a3b95723e */ /* 0x000fc4000480703e */
[----:B------:R-:W-:Y:S02]  /*6120*/  F2FP.SATFINITE.E4M3.F32.PACK_AB_MERGE_C R150, R65, R64, R68 ;  /* 0x000000404196723e */ /* 0x000fe40004807044 */
[----:B------:R-:W-:Y:S01]  /*6130*/  F2FP.SATFINITE.E4M3.F32.PACK_AB_MERGE_C R151, R67, R66, R70 ;  /* 0x000000424397723e */ /* 0x000fe20004807046 */
[----:B------:R-:W-:Y:S06]  /*6140*/  @P2 BRA `(.L_x_29) ;  /* 0xffffffdc00582947 */ /* 0x000fec000383ffff */
.L_x_19:
[----:B------:R-:W-:Y:S06]  /*6150*/  BAR.ARV 0x8, 0x200 ;  /* 0x0208000000007b1d */ /* 0x000fec0000002000 */
[----:B------:R-:W-:Y:S05]  /*6160*/  @!P0 BRA `(.L_x_30) ;  /* 0x0000000000048947 */ /* 0x000fea0003800000 */
[----:B------:R-:W-:Y:S01]  /*6170*/  BPT.TRAP 0x1 ;  /* 0x000000040000795c */ /* 0x000fe20000300000 */
.L_x_30:
[----:B------:R-:W-:Y:S01]  /*6180*/  R2UR UR16, R0 ;  /* 0x00000000001072ca */ /* 0x000fe200000e0000 */
[----:B------:R-:W-:-:S05]  /*6190*/  IMAD.U32 R2, RZ, RZ, UR28 ;  /* 0x0000001cff027e24 */ /* 0x000fca000f8e00ff */
[----:B------:R-:W-:-:S07]  /*61a0*/  SHF.L.U32 R2, R2, 0x1f, RZ ;  /* 0x0000001f02027819 */ /* 0x000fce00000006ff */
[----:B------:R-:W-:-:S09]  /*61b0*/  ULEA UR16, UR16, UR38, 0x3 ;  /* 0x0000002610107291 */ /* 0x000fd2000f8e183f */
[----:B------:R0:W1:Y:S01]  /*61c0*/  SYNCS.PHASECHK.TRANS64.TRYWAIT P1, [UR16+0x12450], R2 ;  /* 0x01245002ff0075a7 */ /* 0x0000620008020150 */
[----:B------:R-:W-:Y:S05]  /*61d0*/  @!P0 BRA `(.L_x_31) ;  /* 0x0000000000048947 */ /* 0x000fea0003800000 */
[----:B------:R-:W-:Y:S01]  /*61e0*/  BPT.TRAP 0x1 ;  /* 0x000000040000795c */ /* 0x000fe20000300000 */
.L_x_31:
[----:B-1----:R-:W-:Y:S05]  /*61f0*/  @P1 BRA `(.L_x_32) ;  /* 0x0000000000081947 */ /* 0x002fea0003800000 */
[----:B------:R-:W1:Y:S02]  /*6200*/  SYNCS.PHASECHK.TRANS64.TRYWAIT P1, [UR16+0x12450], R2 ;  /* 0x01245002ff0075a7 */ /* 0x000e640008020150 */
[----:B-1----:R-:W-:Y:S05]  /*6210*/  @!P1 BRA `(.L_x_33) ;  /* 0x0000005000789947 */ /* 0x002fea0003800000 */
.L_x_32:
[----:B------:R-:W-:Y:S01]  /*6220*/  ULDC.64 UR10, c[0x0][0x9a0] ;  /* 0x00026800000a7ab9 */ /* 0x000fe20000000a00 */
[----:B------:R-:W-:Y:S01]  /*6230*/  UIADD3 UR38, UR38, 0x200, URZ ;  /* 0x0000020026267890 */ /* 0x000fe2000fffe03f */
[----:B------:R-:W-:Y:S01]  /*6240*/  R2UR UR14, R0 ;  /* 0x00000000000e72ca */ /* 0x000fe200000e0000 */
[----:B------:R-:W-:Y:S01]  /*6250*/  UISETP.NE.U32.AND UP0, UPT, UR10, URZ, UPT ;  /* 0x0000003f0a00728c */ /* 0x000fe2000bf05070 */
[----:B------:R-:W-:Y:S01]  /*6260*/  WARPGROUP.ARRIVE ;  /* 0x00000000000079c5 */ /* 0x000fe20000000000 */
[----:B------:R-:W-:Y:S01]  /*6270*/  USHF.R.U32.HI UR38, URZ, 0x4, UR38 ;  /* 0x000000043f267899 */ /* 0x000fe20008011626 */
[----:B------:R-:W-:Y:S01]  /*6280*/  IMAD.MOV.U32 R5, RZ, RZ, 0x3f800000 ;  /* 0x3f800000ff057424 */ /* 0x000fe200078e00ff */
[----:B------:R-:W-:Y:S02]  /*6290*/  UISETP.NE.AND.EX UP0, UPT, UR11, URZ, UPT, UP0 ;  /* 0x0000003f0b00728c */ /* 0x000fe4000bf05300 */
[----:B------:R-:W-:Y:S01]  /*62a0*/  ULOP3.LUT UR38, UR38, 0x3fff, URZ, 0xc0, !UPT ;  /* 0x00003fff26267892 */ /* 0x000fe2000f8ec03f */
[----:B------:R-:W-:-:S03]  /*62b0*/  UMOV UR15, 0xc0000010 ;  /* 0xc0000010000f7882 */ /* 0x000fc60000000000 */
[----:B------:R-:W-:Y:S01]  /*62c0*/  ULOP3.LUT UR38, UR38, 0x10000, URZ, 0xfc, !UPT ;  /* 0x0001000026267892 */ /* 0x000fe2000f8efc3f */
[----:B------:R-:W-:-:S04]  /*62d0*/  PLOP3.LUT P1, PT, PT, PT, UP0, 0x80, 0x0 ;  /* 0x000000000000781c */ /* 0x000fc80003f2f008 */
[----:B------:R-:W-:Y:S01]  /*62e0*/  @UP0 ULDC.64 UR8, c[0x0][0x9c8] ;  /* 0x0002720000080ab9 */ /* 0x000fe20000000a00 */
[----:B------:R-:W-:Y:S02]  /*62f0*/  @UP0 USHF.R.S32.HI UR7, URZ, 0x1f, UR36 ;  /* 0x0000001f3f070899 */ /* 0x000fe40008011424 */
[----:B------:R-:W-:Y:S02]  /*6300*/  @UP0 UIMAD UR6, UR40, UR8, URZ ;  /* 0x00000008280602a4 */ /* 0x000fe4000f8e023f */
[----:B------:R-:W-:Y:S02]  /*6310*/  @UP0 UIMAD.WIDE.U32 UR4, UR39, UR8, URZ ;  /* 0x00000008270402a5 */ /* 0x000fe4000f8e003f */
[----:B------:R-:W-:Y:S02]  /*6320*/  UIMAD UR8, UR14, 0x280, UR38 ;  /* 0x000002800e0878a4 */ /* 0x000fe4000f8e0226 */
[----:B------:R-:W-:Y:S01]  /*6330*/  @UP0 UIMAD UR6, UR39, UR9, UR6 ;  /* 0x00000009270602a4 */ /* 0x000fe2000f8e0206 */
[----:B------:R-:W-:-:S02]  /*6340*/  @UP0 ULDC.64 UR12, c[0x0][0x9d0] ;  /* 0x00027400000c0ab9 */ /* 0x000fc40000000a00 */
[----:B------:R-:W-:Y:S02]  /*6350*/  @UP0 UIMAD UR7, UR7, UR12, URZ ;  /* 0x0000000c070702a4 */ /* 0x000fe4000f8e023f */
[----:B------:R-:W-:Y:S01]  /*6360*/  UMOV UR14, UR8 ;  /* 0x00000008000e7c82 */ /* 0x000fe20008000000 */
[----:B------:R-:W-:Y:S01]  /*6370*/  @UP0 UIADD3 UR5, UR5, UR6, URZ ;  /* 0x0000000605050290 */ /* 0x000fe2000fffe03f */
[----:B------:R-:W-:Y:S01]  /*6380*/  QGMMA.64x64x32.F32.E4M3.E4M3 R24, R152, gdesc[UR12], R24, gsb0 ;  /* 0x00e0000c98187df3 */ /* 0x000fe20008000818 */
[----:B------:R-:W-:Y:S02]  /*6390*/  @UP0 UIMAD UR7, UR36, UR13, UR7 ;  /* 0x0000000d240702a4 */ /* 0x000fe4000f8e0207 */
[----:B------:R-:W-:-:S04]  /*63a0*/  @UP0 UIMAD.WIDE.U32 UR4, UR36, UR12, UR4 ;  /* 0x0000000c240402a5 */ /* 0x000fc8000f8e0004 */
[----:B------:R-:W-:Y:S02]  /*63b0*/  @UP0 UIADD3 UR5, UR5, UR7, URZ ;  /* 0x0000000705050290 */ /* 0x000fe4000fffe03f */
[----:B------:R-:W-:-:S04]  /*63c0*/  @UP0 ULEA UR6, UP1, UR4, UR10, 0x2 ;  /* 0x0000000a04060291 */ /* 0x000fc8000f82103f */
[----:B------:R-:W-:Y:S02]  /*63d0*/  @UP0 ULEA.HI.X UR7, UR4, UR11, UR5, 0x2, UP1 ;  /* 0x0000000b04070291 */ /* 0x000fe400088f1405 */
[----:B01----:R-:W-:-:S04]  /*63e0*/  IMAD.U32 R2, RZ, RZ, UR6 ;  /* 0x00000006ff027e24 */ /* 0x003fc8000f8e00ff */
[----:B------:R-:W-:Y:S01]  /*63f0*/  IMAD.U32 R3, RZ, RZ, UR7 ;  /* 0x00000007ff037e24 */ /* 0x000fe2000f8e00ff */
[----:B------:R-:W-:-:S04]  /*6400*/  UIADD3 UR4, UR8, 0x80, URZ ;  /* 0x0000008008047890 */ /* 0x000fc8000fffe03f */
[----:B------:R0:W2:Y:S01]  /*6410*/  @P1 LDG.E R5, desc[UR42][R2.64] ;  /* 0x0000002a02051981 */ /* 0x0000a2000c1e1900 */
[----:B------:R-:W-:Y:S02]  /*6420*/  UMOV UR7, 0xc0000010 ;  /* 0xc000001000077882 */ /* 0x000fe40000000000 */
[----:B------:R-:W-:Y:S01]  /*6430*/  UMOV UR6, UR4 ;  /* 0x0000000400067c82 */ /* 0x000fe20008000000 */
[----:B------:R-:W-:Y:S02]  /*6440*/  WARPGROUP.DEPBAR.LE gsb0, 0x0 ;  /* 0x00008000000079c5 */ /* 0x000fe40000010000 */
[----:B------:R-:W-:-:S06]  /*6450*/  WARPGROUP.ARRIVE ;  /* 0x00000000000079c5 */ /* 0x000fcc0000000000 */
[----:B------:R-:W-:Y:S01]  /*6460*/  QGMMA.64x64x32.F32.E4M3.E4M3 R24, R136, gdesc[UR4], R24, gsb0 ;  /* 0x00e0000488187df3 */ /* 0x000fe20008000818 */
[----:B------:R-:W-:Y:S01]  /*6470*/  UIADD3 UR4, UR8, 0x100, URZ ;  /* 0x0000010008047890 */ /* 0x000fe2000fffe03f */
[----:B------:R-:W-:-:S06]  /*6480*/  UMOV UR7, 0xc0000010 ;  /* 0xc000001000077882 */ /* 0x000fcc0000000000 */
[----:B------:R-:W-:Y:S01]  /*6490*/  UMOV UR6, UR4 ;  /* 0x0000000400067c82 */ /* 0x000fe20008000000 */
[----:B------:R-:W-:Y:S02]  /*64a0*/  WARPGROUP.DEPBAR.LE gsb0, 0x0 ;  /* 0x00008000000079c5 */ /* 0x000fe40000010000 */
[----:B------:R-:W-:-:S06]  /*64b0*/  WARPGROUP.ARRIVE ;  /* 0x00000000000079c5 */ /* 0x000fcc0000000000 */
[----:B------:R-:W-:Y:S01]  /*64c0*/  QGMMA.64x64x32.F32.E4M3.E4M3 R24, R140, gdesc[UR4], R24, gsb0 ;  /* 0x00e000048c187df3 */ /* 0x000fe20008000818 */
[----:B------:R-:W-:Y:S01]  /*64d0*/  UIADD3 UR4, UR8, 0x180, URZ ;  /* 0x0000018008047890 */ /* 0x000fe2000fffe03f */
[----:B------:R-:W-:-:S06]  /*64e0*/  UMOV UR7, 0xc0000010 ;  /* 0xc000001000077882 */ /* 0x000fcc0000000000 */
[----:B------:R-:W-:Y:S01]  /*64f0*/  UMOV UR6, UR4 ;  /* 0x0000000400067c82 */ /* 0x000fe20008000000 */
[----:B------:R-:W1:Y:S04]  /*6500*/  SHFL.BFLY PT, R0, R7, 0x2, 0x1f ;  /* 0x0c401f0007007f89 */ /* 0x000e6800000e0000 */
[----:B------:R-:W3:Y:S01]  /*6510*/  SHFL.BFLY PT, R11, R8, 0x2, 0x1f ;  /* 0x0c401f00080b7f89 */ /* 0x000ee200000e0000 */
[----:B------:R-:W-:Y:S02]  /*6520*/  WARPGROUP.DEPBAR.LE gsb0, 0x0 ;  /* 0x00008000000079c5 */ /* 0x000fe40000010000 */
[----:B------:R-:W-:-:S06]  /*6530*/  WARPGROUP.ARRIVE ;  /* 0x00000000000079c5 */ /* 0x000fcc0000000000 */
[----:B------:R-:W-:Y:S01]  /*6540*/  QGMMA.64x64x32.F32.E4M3.E4M3 R24, R144, gdesc[UR4], R24, gsb0 ;  /* 0x00e0000490187df3 */ /* 0x000fe20008000818 */
[----:B-1----:R-:W-:Y:S01]  /*6550*/  FADD.FTZ R0, R0, R7 ;  /* 0x0000000700007221 */ /* 0x002fe20000010000 */
[----:B------:R-:W-:Y:S01]  /*6560*/  UIADD3 UR8, UR8, 0x200, URZ ;  /* 0x0000020008087890 */ /* 0x000fe2000fffe03f */
[----:B---3--:R-:W-:Y:S01]  /*6570*/  FADD.FTZ R11, R11, R8 ;  /* 0x000000080b0b7221 */ /* 0x008fe20000010000 */
[----:B------:R-:W-:Y:S02]  /*6580*/  UMOV UR7, 0xc0000010 ;  /* 0xc000001000077882 */ /* 0x000fe40000000000 */
[----:B0-----:R-:W0:Y:S03]  /*6590*/  SHFL.BFLY PT, R3, R0, 0x1, 0x1f ;  /* 0x0c201f0000037f89 */ /* 0x001e2600000e0000 */
[----:B------:R-:W-:Y:S01]  /*65a0*/  UMOV UR6, UR8 ;  /* 0x0000000800067c82 */ /* 0x000fe20008000000 */
[----:B------:R-:W1:Y:S01]  /*65b0*/  SHFL.BFLY PT, R2, R11, 0x1, 0x1f ;  /* 0x0c201f000b027f89 */ /* 0x000e6200000e0000 */
[----:B------:R-:W-:-:S02]  /*65c0*/  IMAD.MOV.U32 R6, RZ, RZ, RZ ;  /* 0x000000ffff067224 */ /* 0x000fc400078e00ff */
[----:B0-----:R-:W-:Y:S01]  /*65d0*/  FADD.FTZ R3, R0, R3 ;  /* 0x0000000300037221 */ /* 0x001fe20000010000 */
[----:B-1----:R-:W-:-:S04]  /*65e0*/  FADD.FTZ R13, R11, R2 ;  /* 0x000000020b0d7221 */ /* 0x002fc80000010000 */
[C---:B------:R-:W-:Y:S01]  /*65f0*/  FSETP.NE.FTZ.AND P1, PT, R3.reuse, RZ, PT ;  /* 0x000000ff0300720b */ /* 0x040fe20003f35000 */
[----:B------:R-:W-:Y:S01]  /*6600*/  FMUL.FTZ R7, R3, 0.00390625 ;  /* 0x3b80000003077820 */ /* 0x000fe20000410000 */
[----:B------:R-:W-:Y:S01]  /*6610*/  FMUL.FTZ R14, R13, 0.00390625 ;  /* 0x3b8000000d0e7820 */ /* 0x000fe20000410000 */
[----:B------:R-:W-:Y:S02]  /*6620*/  WARPGROUP.DEPBAR.LE gsb0, 0x0 ;  /* 0x00008000000079c5 */ /* 0x000fe40000010000 */
[----:B------:R-:W-:-:S06]  /*6630*/  WARPGROUP.ARRIVE ;  /* 0x00000000000079c5 */ /* 0x000fcc0000000000 */
[----:B------:R-:W-:Y:S01]  /*6640*/  QGMMA.64x64x32.F32.E4M3.E4M3 R24, R148, gdesc[UR4], R24, gsb0 ;  /* 0x00e0000494187df3 */ /* 0x000fe20008000818 */
[----:B------:R-:W-:Y:S02]  /*6650*/  FSETP.NE.FTZ.AND P2, PT, R7, RZ, PT ;  /* 0x000000ff0700720b */ /* 0x000fe40003f55000 */
[----:B------:R-:W-:Y:S01]  /*6660*/  FSETP.NE.FTZ.AND P3, PT, R14, RZ, PT ;  /* 0x000000ff0e00720b */ /* 0x000fe20003f75000 */
[----:B------:R0:W-:Y:S01]  /*6670*/  @P1 MUFU.RCP R6, R3 ;  /* 0x0000000300061308 */ /* 0x0001e20000001000 */
[----:B------:R-:W-:Y:S01]  /*6680*/  FSETP.NE.FTZ.AND P1, PT, R13, RZ, PT ;  /* 0x000000ff0d00720b */ /* 0x000fe20003f35000 */
[----:B------:R-:W-:-:S08]  /*6690*/  IMAD.MOV.U32 R10, RZ, RZ, RZ ;  /* 0x000000ffff0a7224 */ /* 0x000fd000078e00ff */
[----:B------:R-:W1:Y:S08]  /*66a0*/  @P2 MUFU.LG2 R7, R7 ;  /* 0x0000000700072308 */ /* 0x000e700000000c00 */
[----:B------:R-:W3:Y:S01]  /*66b0*/  @P3 MUFU.LG2 R11, R14 ;  /* 0x0000000e000b3308 */ /* 0x000ee20000000c00 */
[----:B------:R-:W-:-:S07]  /*66c0*/  IMAD.U32 R8, RZ, RZ, UR44 ;  /* 0x0000002cff087e24 */ /* 0x000fce000f8e00ff */
[----:B------:R-:W4:Y:S01]  /*66d0*/  @P1 MUFU.RCP R10, R13 ;  /* 0x0000000d000a1308 */ /* 0x000f220000001000 */
[----:B------:R-:W-:Y:S02]  /*66e0*/  IMAD.U32 R15, RZ, RZ, UR44 ;  /* 0x0000002cff0f7e24 */ /* 0x000fe4000f8e00ff */
[----:B0-----:R-:W-:Y:S01]  /*66f0*/  @P2 FMUL.FTZ R3, R8, 0.69314718246459960938 ;  /* 0x3f31721808032820 */ /* 0x001fe20000410000 */
[----:B-1----:R-:W-:Y:S01]  /*6700*/  @P2 FMUL.FTZ R8, R7, 0.69314718246459960938 ;  /* 0x3f31721807082820 */ /* 0x002fe20000410000 */
[----:B------:R-:W-:Y:S02]  /*6710*/  IMAD.MOV.U32 R0, RZ, RZ, -0x800000 ;  /* 0xff800000ff007424 */ /* 0x000fe400078e00ff */
[----:B------:R-:W-:Y:S01]  /*6720*/  @P3 FMUL.FTZ R15, R15, 0.69314718246459960938 ;  /* 0x3f3172180f0f3820 */ /* 0x000fe20000410000 */
[----:B------:R-:W-:Y:S02]  /*6730*/  IMAD.MOV.U32 R2, RZ, RZ, -0x800000 ;  /* 0xff800000ff027424 */ /* 0x000fe400078e00ff */
[----:B------:R-:W-:Y:S01]  /*6740*/  @P2 FFMA.FTZ R0, R3, R4, R8 ;  /* 0x0000000403002223 */ /* 0x000fe20000010008 */
[----:B---3--:R-:W-:Y:S01]  /*6750*/  @P3 FMUL.FTZ R12, R11, 0.69314718246459960938 ;  /* 0x3f3172180b0c3820 */ /* 0x008fe20000410000 */
[----:B--2---:R-:W-:-:S03]  /*6760*/  FMUL.FTZ R4, R6, R5 ;  /* 0x0000000506047220 */ /* 0x004fc60000410000 */
[----:B------:R-:W-:Y:S01]  /*6770*/  @P3 FFMA.FTZ R2, R15, R9, R12 ;  /* 0x000000090f023223 */ /* 0x000fe2000001000c */
[----:B----4-:R-:W-:Y:S01]  /*6780*/  FMUL.FTZ R5, R10, R5 ;  /* 0x000000050a057220 */ /* 0x010fe20000410000 */
[----:B------:R-:W-:Y:S02]  /*6790*/  WARPGROUP.DEPBAR.LE gsb0, 0x0 ;  /* 0x00008000000079c5 */ /* 0x000fe40000010000 */
[----:B------:R-:W-:Y:S05]  /*67a0*/  @!P0 BRA `(.L_x_34) ;  /* 0x0000000000048947 */ /* 0x000fea0003800000 */
[----:B------:R-:W-:Y:S01]  /*67b0*/  BPT.TRAP 0x1 ;  /* 0x000000040000795c */ /* 0x000fe20000300000 */
.L_x_34:
[----:B------:R-:W-:Y:S01]  /*67c0*/  UIADD3 UR4, UR16, 0x12460, URZ ;  /* 0x0001246010047890 */ /* 0x000fe2000fffe03f */
[-C--:B------:R-:W-:Y:S01]  /*67d0*/  FMUL.FTZ R6, R24, R4.reuse ;  /* 0x0000000418067220 */ /* 0x080fe20000410000 */
[-C--:B------:R-:W-:Y:S01]  /*67e0*/  FMUL.FTZ R8, R29, R4.reuse ;  /* 0x000000041d087220 */ /* 0x080fe20000410000 */
[-C--:B------:R-:W-:Y:S01]  /*67f0*/  FMUL.FTZ R10, R32, R4.reuse ;  /* 0x00000004200a7220 */ /* 0x080fe20000410000 */
[----:B------:R-:W-:Y:S01]  /*6800*/  UPRMT UR4, UR31, 0x654, UR4 ;  /* 0x000006541f047896 */ /* 0x000fe20008000004 */
[-C--:B------:R-:W-:Y:S01]  /*6810*/  FMUL.FTZ R11, R37, R4.reuse ;  /* 0x00000004250b7220 */ /* 0x080fe20000410000 */
[-C--:B------:R-:W-:Y:S01]  /*6820*/  FMUL.FTZ R12, R40, R4.reuse ;  /* 0x00000004280c7220 */ /* 0x080fe20000410000 */
[-C--:B------:R-:W-:Y:S01]  /*6830*/  FMUL.FTZ R13, R45, R4.reuse ;  /* 0x000000042d0d7220 */ /* 0x080fe20000410000 */
[-C--:B------:R-:W-:Y:S01]  /*6840*/  FMUL.FTZ R14, R48, R4.reuse ;  /* 0x00000004300e7220 */ /* 0x080fe20000410000 */
[-C--:B------:R-:W-:Y:S01]  /*6850*/  FMUL.FTZ R15, R53, R4.reuse ;  /* 0x00000004350f7220 */ /* 0x080fe20000410000 */
[-C--:B------:R-:W-:Y:S01]  /*6860*/  FMUL.FTZ R3, R28, R4.reuse ;  /* 0x000000041c037220 */ /* 0x080fe20000410000 */
[-C--:B------:R-:W-:Y:S01]  /*6870*/  FMUL.FTZ R7, R25, R4.reuse ;  /* 0x0000000419077220 */ /* 0x080fe20000410000 */
[-C--:B------:R-:W-:Y:S01]  /*6880*/  FMUL.FTZ R36, R36, R4.reuse ;  /* 0x0000000424247220 */ /* 0x080fe20000410000 */
[----:B------:R-:W-:Y:S01]  /*6890*/  SYNCS.ARRIVE.TRANS64.RED.A1T0 RZ, [UR4], RZ ;  /* 0x000000ffffff79a7 */ /* 0x000fe20008100404 */
[-C--:B------:R-:W-:Y:S01]  /*68a0*/  FMUL.FTZ R33, R33, R4.reuse ;  /* 0x0000000421217220 */ /* 0x080fe20000410000 */
[-C--:B------:R-:W-:Y:S01]  /*68b0*/  FMUL.FTZ R44, R44, R4.reuse ;  /* 0x000000042c2c7220 */ /* 0x080fe20000410000 */
[-C--:B------:R-:W-:Y:S01]  /*68c0*/  FMUL.FTZ R41, R41, R4.reuse ;  /* 0x0000000429297220 */ /* 0x080fe20000410000 */
[-C--:B------:R-:W-:Y:S01]  /*68d0*/  FMUL.FTZ R52, R52, R4.reuse ;  /* 0x0000000434347220 */ /* 0x080fe20000410000 */
[----:B------:R-:W-:Y:S01]  /*68e0*/  FMUL.FTZ R49, R49, R4 ;  /* 0x0000000431317220 */ /* 0x000fe20000410000 */
        /* <DEDUP_REMOVED lines=10> */
[----:B------:R-:W-:Y:S01]  /*6990*/  PLOP3.LUT P0, PT, PT, PT, PT, 0x8, 0x0 ;  /* 0x000000000000781c */ /* 0x000fe20003f0e170 */
[-C--:B------:R-:W-:Y:S01]  /*69a0*/  FMUL.FTZ R38, R38, R5.reuse ;  /* 0x0000000526267220 */ /* 0x080fe20000410000 */
[-C--:B------:R-:W-:Y:S01]  /*69b0*/  FMUL.FTZ R35, R35, R5.reuse ;  /* 0x0000000523237220 */ /* 0x080fe20000410000 */
[-C--:B------:R-:W-:Y:S01]  /*69c0*/  FMUL.FTZ R46, R46, R5.reuse ;  /* 0x000000052e2e7220 */ /* 0x080fe20000410000 */
[-C--:B------:R-:W-:Y:S01]  /*69d0*/  FMUL.FTZ R43, R43, R5.reuse ;  /* 0x000000052b2b7220 */ /* 0x080fe20000410000 */
[-C--:B------:R-:W-:Y:S01]  /*69e0*/  FMUL.FTZ R54, R54, R5.reuse ;  /* 0x0000000536367220 */ /* 0x080fe20000410000 */
[----:B------:R-:W-:-:S07]  /*69f0*/  FMUL.FTZ R51, R51, R5 ;  /* 0x0000000533337220 */ /* 0x000fce0000410000 */
.L_x_12:
[----:B------:R-:W-:Y:S05]  /*6a00*/  @P0 BRA `(.L_x_35) ;  /* 0x00000014006c0947 */ /* 0x000fea0003800000 */
[----:B------:R-:W0:Y:S01]  /*6a10*/  S2R R18, SR_TID.X ;  /* 0x0000000000127919 */ /* 0x000e220000002100 */
[----:B------:R-:W-:Y:S01]  /*6a20*/  ULDC.64 UR4, c[0x4][0x38] ;  /* 0x01000e0000047ab9 */ /* 0x000fe20000000a00 */
[----:B------:R-:W1:Y:S01]  /*6a30*/  LDC R27, c[0x0][0xbe8] ;  /* 0x0002fa00ff1b7b82 */ /* 0x000e620000000800 */
[----:B------:R-:W-:Y:S01]  /*6a40*/  ULDC.64 UR8, c[0x0][0xbd0] ;  /* 0x0002f40000087ab9 */ /* 0x000fe20000000a00 */
[----:B------:R-:W-:Y:S01]  /*6a50*/  USHF.R.S32.HI UR7, URZ, 0x1f, UR36 ;  /* 0x0000001f3f077899 */ /* 0x000fe20008011424 */
[----:B------:R-:W-:Y:S01]  /*6a60*/  ULDC.64 UR10, c[0x0][0xb38] ;  /* 0x0002ce00000a7ab9 */ /* 0x000fe20000000a00 */
[----:B0-----:R-:W-:-:S05]  /*6a70*/  IMAD.SHL.U32 R4, R18, 0x4, RZ ;  /* 0x0000000412047824 */ /* 0x001fca00078e00ff */
[----:B------:R-:W-:Y:S01]  /*6a80*/  LOP3.LUT R4, R4, 0xc, RZ, 0xc0, !PT ;  /* 0x0000000c04047812 */ /* 0x000fe200078ec0ff */
[----:B------:R-:W-:Y:S03]  /*6a90*/  BAR.SYNC.DEFER_BLOCKING 0x1, 0x180 ;  /* 0x0046000000007b1d */ /* 0x000fe60000010000 */
[----:B------:R-:W-:-:S05]  /*6aa0*/  IADD3 R4, P0, R4, UR4, RZ ;  /* 0x0000000404047c10 */ /* 0x000fca000ff1e0ff */
[----:B------:R-:W-:-:S05]  /*6ab0*/  IMAD.X R5, RZ, RZ, UR5, P0 ;  /* 0x00000005ff057e24 */ /* 0x000fca00080e06ff */
[----:B------:R0:W2:Y:S01]  /*6ac0*/  LDG.E.CONSTANT R17, desc[UR42][R4.64] ;  /* 0x0000002a04117981 */ /* 0x0000a2000c1e9900 */
[----:B------:R-:W-:Y:S01]  /*6ad0*/  LOP3.LUT P0, R16, R18, 0x3, RZ, 0xc0, !PT ;  /* 0x0000000312107812 */ /* 0x000fe2000780c0ff */
[----:B------:R-:W-:Y:S01]  /*6ae0*/  UIMAD.WIDE.U32 UR4, UR36, UR8, URZ ;  /* 0x00000008240472a5 */ /* 0x000fe2000f8e003f */
[----:B-1----:R-:W-:Y:S01]  /*6af0*/  ISETP.NE.AND P2, PT, R27, 0x1, PT ;  /* 0x000000011b00780c */ /* 0x002fe20003f45270 */
[----:B------:R-:W-:Y:S01]  /*6b00*/  UIMAD UR6, UR7, UR8, URZ ;  /* 0x00000008070672a4 */ /* 0x000fe2000f8e023f */
[----:B------:R-:W-:Y:S01]  /*6b10*/  ISETP.EQ.OR P0, PT, R16, 0x3, !P0 ;  /* 0x000000031000780c */ /* 0x000fe20004702670 */
[----:B------:R-:W-:Y:S01]  /*6b20*/  UIMAD UR8, UR7, UR10, URZ ;  /* 0x0000000a070872a4 */ /* 0x000fe2000f8e023f */
[----:B------:R-:W-:Y:S01]  /*6b30*/  IMAD R45, RZ, RZ, -UR36 ;  /* 0x80000024ff2d7e24 */ /* 0x000fe2000f8e02ff */
[----:B------:R-:W-:Y:S01]  /*6b40*/  UIMAD UR9, UR36, UR9, UR6 ;  /* 0x00000009240972a4 */ /* 0x000fe2000f8e0206 */
[----:B------:R-:W-:Y:S01]  /*6b50*/  SEL R86, R6, R7, P0 ;  /* 0x0000000706567207 */ /* 0x000fe20000000000 */
[----:B------:R-:W-:Y:S01]  /*6b60*/  IMAD.U32 R22, RZ, RZ, UR4 ;  /* 0x00000004ff167e24 */ /* 0x000fe2000f8e00ff */
[----:B------:R-:W-:Y:S01]  /*6b70*/  SEL R82, R7, R6, P0 ;  /* 0x0000000607527207 */ /* 0x000fe20000000000 */
[----:B------:R-:W-:Y:S01]  /*6b80*/  VIADD R7, R18, 0xffffff80 ;  /* 0xffffff8012077836 */ /* 0x000fe20000000000 */
[----:B------:R-:W-:Y:S01]  /*6b90*/  SEL R88, R3, R8, P0 ;  /* 0x0000000803587207 */ /* 0x000fe20000000000 */
[----:B------:R-:W1:Y:S01]  /*6ba0*/  S2UR UR4, SR_CTAID.Y ;  /* 0x00000000000479c3 */ /* 0x000e620000002600 */
[----:B------:R-:W-:Y:S01]  /*6bb0*/  SEL R84, R8, R3, P0 ;  /* 0x0000000308547207 */ /* 0x000fe20000000000 */
[----:B------:R-:W-:Y:S01]  /*6bc0*/  UIADD3 UR9, UR5, UR9, URZ ;  /* 0x0000000905097290 */ /* 0x000fe2000fffe03f */
[----:B------:R-:W-:Y:S01]  /*6bd0*/  SHF.R.S32.HI R6, RZ, 0x1f, R7 ;  /* 0x0000001fff067819 */ /* 0x000fe20000011407 */
[----:B------:R-:W-:Y:S01]  /*6be0*/  IMAD.U32 R23, RZ, RZ, UR5 ;  /* 0x00000005ff177e24 */ /* 0x000fe2000f8e00ff */
[----:B------:R-:W-:Y:S01]  /*6bf0*/  SEL R16, R26, R9, P0 ;  /* 0x000000091a107207 */ /* 0x000fe20000000000 */
[----:B------:R-:W-:Y:S01]  /*6c00*/  UIMAD.WIDE.U32 UR6, UR36, UR10, URZ ;  /* 0x0000000a240672a5 */ /* 0x000fe2000f8e003f */
[----:B------:R-:W-:Y:S01]  /*6c10*/  LEA.HI R8, R6, R7, RZ, 0x7 ;  /* 0x0000000706087211 */ /* 0x000fe200078f38ff */
[----:B------:R-:W3:Y:S01]  /*6c20*/  @P2 LDC R37, c[0x0][0xbec] ;  /* 0x0002fb00ff252b82 */ /* 0x000ee20000000800 */
[----:B------:R-:W-:Y:S01]  /*6c30*/  SEL R58, R9, R26, P0 ;  /* 0x0000001a093a7207 */ /* 0x000fe20000000000 */
[----:B------:R-:W-:Y:S01]  /*6c40*/  IMAD.U32 R23, RZ, RZ, UR9 ;  /* 0x00000009ff177e24 */ /* 0x000fe2000f8e00ff */
[----:B0-----:R-:W-:Y:S01]  /*6c50*/  LOP3.LUT R4, R8, 0xffffff80, RZ, 0xc0, !PT ;  /* 0xffffff8008047812 */ /* 0x001fe200078ec0ff */
[----:B------:R-:W-:Y:S01]  /*6c60*/  UIMAD UR8, UR36, UR11, UR8 ;  /* 0x0000000b240872a4 */ /* 0x000fe2000f8e0208 */
[----:B------:R-:W-:Y:S01]  /*6c70*/  SEL R80, R36, R11, P0 ;  /* 0x0000000b24507207 */ /* 0x000fe20000000000 */
[----:B------:R-:W-:Y:S01]  /*6c80*/  BSSY B0, `(.L_x_36) ;  /* 0x00000ef000007945 */ /* 0x000fe20003800000 */
[----:B------:R-:W-:Y:S01]  /*6c90*/  SEL R76, R11, R36, P0 ;  /* 0x000000240b4c7207 */ /* 0x000fe20000000000 */
[----:B------:R-:W-:Y:S01]  /*6ca0*/  IMAD.IADD R28, R7, 0x1, -R4 ;  /* 0x00000001071c7824 */ /* 0x000fe200078e0a04 */
[----:B------:R-:W-:Y:S01]  /*6cb0*/  LEA.HI R5, R6, R7, RZ, 0x2 ;  /* 0x0000000706057211 */ /* 0x000fe200078f10ff */
[----:B------:R-:W0:Y:S01]  /*6cc0*/  S2R R36, SR_CTAID.X ;  /* 0x0000000000247919 */ /* 0x000e220000002500 */
[----:B------:R-:W-:Y:S01]  /*6cd0*/  SHF.R.S32.HI R8, RZ, 0x7, R8 ;  /* 0x00000007ff087819 */ /* 0x000fe20000011408 */
[----:B------:R-:W-:Y:S01]  /*6ce0*/  UIADD3 UR8, UR7, UR8, URZ ;  /* 0x0000000807087290 */ /* 0x000fe2000fffe03f */
[----:B------:R-:W-:-:S02]  /*6cf0*/  SHF.R.S32.HI R9, RZ, 0x1f, R28 ;  /* 0x0000001fff097819 */ /* 0x000fc4000001141c */
[----:B------:R-:W-:Y:S02]  /*6d00*/  LOP3.LUT R6, R5, 0xfffffffc, RZ, 0xc0, !PT ;  /* 0xfffffffc05067812 */ /* 0x000fe400078ec0ff */
[----:B------:R-:W-:Y:S02]  /*6d10*/  LEA.HI R11, R9, R28, RZ, 0x2 ;  /* 0x0000001c090b7211 */ /* 0x000fe400078f10ff */
[----:B------:R-:W-:Y:S01]  /*6d20*/  SEL R78, R10, R33, P0 ;  /* 0x000000210a4e7207 */ /* 0x000fe20000000000 */
[----:B------:R-:W-:Y:S01]  /*6d30*/  IMAD.IADD R7, R7, 0x1, -R6 ;  /* 0x0000000107077824 */ /* 0x000fe200078e0a06 */
[--C-:B------:R-:W-:Y:S02]  /*6d40*/  SHF.R.S32.HI R4, RZ, 0x2, R11.reuse ;  /* 0x00000002ff047819 */ /* 0x100fe4000001140b */
[----:B------:R-:W-:Y:S02]  /*6d50*/  SHF.R.S32.HI R3, RZ, 0x1f, R11 ;  /* 0x0000001fff037819 */ /* 0x000fe4000001140b */
[----:B------:R-:W-:-:S02]  /*6d60*/  SEL R74, R33, R10, P0 ;  /* 0x0000000a214a7207 */ /* 0x000fc40000000000 */
[----:B------:R-:W-:Y:S02]  /*6d70*/  LEA.HI R3, R3, R4, RZ, 0x3 ;  /* 0x0000000403037211 */ /* 0x000fe400078f18ff */
[----:B------:R-:W-:Y:S02]  /*6d80*/  SEL R64, R14, R49, P0 ;  /* 0x000000310e407207 */ /* 0x000fe40000000000 */
[----:B------:R-:W-:Y:S01]  /*6d90*/  LOP3.LUT R5, R3, 0xfffffff8, RZ, 0xc0, !PT ;  /* 0xfffffff803057812 */ /* 0x000fe200078ec0ff */
[----:B------:R-:W-:Y:S01]  /*6da0*/  IMAD.HI R3, R8, 0x55555556, RZ ;  /* 0x5555555608037827 */ /* 0x000fe200078e02ff */
[----:B------:R-:W-:Y:S02]  /*6db0*/  SEL R48, R49, R14, P0 ;  /* 0x0000000e31307207 */ /* 0x000fe40000000000 */
[----:B------:R-:W-:Y:S01]  /*6dc0*/  SEL R66, R52, R15, P0 ;  /* 0x0000000f34427207 */ /* 0x000fe20000000000 */
[----:B------:R-:W-:Y:S01]  /*6dd0*/  IMAD.IADD R5, R4, 0x1, -R5 ;  /* 0x0000000104057824 */ /* 0x000fe200078e0a05 */
[----:B------:R-:W-:Y:S01]  /*6de0*/  LEA.HI R4, R9, R28, RZ, 0x5 ;  /* 0x0000001c09047211 */ /* 0x000fe200078f28ff */
[----:B------:R-:W-:Y:S01]  /*6df0*/  IMAD.U32 R9, RZ, RZ, UR7 ;  /* 0x00000007ff097e24 */ /* 0x000fe2000f8e00ff */
[----:B------:R-:W-:Y:S01]  /*6e00*/  LEA.HI R3, R3, R3, RZ, 0x1 ;  /* 0x0000000303037211 */ /* 0x000fe200078f08ff */
[----:B------:R-:W-:Y:S01]  /*6e10*/  IMAD.U32 R9, RZ, RZ, UR8 ;  /* 0x00000008ff097e24 */ /* 0x000fe2000f8e00ff */
[----:B------:R-:W-:Y:S01]  /*6e20*/  SHF.R.S32.HI R4, RZ, 0x5, R4 ;  /* 0x00000005ff047819 */ /* 0x000fe20000011404 */
[----:B------:R-:W-:Y:S01]  /*6e30*/  ULDC.64 UR8, c[0x0][0xb28] ;  /* 0x0002ca0000087ab9 */ /* 0x000fe20000000a00 */
[----:B------:R-:W-:Y:S01]  /*6e40*/  SEL R62, R15, R52, P0 ;  /* 0x000000340f3e7207 */ /* 0x000fe20000000000 */
[----:B------:R-:W-:Y:S01]  /*6e50*/  IMAD R3, R3, -0x3, R8 ;  /* 0xfffffffd03037824 */ /* 0x000fe200078e0208 */
[----:B------:R-:W-:Y:S01]  /*6e60*/  LEA.HI R8, R7, R7, RZ, 0x1 ;  /* 0x0000000707087211 */ /* 0x000fe200078f08ff */
[----:B------:R-:W-:Y:S01]  /*6e70*/  IMAD R6, R4, 0x10, R5 ;  /* 0x0000001004067824 */ /* 0x000fe200078e0205 */
[----:B------:R-:W-:Y:S01]  /*6e80*/  SEL R24, R54, R55, P0 ;  /* 0x0000003736187207 */ /* 0x000fe20000000000 */
[----:B------:R-:W4:Y:S01]  /*6e90*/  LDC.64 R4, c[0x0][0xbd8] ;  /* 0x0002f600ff047b82 */ /* 0x000f220000000a00 */
[----:B------:R-:W-:Y:S01]  /*6ea0*/  SEL R18, R55, R54, P0 ;  /* 0x0000003637127207 */ /* 0x000fe20000000000 */
[----:B------:R-:W-:Y:S01]  /*6eb0*/  IMAD R3, R3, 0x40, R6 ;  /* 0x0000004003037824 */ /* 0x000fe200078e0206 */
[----:B------:R-:W-:-:S02]  /*6ec0*/  SEL R14, R34, R35, P0 ;  /* 0x00000023220e7207 */ /* 0x000fc40000000000 */
[----:B------:R-:W-:Y:S01]  /*6ed0*/  SEL R52, R35, R34, P0 ;  /* 0x0000002223347207 */ /* 0x000fe20000000000 */
[--C-:B0-----:R-:W-:Y:S01]  /*6ee0*/  IMAD R29, R36, 0xc0, R3.reuse ;  /* 0x000000c0241d7824 */ /* 0x101fe200078e0203 */
[----:B------:R-:W-:Y:S02]  /*6ef0*/  SEL R34, R38, R39, P0 ;  /* 0x0000002726227207 */ /* 0x000fe40000000000 */
[----:B------:R-:W-:Y:S01]  /*6f00*/  LOP3.LUT R8, R8, 0x1ffffffe, RZ, 0xc0, !PT ;  /* 0x1ffffffe08087812 */ /* 0x000fe200078ec0ff */
[----:B------:R-:W-:Y:S01]  /*6f10*/  VIADD R53, R29, 0x8 ;  /* 0x000000081d357836 */ /* 0x000fe20000000000 */
[----:B------:R-:W-:Y:S02]  /*6f20*/  SEL R32, R44, R13, P0 ;  /* 0x0000000d2c207207 */ /* 0x000fe40000000000 */
[----:B------:R-:W-:Y:S01]  /*6f30*/  SEL R70, R13, R44, P0 ;  /* 0x0000002c0d467207 */ /* 0x000fe20000000000 */
[----:B------:R-:W-:Y:S01]  /*6f40*/  IMAD.IADD R10, R7, 0x1, -R8 ;  /* 0x00000001070a7824 */ /* 0x000fe200078e0a08 */
[----:B------:R-:W-:Y:S01]  /*6f50*/  SEL R40, R30, R31, P0 ;  /* 0x0000001f1e287207 */ /* 0x000fe20000000000 */
[----:B------:R-:W-:Y:S01]  /*6f60*/  IMAD.U32 R8, RZ, RZ, UR6 ;  /* 0x00000006ff087e24 */ /* 0x000fe2000f8e00ff */
[----:B------:R-:W-:Y:S01]  /*6f70*/  SEL R60, R31, R30, P0 ;  /* 0x0000001e1f3c7207 */ /* 0x000fe20000000000 */
[----:B------:R-:W-:Y:S01]  /*6f80*/  IMAD R10, R10, 0x8, R3 ;  /* 0x000000080a0a7824 */ /* 0x000fe200078e0203 */
[----:B------:R-:W-:Y:S01]  /*6f90*/  SEL R26, R46, R47, P0 ;  /* 0x0000002f2e1a7207 */ /* 0x000fe20000000000 */
[----:B------:R-:W-:Y:S01]  /*6fa0*/  ULDC.64 UR6, c[0x0][0xb48] ;  /* 0x0002d20000067ab9 */ /* 0x000fe20000000a00 */
[----:B------:R-:W-:Y:S01]  /*6fb0*/  SEL R72, R12, R41, P0 ;  /* 0x000000290c487207 */ /* 0x000fe20000000000 */
[----:B------:R-:W-:Y:S01]  /*6fc0*/  IMAD R36, R36, 0xc0, R10 ;  /* 0x000000c024247824 */ /* 0x000fe200078e020a */
[----:B------:R-:W-:Y:S01]  /*6fd0*/  SEL R46, R47, R46, P0 ;  /* 0x0000002e2f2e7207 */ /* 0x000fe20000000000 */
[C---:B----4-:R-:W-:Y:S01]  /*6fe0*/  IMAD R54, R4.reuse, UR40, RZ ;  /* 0x0000002804367c24 */ /* 0x050fe2000f8e02ff */
[----:B------:R-:W0:Y:S01]  /*6ff0*/  @P2 LDC R47, c[0x0][0xbec] ;  /* 0x0002fb00ff2f2b82 */ /* 0x000e220000000800 */
[----:B------:R-:W-:Y:S01]  /*7000*/  SEL R68, R41, R12, P0 ;  /* 0x0000000c29447207 */ /* 0x000fe20000000000 */
[----:B------:R-:W-:Y:S01]  /*7010*/  IMAD.WIDE.U32 R22, R4, UR39, R22 ;  /* 0x0000002704167c25 */ /* 0x000fe2000f8e0016 */
[----:B------:R-:W-:-:S02]  /*7020*/  SEL R12, R42, R43, P0 ;  /* 0x0000002b2a0c7207 */ /* 0x000fc40000000000 */
[----:B------:R-:W-:Y:S01]  /*7030*/  SEL R44, R43, R42, P0 ;  /* 0x0000002a2b2c7207 */ /* 0x000fe20000000000 */
[----:B------:R-:W-:Y:S01]  /*7040*/  IMAD R35, R5, UR39, R54 ;  /* 0x0000002705237c24 */ /* 0x000fe2000f8e0236 */
[----:B------:R-:W-:Y:S01]  /*7050*/  LOP3.LUT R11, R11, 0x7ffffffc, RZ, 0xc0, !PT ;  /* 0x7ffffffc0b0b7812 */ /* 0x000fe200078ec0ff */
[----:B------:R-:W4:Y:S01]  /*7060*/  @P2 LDC R54, c[0x0][0xbf0] ;  /* 0x0002fc00ff362b82 */ /* 0x000f220000000800 */
[----:B------:R-:W-:Y:S01]  /*7070*/  SEL R20, R50, R51, P0 ;  /* 0x0000003332147207 */ /* 0x000fe20000000000 */
[----:B------:R-:W-:Y:S01]  /*7080*/  IMAD.IADD R23, R23, 0x1, R35 ;  /* 0x0000000117177824 */ /* 0x000fe200078e0223 */
[----:B------:R-:W-:Y:S01]  /*7090*/  SEL R56, R39, R38, P0 ;  /* 0x0000002627387207 */ /* 0x000fe20000000000 */
[----:B---3--:R-:W-:Y:S01]  /*70a0*/  @P2 IMAD.HI.U32 R35, R36, R37, RZ ;  /* 0x0000002524232227 */ /* 0x008fe200078e00ff */
[----:B------:R-:W-:Y:S02]  /*70b0*/  SEL R50, R51, R50, P0 ;  /* 0x0000003233327207 */ /* 0x000fe40000000000 */
[C---:B------:R-:W-:Y:S01]  /*70c0*/  LOP3.LUT P1, RZ, R28.reuse, 0x3, RZ, 0xc0, !PT ;  /* 0x000000031cff7812 */ /* 0x040fe2000782c0ff */
[----:B------:R-:W-:-:S02]  /*70d0*/  IMAD.IADD R28, R28, 0x1, -R11 ;  /* 0x000000011c1c7824 */ /* 0x000fc400078e0a0b */
[----:B------:R-:W-:Y:S02]  /*70e0*/  IMAD.MOV.U32 R37, RZ, RZ, R36 ;  /* 0x000000ffff257224 */ /* 0x000fe400078e0024 */
[----:B0-----:R-:W-:Y:S01]  /*70f0*/  @P2 IMAD.HI.U32 R47, R36, R47, RZ ;  /* 0x0000002f242f2227 */ /* 0x001fe200078e00ff */
[----:B----4-:R-:W-:Y:S02]  /*7100*/  @P2 SHF.R.U32.HI R37, RZ, R54, R35 ;  /* 0x00000036ff252219 */ /* 0x010fe40000011623 */
[----:B--2---:R-:W-:Y:S01]  /*7110*/  LOP3.LUT R33, R17, 0x2, RZ, 0x3c, !PT ;  /* 0x0000000211217812 */ /* 0x004fe200078e3cff */
[----:B------:R-:W-:Y:S04]  /*7120*/  SHFL.IDX PT, R6, R86, R17, 0x1c1f ;  /* 0x001c1f1156067589 */ /* 0x000fe800000e0000 */
[----:B------:R-:W0:Y:S04]  /*7130*/  SHFL.IDX PT, R5, R82, R33, 0x1c1f ;  /* 0x001c1f2152057589 */ /* 0x000e2800000e0000 */
[----:B------:R-:W-:Y:S04]  /*7140*/  SHFL.IDX PT, R13, R34, R17, 0x1c1f ;  /* 0x001c1f11220d7589 */ /* 0x000fe800000e0000 */
[----:B------:R-:W-:Y:S04]  /*7150*/  SHFL.IDX PT, R7, R88, R17, 0x1c1f ;  /* 0x001c1f1158077589 */ /* 0x000fe800000e0000 */
[----:B------:R2:W-:Y:S04]  /*7160*/  SHFL.IDX PT, R30, R66, R17, 0x1c1f ;  /* 0x001c1f11421e7589 */ /* 0x0005e800000e0000 */
[----:B------:R-:W3:Y:S04]  /*7170*/  SHFL.IDX PT, R34, R84, R33, 0x1c1f ;  /* 0x001c1f2154227589 */ /* 0x000ee800000e0000 */
[----:B------:R4:W-:Y:S01]  /*7180*/  SHFL.IDX PT, R31, R64, R17, 0x1c1f ;  /* 0x001c1f11401f7589 */ /* 0x0009e200000e0000 */
[----:B--2---:R-:W1:Y:S03]  /*7190*/  LDC R66, c[0x0][0xc50] ;  /* 0x00031400ff427b82 */ /* 0x004e660000000800 */
[----:B------:R2:W-:Y:S01]  /*71a0*/  SHFL.IDX PT, R42, R72, R17, 0x1c1f ;  /* 0x001c1f11482a7589 */ /* 0x0005e200000e0000 */
[----:B0-----:R-:W-:-:S02]  /*71b0*/  SEL R4, R6, R5, P0 ;  /* 0x0000000506047207 */ /* 0x001fc40000000000 */
[----:B------:R-:W-:Y:S01]  /*71c0*/  SEL R6, R5, R6, P0 ;  /* 0x0000000605067207 */ /* 0x000fe20000000000 */
[----:B------:R-:W-:Y:S01]  /*71d0*/  SHFL.IDX PT, R39, R78, R17, 0x1c1f ;  /* 0x001c1f114e277589 */ /* 0x000fe200000e0000 */
[----:B----4-:R-:W0:Y:S03]  /*71e0*/  LDC.64 R64, c[0x0][0xb40] ;  /* 0x0002d000ff407b82 */ /* 0x010e260000000a00 */
[----:B------:R-:W-:Y:S04]  /*71f0*/  SHFL.IDX PT, R38, R80, R17, 0x1c1f ;  /* 0x001c1f1150267589 */ /* 0x000fe800000e0000 */
[----:B------:R-:W-:Y:S01]  /*7200*/  SHFL.IDX PT, R32, R32, R17, 0x1c1f ;  /* 0x001c1f1120207589 */ /* 0x000fe200000e0000 */
[----:B--2---:R-:W2:Y:S01]  /*7210*/  @P2 LDC R72, c[0x0][0xbf0] ;  /* 0x0002fc00ff482b82 */ /* 0x004ea20000000800 */
[----:B---3--:R-:W-:-:S02]  /*7220*/  SEL R5, R7, R34, P0 ;  /* 0x0000002207057207 */ /* 0x008fc40000000000 */
[----:B------:R-:W-:Y:S01]  /*7230*/  SHFL.IDX PT, R16, R16, R17, 0x1c1f ;  /* 0x001c1f1110107589 */ /* 0x000fe200000e0000 */
[----:B------:R-:W-:-:S03]  /*7240*/  SEL R7, R34, R7, P0 ;  /* 0x0000000722077207 */ /* 0x000fc60000000000 */
[----:B------:R-:W-:Y:S01]  /*7250*/  SHFL.IDX PT, R15, R40, R17, 0x1c1f ;  /* 0x001c1f11280f7589 */ /* 0x000fe200000e0000 */
[----:B-1----:R-:W-:Y:S01]  /*7260*/  IMAD R66, R66, R45, UR4 ;  /* 0x0000000442427e24 */ /* 0x002fe2000f8e022d */
[----:B------:R-:W-:Y:S01]  /*7270*/  ULDC.64 UR4, c[0x0][0xbe0] ;  /* 0x0002f80000047ab9 */ /* 0x000fe20000000a00 */
[----:B------:R-:W-:Y:S01]  /*7280*/  IMAD.MOV.U32 R45, RZ, RZ, R36 ;  /* 0x000000ffff2d7224 */ /* 0x000fe200078e0024 */
[----:B------:R-:W-:Y:S04]  /*7290*/  SHFL.IDX PT, R14, R14, R17, 0x1c1f ;  /* 0x001c1f110e0e7589 */ /* 0x000fe800000e0000 */
[----:B------:R-:W-:Y:S01]  /*72a0*/  SHFL.IDX PT, R12, R12, R17, 0x1c1f ;  /* 0x001c1f110c0c7589 */ /* 0x000fe200000e0000 */
[C---:B0-----:R-:W-:Y:S02]  /*72b0*/  IMAD R34, R64.reuse, UR40, RZ ;  /* 0x0000002840227c24 */ /* 0x041fe4000f8e02ff */
[----:B------:R-:W-:Y:S01]  /*72c0*/  IMAD.WIDE.U32 R8, R64, UR39, R8 ;  /* 0x0000002740087c25 */ /* 0x000fe2000f8e0008 */
[----:B------:R-:W-:Y:S03]  /*72d0*/  SHFL.IDX PT, R11, R26, R17, 0x1c1f ;  /* 0x001c1f111a0b7589 */ /* 0x000fe600000e0000 */
[----:B------:R-:W-:Y:S01]  /*72e0*/  IMAD R35, R65, UR39, R34 ;  /* 0x0000002741237c24 */ /* 0x000fe2000f8e0222 */
[----:B------:R-:W-:Y:S01]  /*72f0*/  SHFL.IDX PT, R3, R24, R17, 0x1c1f ;  /* 0x001c1f1118037589 */ /* 0x000fe200000e0000 */
[----:B------:R-:W-:Y:S01]  /*7300*/  IMAD.MOV.U32 R34, RZ, RZ, R8 ;  /* 0x000000ffff227224 */ /* 0x000fe200078e0008 */
[----:B--2---:R-:W-:Y:S01]  /*7310*/  @P2 SHF.R.U32.HI R45, RZ, R72, R47 ;  /* 0x00000048ff2d2219 */ /* 0x004fe2000001162f */
[----:B------:R-:W-:Y:S01]  /*7320*/  IMAD.IADD R35, R9, 0x1, R35 ;  /* 0x0000000109237824 */ /* 0x000fe200078e0223 */
[----:B------:R-:W-:Y:S04]  /*7330*/  SHFL.IDX PT, R10, R20, R17, 0x1c1f ;  /* 0x001c1f11140a7589 */ /* 0x000fe800000e0000 */
[----:B------:R-:W-:Y:S04]  /*7340*/  SHFL.IDX PT, R41, R76, R33, 0x1c1f ;  /* 0x001c1f214c297589 */ /* 0x000fe800000e0000 */
[----:B------:R-:W0:Y:S04]  /*7350*/  SHFL.IDX PT, R40, R74, R33, 0x1c1f ;  /* 0x001c1f214a287589 */ /* 0x000e2800000e0000 */
[----:B------:R-:W-:Y:S04]  /*7360*/  SHFL.IDX PT, R43, R70, R33, 0x1c1f ;  /* 0x001c1f21462b7589 */ /* 0x000fe800000e0000 */
[----:B------:R-:W1:Y:S04]  /*7370*/  SHFL.IDX PT, R49, R68, R33, 0x1c1f ;  /* 0x001c1f2144317589 */ /* 0x000e6800000e0000 */
[----:B------:R-:W-:Y:S04]  /*7380*/  SHFL.IDX PT, R51, R62, R33, 0x1c1f ;  /* 0x001c1f213e337589 */ /* 0x000fe800000e0000 */
[----:B------:R-:W2:Y:S04]  /*7390*/  SHFL.IDX PT, R48, R48, R33, 0x1c1f ;  /* 0x001c1f2130307589 */ /* 0x000ea800000e0000 */
[----:B------:R-:W-:Y:S04]  /*73a0*/  SHFL.IDX PT, R26, R60, R33, 0x1c1f ;  /* 0x001c1f213c1a7589 */ /* 0x000fe800000e0000 */
[----:B------:R-:W-:Y:S04]  /*73b0*/  SHFL.IDX PT, R25, R58, R33, 0x1c1f ;  /* 0x001c1f213a197589 */ /* 0x000fe800000e0000 */
[----:B------:R-:W-:Y:S04]  /*73c0*/  SHFL.IDX PT, R24, R56, R33, 0x1c1f ;  /* 0x001c1f2138187589 */ /* 0x000fe800000e0000 */
[----:B------:R-:W-:Y:S04]  /*73d0*/  SHFL.IDX PT, R21, R52, R33, 0x1c1f ;  /* 0x001c1f2134157589 */ /* 0x000fe800000e0000 */
[----:B------:R3:W-:Y:S04]  /*73e0*/  SHFL.IDX PT, R20, R46, R33, 0x1c1f ;  /* 0x001c1f212e147589 */ /* 0x0007e800000e0000 */
[----:B------:R-:W-:Y:S04]  /*73f0*/  SHFL.IDX PT, R19, R44, R33, 0x1c1f ;  /* 0x001c1f212c137589 */ /* 0x000fe800000e0000 */
[----:B------:R-:W-:Y:S01]  /*7400*/  SHFL.IDX PT, R18, R18, R33, 0x1c1f ;  /* 0x001c1f2112127589 */ /* 0x000fe200000e0000 */
[----:B---3--:R-:W-:-:S03]  /*7410*/  IMAD.MOV R46, RZ, RZ, -R45 ;  /* 0x000000ffff2e7224 */ /* 0x008fc600078e0a2d */
[----:B------:R3:W-:Y:S02]  /*7420*/  SHFL.IDX PT, R17, R50, R33, 0x1c1f ;  /* 0x001c1f2132117589 */ /* 0x0007e400000e0000 */
[----:B---3--:R-:W-:-:S05]  /*7430*/  SHF.R.S32.HI R33, RZ, 0x1f, R66 ;  /* 0x0000001fff217819 */ /* 0x008fca0000011442 */
[C---:B------:R-:W-:Y:S02]  /*7440*/  IMAD R9, R33.reuse, UR4, RZ ;  /* 0x0000000421097c24 */ /* 0x040fe4000f8e02ff */
[----:B------:R-:W-:Y:S02]  /*7450*/  IMAD R33, R33, UR6, RZ ;  /* 0x0000000621217c24 */ /* 0x000fe4000f8e02ff */
[C---:B------:R-:W-:Y:S02]  /*7460*/  IMAD R44, R66.reuse, UR5, R9 ;  /* 0x00000005422c7c24 */ /* 0x040fe4000f8e0209 */
[----:B------:R-:W-:Y:S01]  /*7470*/  IMAD.WIDE.U32 R8, R66, UR4, R22 ;  /* 0x0000000442087c25 */ /* 0x000fe2000f8e0016 */
[----:B------:R-:W-:-:S03]  /*7480*/  ULDC.64 UR4, c[0x0][0xb30] ;  /* 0x0002cc0000047ab9 */ /* 0x000fc60000000a00 */
[C---:B------:R-:W-:Y:S01]  /*7490*/  IMAD.WIDE.U32 R22, R66.reuse, UR6, R34 ;  /* 0x0000000642167c25 */ /* 0x040fe2000f8e0022 */
[----:B------:R-:W-:Y:S02]  /*74a0*/  IADD3 R34, P2, R37, R8, RZ ;  /* 0x0000000825227210 */ /* 0x000fe40007f5e0ff */
[----:B------:R-:W-:Y:S01]  /*74b0*/  SHF.R.S32.HI R8, RZ, 0x1f, R45 ;  /* 0x0000001fff087819 */ /* 0x000fe2000001142d */
[----:B------:R-:W-:Y:S01]  /*74c0*/  IMAD R47, R66, UR7, R33 ;  /* 0x00000007422f7c24 */ /* 0x000fe2000f8e0221 */
[--C-:B------:R-:W-:Y:S01]  /*74d0*/  SHF.R.S32.HI R33, RZ, 0x1f, R37.reuse ;  /* 0x0000001fff217819 */ /* 0x100fe20000011425 */
[----:B------:R-:W-:Y:S01]  /*74e0*/  IMAD.MOV R37, RZ, RZ, -R37 ;  /* 0x000000ffff257224 */ /* 0x000fe200078e0a25 */
[----:B------:R-:W-:Y:S01]  /*74f0*/  ULDC.64 UR6, c[0x0][0xbc8] ;  /* 0x0002f20000067ab9 */ /* 0x000fe20000000a00 */
[----:B------:R-:W-:Y:S01]  /*7500*/  IMAD R8, R8, UR4, RZ ;  /* 0x0000000408087c24 */ /* 0x000fe2000f8e02ff */
[----:B------:R-:W-:Y:S01]  /*7510*/  IADD3.X R35, R33, R9, R44, P2, !PT ;  /* 0x0000000921237210 */ /* 0x000fe200017fe42c */
[----:B------:R-:W-:-:S02]  /*7520*/  IMAD.IADD R23, R23, 0x1, R47 ;  /* 0x0000000117177824 */ /* 0x000fc400078e022f */
[C-C-:B------:R-:W-:Y:S02]  /*7530*/  IMAD R33, R27.reuse, R37, R36.reuse ;  /* 0x000000251b217224 */ /* 0x140fe400078e0224 */
[----:B------:R-:W-:Y:S02]  /*7540*/  IMAD R37, R27, R46, R36 ;  /* 0x0000002e1b257224 */ /* 0x000fe400078e0224 */
[C---:B------:R-:W-:Y:S01]  /*7550*/  IMAD R47, R45.reuse, UR5, R8 ;  /* 0x000000052d2f7c24 */ /* 0x040fe2000f8e0208 */
[----:B------:R-:W3:Y:S01]  /*7560*/  S2UR UR5, SR_CgaCtaId ;  /* 0x00000000000579c3 */ /* 0x000ee20000008800 */
[----:B------:R-:W-:Y:S01]  /*7570*/  IMAD.WIDE.U32 R8, R45, UR4, R22 ;  /* 0x000000042d087c25 */ /* 0x000fe2000f8e0016 */
[----:B------:R-:W-:Y:S01]  /*7580*/  SHF.R.S32.HI R22, RZ, 0x1f, R33 ;  /* 0x0000001fff167819 */ /* 0x000fe20000011421 */
[----:B------:R-:W-:Y:S01]  /*7590*/  UMOV UR4, 0x400 ;  /* 0x0000040000047882 */ /* 0x000fe20000000000 */
[----:B------:R-:W-:Y:S01]  /*75a0*/  SHF.R.S32.HI R23, RZ, 0x1f, R37 ;  /* 0x0000001fff177819 */ /* 0x000fe20000011425 */
[----:B------:R-:W-:-:S02]  /*75b0*/  IMAD.IADD R9, R9, 0x1, R47 ;  /* 0x0000000109097824 */ /* 0x000fc400078e022f */
[----:B------:R-:W-:Y:S02]  /*75c0*/  IMAD R22, R22, UR6, RZ ;  /* 0x0000000616167c24 */ /* 0x000fe4000f8e02ff */
[----:B------:R-:W-:Y:S02]  /*75d0*/  IMAD R36, R23, UR8, RZ ;  /* 0x0000000817247c24 */ /* 0x000fe4000f8e02ff */
[C---:B------:R-:W-:Y:S01]  /*75e0*/  IMAD R23, R33.reuse, UR7, R22 ;  /* 0x0000000721177c24 */ /* 0x040fe2000f8e0216 */
[----:B0-----:R-:W-:Y:S01]  /*75f0*/  SEL R22, R40, R39, P0 ;  /* 0x0000002728167207 */ /* 0x001fe20000000000 */
[----:B------:R-:W-:Y:S01]  /*7600*/  IMAD.WIDE.U32 R34, R33, UR6, R34 ;  /* 0x0000000621227c25 */ /* 0x000fe2000f8e0022 */
[----:B------:R-:W-:-:S03]  /*7610*/  ULDC.64 UR6, c[0x0][0xba8] ;  /* 0x0002ea0000067ab9 */ /* 0x000fc60000000a00 */
[C---:B------:R-:W-:Y:S02]  /*7620*/  IMAD R33, R37.reuse, UR9, R36 ;  /* 0x0000000925217c24 */ /* 0x040fe4000f8e0224 */
[----:B------:R-:W-:Y:S01]  /*7630*/  IMAD.WIDE.U32 R36, R37, UR8, R8 ;  /* 0x0000000825247c25 */ /* 0x000fe2000f8e0008 */
[----:B------:R-:W-:Y:S01]  /*7640*/  SEL R8, R39, R40, P0 ;  /* 0x0000002827087207 */ /* 0x000fe20000000000 */
[----:B------:R-:W-:Y:S01]  /*7650*/  ULDC.64 UR8, c[0x0][0xb00] ;  /* 0x0002c00000087ab9 */ /* 0x000fe20000000a00 */
[C---:B------:R-:W-:Y:S01]  /*7660*/  LEA R40, P2, R34.reuse, UR6, 0x2 ;  /* 0x0000000622287c11 */ /* 0x040fe2000f8410ff */
[----:B------:R-:W-:Y:S01]  /*7670*/  IMAD.IADD R23, R35, 0x1, R23 ;  /* 0x0000000123177824 */ /* 0x000fe200078e0217 */
[----:B------:R-:W-:Y:S01]  /*7680*/  ULDC UR6, c[0x0][0xa88] ;  /* 0x0002a20000067ab9 */ /* 0x000fe20000000800 */
[----:B------:R-:W-:Y:S01]  /*7690*/  IMAD.IADD R9, R37, 0x1, R33 ;  /* 0x0000000125097824 */ /* 0x000fe200078e0221 */
[----:B---3--:R-:W-:Y:S01]  /*76a0*/  ULEA UR4, UR5, UR4, 0x18 ;  /* 0x0000000405047291 */ /* 0x008fe2000f8ec03f */
[----:B------:R-:W-:Y:S01]  /*76b0*/  SHFL.IDX PT, R44, R40, 0x1, 0x1c1f ;  /* 0x003c1f00282c7f89 */ /* 0x000fe200000e0000 */
[----:B------:R-:W-:Y:S01]  /*76c0*/  LEA.HI.X R33, R34, UR7, R23, 0x2, P2 ;  /* 0x0000000722217c11 */ /* 0x000fe200090f1417 */
[----:B------:R-:W-:Y:S01]  /*76d0*/  IMAD R50, R27, UR6, RZ ;  /* 0x000000061b327c24 */ /* 0x000fe2000f8e02ff */
[----:B------:R-:W-:Y:S01]  /*76e0*/  UIADD3 UR4, UR4, 0x12420, URZ ;  /* 0x0001242004047890 */ /* 0x000fe2000fffe03f */
[----:B------:R2:W-:Y:S01]  /*76f0*/  SHFL.IDX PT, R34, R40, RZ, 0x1c1f ;  /* 0x001c1fff28227589 */ /* 0x0005e200000e0000 */
[----:B------:R-:W-:-:S02]  /*7700*/  LEA R52, P3, R36, UR8, 0x2 ;  /* 0x0000000824347c11 */ /* 0x000fc4000f8610ff */
[-C--:B------:R-:W-:Y:S01]  /*7710*/  ISETP.GE.OR P2, PT, R29, R50.reuse, P1 ;  /* 0x000000321d00720c */ /* 0x080fe20000f46670 */
[----:B------:R-:W0:Y:S01]  /*7720*/  SHFL.IDX PT, R35, R33, RZ, 0x1c1f ;  /* 0x001c1fff21237589 */ /* 0x000e2200000e0000 */
[-C--:B------:R-:W-:Y:S01]  /*7730*/  ISETP.GE.OR P1, PT, R53, R50.reuse, P1 ;  /* 0x000000323500720c */ /* 0x080fe20000f26670 */
[----:B------:R-:W-:Y:S01]  /*7740*/  UPRMT UR4, URZ, 0x654, UR4 ;  /* 0x000006543f047896 */ /* 0x000fe20008000004 */
[----:B------:R-:W-:Y:S01]  /*7750*/  LEA.HI.X R54, R36, UR9, R9, 0x2, P3 ;  /* 0x0000000924367c11 */ /* 0x000fe200098f1409 */
[----:B------:R-:W3:Y:S01]  /*7760*/  SHFL.IDX PT, R45, R33, 0x1, 0x1c1f ;  /* 0x003c1f00212d7f89 */ /* 0x000ee200000e0000 */
[----:B------:R-:W-:Y:S02]  /*7770*/  ISETP.GE.AND P3, PT, R29, R50, PT ;  /* 0x000000321d00720c */ /* 0x000fe40003f66270 */
[----:B------:R-:W-:Y:S01]  /*7780*/  SEL R9, R38, R41, P0 ;  /* 0x0000002926097207 */ /* 0x000fe20000000000 */
[----:B------:R4:W4:Y:S01]  /*7790*/  SHFL.IDX PT, R46, R52, RZ, 0x1c1f ;  /* 0x001c1fff342e7589 */ /* 0x00092200000e0000 */
[----:B------:R-:W-:-:S02]  /*77a0*/  SEL R23, R41, R38, P0 ;  /* 0x0000002629177207 */ /* 0x000fc40000000000 */
[----:B------:R-:W-:Y:S01]  /*77b0*/  SYNCS.ARRIVE.TRANS64.RED.A1T0 RZ, [UR4], RZ ;  /* 0x000000ffffff79a7 */ /* 0x000fe20008100404 */
[----:B------:R0:W4:Y:S01]  /*77c0*/  SHFL.IDX PT, R47, R54, RZ, 0x1c1f ;  /* 0x001c1fff362f7589 */ /* 0x00012200000e0000 */
[----:B-1----:R-:W-:Y:S02]  /*77d0*/  SEL R36, R42, R49, P0 ;  /* 0x000000312a247207 */ /* 0x002fe40000000000 */
[----:B------:R-:W-:Y:S01]  /*77e0*/  SEL R38, R49, R42, P0 ;  /* 0x0000002a31267207 */ /* 0x000fe20000000000 */
[----:B------:R-:W-:Y:S01]  /*77f0*/  IMAD.SHL.U32 R49, R28, 0x2, RZ ;  /* 0x000000021c317824 */ /* 0x000fe200078e00ff */
[----:B------:R-:W-:Y:S02]  /*7800*/  SEL R37, R32, R43, P0 ;  /* 0x0000002b20257207 */ /* 0x000fe40000000000 */
[----:B------:R-:W-:Y:S02]  /*7810*/  SEL R39, R43, R32, P0 ;  /* 0x000000202b277207 */ /* 0x000fe40000000000 */
[----:B--2---:R-:W-:-:S02]  /*7820*/  SEL R40, R31, R48, P0 ;  /* 0x000000301f287207 */ /* 0x004fc40000000000 */
[----:B------:R-:W-:Y:S01]  /*7830*/  SEL R42, R48, R31, P0 ;  /* 0x0000001f302a7207 */ /* 0x000fe20000000000 */
[----:B0-----:R0:W-:Y:S01]  /*7840*/  @!P2 ST.E desc[UR42][R34.64], R0 ;  /* 0x000000002200a985 */ /* 0x0011e2000c10192a */
[----:B------:R-:W-:Y:S02]  /*7850*/  SEL R41, R30, R51, P0 ;  /* 0x000000331e297207 */ /* 0x000fe40000000000 */
[----:B------:R-:W-:Y:S01]  /*7860*/  SEL R43, R51, R30, P0 ;  /* 0x0000001e332b7207 */ /* 0x000fe20000000000 */
[----:B---3--:R0:W-:Y:S01]  /*7870*/  @!P1 ST.E desc[UR42][R44.64], R2 ;  /* 0x000000022c009985 */ /* 0x0081e2000c10192a */
[----:B------:R-:W-:Y:S05]  /*7880*/  @P3 BRA `(.L_x_37) ;  /* 0x0000000000b83947 */ /* 0x000fea0003800000 */
[C---:B0-----:R-:W-:Y:S01]  /*7890*/  VIADD R0, R49.reuse, 0x8 ;  /* 0x0000000831007836 */ /* 0x041fe20000000000 */
[----:B------:R-:W-:Y:S01]  /*78a0*/  ULDC UR4, c[0x0][0xac8] ;  /* 0x0002b20000047ab9 */ /* 0x000fe20000000800 */
[C---:B------:R-:W-:Y:S01]  /*78b0*/  VIADD R2, R49.reuse, 0x18 ;  /* 0x0000001831027836 */ /* 0x040fe20000000000 */
[C---:B------:R-:W-:Y:S01]  /*78c0*/  ISETP.GE.AND P1, PT, R49.reuse, UR4, PT ;  /* 0x0000000431007c0c */ /* 0x040fe2000bf26270 */
[C---:B------:R-:W-:Y:S01]  /*78d0*/  VIADD R27, R49.reuse, 0x20 ;  /* 0x00000020311b7836 */ /* 0x040fe20000000000 */
[----:B------:R-:W-:Y:S01]  /*78e0*/  ISETP.GE.AND P2, PT, R0, UR4, PT ;  /* 0x0000000400007c0c */ /* 0x000fe2000bf46270 */
[C---:B------:R-:W-:Y:S02]  /*78f0*/  VIADD R32, R49.reuse, 0x28 ;  /* 0x0000002831207836 */ /* 0x040fe40000000000 */
[----:B------:R-:W-:Y:S01]  /*7900*/  VIADD R33, R49, 0x30 ;  /* 0x0000003031217836 */ /* 0x000fe20000000000 */
[----:B------:R-:W-:Y:S01]  /*7910*/  ISETP.GE.AND P3, PT, R27, UR4, PT ;  /* 0x000000041b007c0c */ /* 0x000fe2000bf66270 */
[----:B------:R-:W-:Y:S01]  /*7920*/  VIADD R34, R49, 0x38 ;  /* 0x0000003831227836 */ /* 0x000fe20000000000 */
[----:B------:R-:W-:-:S02]  /*7930*/  ISETP.GE.AND P4, PT, R32, UR4, PT ;  /* 0x0000000420007c0c */ /* 0x000fc4000bf86270 */
[----:B------:R-:W-:Y:S02]  /*7940*/  ISETP.GE.AND P5, PT, R33, UR4, PT ;  /* 0x0000000421007c0c */ /* 0x000fe4000bfa6270 */
[----:B------:R-:W-:Y:S01]  /*7950*/  ISETP.GE.AND P6, PT, R34, UR4, PT ;  /* 0x0000000422007c0c */ /* 0x000fe2000bfc6270 */
[----:B----4-:R-:W-:Y:S02]  /*7960*/  @!P1 IMAD.WIDE R28, R49, 0x4, R46 ;  /* 0x00000004311c9825 */ /* 0x010fe400078e022e */
[----:B------:R-:W-:-:S03]  /*7970*/  @!P2 LEA.HI R0, R0, R0, RZ, 0x1 ;  /* 0x000000000000a211 */ /* 0x000fc600078f08ff */
[----:B------:R0:W-:Y:S01]  /*7980*/  @!P1 ST.E.64 desc[UR42][R28.64], R4 ;  /* 0x000000041c009985 */ /* 0x0001e2000c101b2a */
[----:B------:R-:W-:Y:S01]  /*7990*/  @!P2 LOP3.LUT R31, R0, 0xfffffffe, RZ, 0xc0, !PT ;  /* 0xfffffffe001fa812 */ /* 0x000fe200078ec0ff */
[----:B------:R-:W-:Y:S01]  /*79a0*/  VIADD R0, R49, 0x10 ;  /* 0x0000001031007836 */ /* 0x000fe20000000000 */
[----:B------:R-:W-:Y:S02]  /*79b0*/  @!P3 LEA.HI R27, R27, R27, RZ, 0x1 ;  /* 0x0000001b1b1bb211 */ /* 0x000fe400078f08ff */
[----:B------:R-:W-:Y:S01]  /*79c0*/  @!P4 LEA.HI R32, R32, R32, RZ, 0x1 ;  /* 0x000000202020c211 */ /* 0x000fe200078f08ff */
[----:B------:R-:W-:Y:S01]  /*79d0*/  @!P2 IMAD.WIDE R30, R31, 0x4, R46 ;  /* 0x000000041f1ea825 */ /* 0x000fe200078e022e */
[----:B------:R-:W-:Y:S02]  /*79e0*/  ISETP.GE.AND P1, PT, R0, UR4, PT ;  /* 0x0000000400007c0c */ /* 0x000fe4000bf26270 */
[----:B------:R-:W-:Y:S02]  /*79f0*/  @!P5 LEA.HI R33, R33, R33, RZ, 0x1 ;  /* 0x000000212121d211 */ /* 0x000fe400078f08ff */
[----:B------:R1:W-:Y:S01]  /*7a00*/  @!P2 ST.E.64 desc[UR42][R30.64], R6 ;  /* 0x000000061e00a985 */ /* 0x0003e2000c101b2a */
[----:B------:R-:W-:-:S02]  /*7a10*/  ISETP.GE.AND P2, PT, R2, UR4, PT ;  /* 0x0000000402007c0c */ /* 0x000fc4000bf46270 */
[----:B------:R-:W-:Y:S02]  /*7a20*/  @!P6 LEA.HI R34, R34, R34, RZ, 0x1 ;  /* 0x000000222222e211 */ /* 0x000fe400078f08ff */
[----:B------:R-:W-:Y:S02]  /*7a30*/  @!P3 LOP3.LUT R27, R27, 0xfffffffe, RZ, 0xc0, !PT ;  /* 0xfffffffe1b1bb812 */ /* 0x000fe400078ec0ff */
[----:B------:R-:W-:Y:S02]  /*7a40*/  @!P5 LOP3.LUT R33, R33, 0xfffffffe, RZ, 0xc0, !PT ;  /* 0xfffffffe2121d812 */ /* 0x000fe400078ec0ff */
[----:B------:R-:W-:Y:S01]  /*7a50*/  @!P1 LEA.HI R0, R0, R0, RZ, 0x1 ;  /* 0x0000000000009211 */ /* 0x000fe200078f08ff */
[----:B0-----:R-:W-:Y:S01]  /*7a60*/  @!P3 IMAD.WIDE R28, R27, 0x4, R46 ;  /* 0x000000041b1cb825 */ /* 0x001fe200078e022e */
[----:B------:R-:W-:Y:S02]  /*7a70*/  @!P6 LOP3.LUT R35, R34, 0xfffffffe, RZ, 0xc0, !PT ;  /* 0xfffffffe2223e812 */ /* 0x000fe400078ec0ff */
[----:B------:R-:W-:-:S02]  /*7a80*/  @!P1 LOP3.LUT R5, R0, 0xfffffffe, RZ, 0xc0, !PT ;  /* 0xfffffffe00059812 */ /* 0x000fc400078ec0ff */
[----:B------:R-:W-:Y:S01]  /*7a90*/  @!P2 LEA.HI R2, R2, R2, RZ, 0x1 ;  /* 0x000000020202a211 */ /* 0x000fe200078f08ff */
[--C-:B------:R-:W-:Y:S01]  /*7aa0*/  @!P6 IMAD.WIDE R34, R35, 0x4, R46.reuse ;  /* 0x000000042322e825 */ /* 0x100fe200078e022e */
[----:B-1----:R-:W-:Y:S02]  /*7ab0*/  @!P4 LOP3.LUT R31, R32, 0xfffffffe, RZ, 0xc0, !PT ;  /* 0xfffffffe201fc812 */ /* 0x002fe400078ec0ff */
[----:B------:R-:W-:Y:S01]  /*7ac0*/  @!P2 LOP3.LUT R7, R2, 0xfffffffe, RZ, 0xc0, !PT ;  /* 0xfffffffe0207a812 */ /* 0x000fe200078ec0ff */
[----:B------:R-:W-:-:S04]  /*7ad0*/  @!P1 IMAD.WIDE R4, R5, 0x4, R46 ;  /* 0x0000000405049825 */ /* 0x000fc800078e022e */
[--C-:B------:R-:W-:Y:S01]  /*7ae0*/  @!P2 IMAD.WIDE R6, R7, 0x4, R46.reuse ;  /* 0x000000040706a825 */ /* 0x100fe200078e022e */
[----:B------:R1:W-:Y:S03]  /*7af0*/  @!P1 ST.E.64 desc[UR42][R4.64], R8 ;  /* 0x0000000804009985 */ /* 0x0003e6000c101b2a */
[--C-:B------:R-:W-:Y:S01]  /*7b00*/  @!P4 IMAD.WIDE R30, R31, 0x4, R46.reuse ;  /* 0x000000041f1ec825 */ /* 0x100fe200078e022e */
[----:B------:R1:W-:Y:S03]  /*7b10*/  @!P2 ST.E.64 desc[UR42][R6.64], R22 ;  /* 0x000000160600a985 */ /* 0x0003e6000c101b2a */
[----:B------:R-:W-:Y:S01]  /*7b20*/  @!P5 IMAD.WIDE R32, R33, 0x4, R46 ;  /* 0x000000042120d825 */ /* 0x000fe200078e022e */
[----:B------:R1:W-:Y:S04]  /*7b30*/  @!P3 ST.E.64 desc[UR42][R28.64], R36 ;  /* 0x000000241c00b985 */ /* 0x0003e8000c101b2a */
[----:B------:R1:W-:Y:S04]  /*7b40*/  @!P4 ST.E.64 desc[UR42][R30.64], R38 ;  /* 0x000000261e00c985 */ /* 0x0003e8000c101b2a */
[----:B------:R1:W-:Y:S04]  /*7b50*/  @!P5 ST.E.64 desc[UR42][R32.64], R40 ;  /* 0x000000282000d985 */ /* 0x0003e8000c101b2a */
[----:B------:R1:W-:Y:S02]  /*7b60*/  @!P6 ST.E.64 desc[UR42][R34.64], R42 ;  /* 0x0000002a2200e985 */ /* 0x0003e4000c101b2a */
.L_x_37:
[----:B------:R-:W-:Y:S05]  /*7b70*/  BSYNC B0 ;  /* 0x0000000000007941 */ /* 0x000fea0003800000 */
.L_x_36:
[----:B------:R-:W-:Y:S01]  /*7b80*/  ISETP.GE.AND P1, PT, R53, R50, PT ;  /* 0x000000323500720c */ /* 0x000fe20003f26270 */
[----:B-1----:R1:W2:Y:S01]  /*7b90*/  SHFL.IDX PT, R31, R54, 0x1, 0x1c1f ;  /* 0x003c1f00361f7f89 */ /* 0x0022a200000e0000 */
[----:B------:R-:W-:Y:S02]  /*7ba0*/  SEL R23, R15, R26, P0 ;  /* 0x0000001a0f177207 */ /* 0x000fe40000000000 */
[----:B------:R-:W-:Y:S01]  /*7bb0*/  SEL R29, R26, R15, P0 ;  /* 0x0000000f1a1d7207 */ /* 0x000fe20000000000 */
[----:B------:R1:W3:Y:S01]  /*7bc0*/  SHFL.IDX PT, R30, R52, 0x1, 0x1c1f ;  /* 0x003c1f00341e7f89 */ /* 0x0002e200000e0000 */
[----:B------:R-:W-:Y:S02]  /*7bd0*/  SEL R22, R16, R25, P0 ;  /* 0x0000001910167207 */ /* 0x000fe40000000000 */
[----:B------:R-:W-:Y:S02]  /*7be0*/  SEL R28, R25, R16, P0 ;  /* 0x00000010191c7207 */ /* 0x000fe40000000000 */
[----:B------:R-:W-:-:S02]  /*7bf0*/  SEL R27, R13, R24, P0 ;  /* 0x000000180d1b7207 */ /* 0x000fc40000000000 */
[----:B------:R-:W-:Y:S02]  /*7c00*/  SEL R15, R24, R13, P0 ;  /* 0x0000000d180f7207 */ /* 0x000fe40000000000 */
[----:B------:R-:W-:Y:S02]  /*7c10*/  SEL R26, R14, R21, P0 ;  /* 0x000000150e1a7207 */ /* 0x000fe40000000000 */
[----:B------:R-:W-:Y:S02]  /*7c20*/  SEL R25, R11, R20, P0 ;  /* 0x000000140b197207 */ /* 0x000fe40000000000 */
[----:B------:R-:W-:Y:S02]  /*7c30*/  SEL R13, R20, R11, P0 ;  /* 0x0000000b140d7207 */ /* 0x000fe40000000000 */
[----:B------:R-:W-:Y:S02]  /*7c40*/  SEL R14, R21, R14, P0 ;  /* 0x0000000e150e7207 */ /* 0x000fe40000000000 */
[----:B------:R-:W-:-:S02]  /*7c50*/  SEL R24, R12, R19, P0 ;  /* 0x000000130c187207 */ /* 0x000fc40000000000 */
[----:B------:R-:W-:Y:S02]  /*7c60*/  SEL R16, R10, R17, P0 ;  /* 0x000000110a107207 */ /* 0x000fe40000000000 */
[----:B------:R-:W-:Y:S02]  /*7c70*/  SEL R20, R17, R10, P0 ;  /* 0x0000000a11147207 */ /* 0x000fe40000000000 */
[----:B------:R-:W-:Y:S02]  /*7c80*/  SEL R12, R19, R12, P0 ;  /* 0x0000000c130c7207 */ /* 0x000fe40000000000 */
[----:B------:R-:W-:Y:S02]  /*7c90*/  SEL R17, R3, R18, P0 ;  /* 0x0000001203117207 */ /* 0x000fe40000000000 */
[----:B------:R-:W-:Y:S01]  /*7ca0*/  SEL R21, R18, R3, P0 ;  /* 0x0000000312157207 */ /* 0x000fe20000000000 */
[----:B-123--:R-:W-:Y:S06]  /*7cb0*/  @P1 BRA `(.L_x_10) ;  /* 0x0000003400681947 */ /* 0x00efec0003800000 */
[C---:B0-----:R-:W-:Y:S01]  /*7cc0*/  VIADD R0, R49.reuse, 0x8 ;  /* 0x0000000831007836 */ /* 0x041fe20000000000 */
[----:B------:R-:W-:Y:S01]  /*7cd0*/  ULDC UR4, c[0x0][0xac8] ;  /* 0x0002b20000047ab9 */ /* 0x000fe20000000800 */
[C---:B------:R-:W-:Y:S01]  /*7ce0*/  VIADD R6, R49.reuse, 0x18 ;  /* 0x0000001831067836 */ /* 0x040fe20000000000 */
[C---:B------:R-:W-:Y:S01]  /*7cf0*/  ISETP.GE.AND P0, PT, R49.reuse, UR4, PT ;  /* 0x0000000431007c0c */ /* 0x040fe2000bf06270 */
[C---:B------:R-:W-:Y:S01]  /*7d00*/  VIADD R2, R49.reuse, 0x10 ;  /* 0x0000001031027836 */ /* 0x040fe20000000000 */
[----:B------:R-:W-:Y:S01]  /*7d10*/  ISETP.GE.AND P1, PT, R0, UR4, PT ;  /* 0x0000000400007c0c */ /* 0x000fe2000bf26270 */
[C---:B------:R-:W-:Y:S01]  /*7d20*/  VIADD R8, R49.reuse, 0x20 ;  /* 0x0000002031087836 */ /* 0x040fe20000000000 */
[----:B------:R-:W-:Y:S01]  /*7d30*/  ISETP.GE.AND P3, PT, R6, UR4, PT ;  /* 0x0000000406007c0c */ /* 0x000fe2000bf66270 */
[C---:B------:R-:W-:Y:S01]  /*7d40*/  VIADD R10, R49.reuse, 0x28 ;  /* 0x00000028310a7836 */ /* 0x040fe20000000000 */
[----:B------:R-:W-:Y:S01]  /*7d50*/  ISETP.GE.AND P2, PT, R2, UR4, PT ;  /* 0x0000000402007c0c */ /* 0x000fe2000bf46270 */
[----:B------:R-:W-:Y:S01]  /*7d60*/  VIADD R11, R49, 0x30 ;  /* 0x00000030310b7836 */ /* 0x000fe20000000000 */
[----:B------:R-:W-:-:S02]  /*7d70*/  ISETP.GE.AND P4, PT, R8, UR4, PT ;  /* 0x0000000408007c0c */ /* 0x000fc4000bf86270 */
[----:B------:R-:W-:Y:S02]  /*7d80*/  ISETP.GE.AND P5, PT, R10, UR4, PT ;  /* 0x000000040a007c0c */ /* 0x000fe4000bfa6270 */
[----:B------:R-:W-:-:S03]  /*7d90*/  ISETP.GE.AND P6, PT, R11, UR4, PT ;  /* 0x000000040b007c0c */ /* 0x000fc6000bfc6270 */
[----:B------:R-:W-:-:S04]  /*7da0*/  @!P1 LEA.HI R0, R0, R0, RZ, 0x1 ;  /* 0x0000000000009211 */ /* 0x000fc800078f08ff */
[----:B------:R-:W-:Y:S02]  /*7db0*/  @!P1 LOP3.LUT R5, R0, 0xfffffffe, RZ, 0xc0, !PT ;  /* 0xfffffffe00059812 */ /* 0x000fe400078ec0ff */
[----:B------:R-:W-:Y:S02]  /*7dc0*/  @!P3 LEA.HI R0, R6, R6, RZ, 0x1 ;  /* 0x000000060600b211 */ /* 0x000fe400078f08ff */
[----:B------:R-:W-:Y:S01]  /*7dd0*/  @!P2 LEA.HI R4, R2, R2, RZ, 0x1 ;  /* 0x000000020204a211 */ /* 0x000fe200078f08ff */
[C-C-:B------:R-:W-:Y:S01]  /*7de0*/  @!P0 IMAD.WIDE R2, R49.reuse, 0x4, R30.reuse ;  /* 0x0000000431028825 */ /* 0x140fe200078e021e */
[----:B------:R-:W-:Y:S02]  /*7df0*/  @!P4 LEA.HI R8, R8, R8, RZ, 0x1 ;  /* 0x000000080808c211 */ /* 0x000fe400078f08ff */
[----:B------:R-:W-:Y:S01]  /*7e00*/  @!P3 LOP3.LUT R9, R0, 0xfffffffe, RZ, 0xc0, !PT ;  /* 0xfffffffe0009b812 */ /* 0x000fe200078ec0ff */
[----:B------:R-:W-:Y:S01]  /*7e10*/  VIADD R49, R49, 0x38 ;  /* 0x0000003831317836 */ /* 0x000fe20000000000 */
[----:B------:R-:W-:Y:S01]  /*7e20*/  @!P5 LEA.HI R10, R10, R10, RZ, 0x1 ;  /* 0x0000000a0a0ad211 */ /* 0x000fe200078f08ff */
[----:B------:R0:W-:Y:S01]  /*7e30*/  @!P0 ST.E.64 desc[UR42][R2.64], R22 ;  /* 0x0000001602008985 */ /* 0x0001e2000c101b2a */
[----:B------:R-:W-:Y:S01]  /*7e40*/  @!P2 LOP3.LUT R7, R4, 0xfffffffe, RZ, 0xc0, !PT ;  /* 0xfffffffe0407a812 */ /* 0x000fe200078ec0ff */
[----:B------:R-:W-:Y:S01]  /*7e50*/  @!P1 IMAD.WIDE R4, R5, 0x4, R30 ;  /* 0x0000000405049825 */ /* 0x000fe200078e021e */
[----:B------:R-:W-:-:S02]  /*7e60*/  @!P6 LEA.HI R0, R11, R11, RZ, 0x1 ;  /* 0x0000000b0b00e211 */ /* 0x000fc400078f08ff */
[----:B------:R-:W-:Y:S01]  /*7e70*/  @!P4 LOP3.LUT R11, R8, 0xfffffffe, RZ, 0xc0, !PT ;  /* 0xfffffffe080bc812 */ /* 0x000fe200078ec0ff */
[--C-:B------:R-:W-:Y:S01]  /*7e80*/  @!P2 IMAD.WIDE R6, R7, 0x4, R30.reuse ;  /* 0x000000040706a825 */ /* 0x100fe200078e021e */
[----:B------:R-:W-:Y:S01]  /*7e90*/  @!P5 LOP3.LUT R19, R10, 0xfffffffe, RZ, 0xc0, !PT ;  /* 0xfffffffe0a13d812 */ /* 0x000fe200078ec0ff */
[----:B------:R1:W-:Y:S01]  /*7ea0*/  @!P1 ST.E.64 desc[UR42][R4.64], R28 ;  /* 0x0000001c04009985 */ /* 0x0003e2000c101b2a */
[----:B------:R-:W-:Y:S01]  /*7eb0*/  ISETP.GE.AND P0, PT, R49, UR4, PT ;  /* 0x0000000431007c0c */ /* 0x000fe2000bf06270 */
[--C-:B------:R-:W-:Y:S02]  /*7ec0*/  @!P3 IMAD.WIDE R8, R9, 0x4, R30.reuse ;  /* 0x000000040908b825 */ /* 0x100fe400078e021e */
[----:B------:R2:W-:Y:S01]  /*7ed0*/  @!P2 ST.E.64 desc[UR42][R6.64], R26 ;  /* 0x0000001a0600a985 */ /* 0x0005e2000c101b2a */
[----:B0-----:R-:W-:Y:S01]  /*7ee0*/  @!P6 LOP3.LUT R23, R0, 0xfffffffe, RZ, 0xc0, !PT ;  /* 0xfffffffe0017e812 */ /* 0x001fe200078ec0ff */
[--C-:B------:R-:W-:Y:S02]  /*7ef0*/  @!P4 IMAD.WIDE R2, R11, 0x4, R30.reuse ;  /* 0x000000040b02c825 */ /* 0x100fe400078e021e */
[----:B------:R2:W-:Y:S02]  /*7f00*/  @!P3 ST.E.64 desc[UR42][R8.64], R14 ;  /* 0x0000000e0800b985 */ /* 0x0005e4000c101b2a */
[----:B------:R-:W-:-:S02]  /*7f10*/  @!P6 IMAD.WIDE R10, R23, 0x4, R30 ;  /* 0x00000004170ae825 */ /* 0x000fc400078e021e */
[----:B------:R2:W-:Y:S02]  /*7f20*/  @!P4 ST.E.64 desc[UR42][R2.64], R24 ;  /* 0x000000180200c985 */ /* 0x0005e4000c101b2a */
[----:B-1----:R-:W-:-:S05]  /*7f30*/  @!P5 IMAD.WIDE R4, R19, 0x4, R30 ;  /* 0x000000041304d825 */ /* 0x002fca00078e021e */
[----:B------:R2:W-:Y:S04]  /*7f40*/  @!P5 ST.E.64 desc[UR42][R4.64], R12 ;  /* 0x0000000c0400d985 */ /* 0x0005e8000c101b2a */
[----:B------:R2:W-:Y:S01]  /*7f50*/  @!P6 ST.E.64 desc[UR42][R10.64], R16 ;  /* 0x000000100a00e985 */ /* 0x0005e2000c101b2a */
[----:B------:R-:W-:Y:S05]  /*7f60*/  @P0 BRA `(.L_x_10) ;  /* 0x0000003000bc0947 */ /* 0x000fea0003800000 */
[----:B------:R-:W-:-:S04]  /*7f70*/  LEA.HI R49, R49, R49, RZ, 0x1 ;  /* 0x0000003131317211 */ /* 0x000fc800078f08ff */
[----:B--2---:R-:W-:-:S05]  /*7f80*/  LOP3.LUT R3, R49, 0xfffffffe, RZ, 0xc0, !PT ;  /* 0xfffffffe31037812 */ /* 0x004fca00078ec0ff */
[----:B------:R-:W-:-:S05]  /*7f90*/  IMAD.WIDE R2, R3, 0x4, R30 ;  /* 0x0000000403027825 */ /* 0x000fca00078e021e */
[----:B------:R0:W-:Y:S01]  /*7fa0*/  ST.E.64 desc[UR42][R2.64], R20 ;  /* 0x0000001402007985 */ /* 0x0001e2000c101b2a */
[----:B------:R-:W-:Y:S05]  /*7fb0*/  BRA `(.L_x_10) ;  /* 0x0000003000a87947 */ /* 0x000fea0003800000 */
.L_x_35:
[----:B------:R-:W0:Y:S02]  /*7fc0*/  S2R R0, SR_TID.X ;  /* 0x0000000000007919 */ /* 0x000e240000002100 */
[----:B0-----:R-:W-:-:S05]  /*7fd0*/  VIADD R2, R0, 0xffffff80 ;  /* 0xffffff8000027836 */ /* 0x001fca0000000000 */
[----:B------:R-:W-:-:S13]  /*7fe0*/  ISETP.GT.AND P0, PT, R2, 0xbf, PT ;  /* 0x000000bf0200780c */ /* 0x000fda0003f04270 */
[----:B------:R-:W-:Y:S05]  /*7ff0*/  @P0 BRA `(.L_x_10) ;  /* 0x0000003000980947 */ /* 0x000fea0003800000 */
[----:B------:R-:W0:Y:S01]  /*8000*/  S2R R3, SR_CTAID.X ;  /* 0x0000000000037919 */ /* 0x000e220000002500 */
[----:B------:R-:W1:Y:S01]  /*8010*/  LDC R6, c[0x0][0xbe8] ;  /* 0x0002fa00ff067b82 */ /* 0x000e620000000800 */
[----:B------:R-:W-:Y:S01]  /*8020*/  ULDC UR4, c[0x0][0xa88] ;  /* 0x0002a20000047ab9 */ /* 0x000fe20000000800 */
[----:B0-----:R-:W-:Y:S02]  /*8030*/  IMAD R0, R3, 0xc0, R0 ;  /* 0x000000c003007824 */ /* 0x001fe400078e0200 */
[----:B-1----:R-:W-:Y:S02]  /*8040*/  IMAD R3, R6, UR4, RZ ;  /* 0x0000000406037c24 */ /* 0x002fe4000f8e02ff */
[----:B------:R-:W-:-:S05]  /*8050*/  VIADD R0, R0, 0xffffff80 ;  /* 0xffffff8000007836 */ /* 0x000fca0000000000 */
[----:B------:R-:W-:-:S13]  /*8060*/  ISETP.GE.AND P0, PT, R0, R3, PT ;  /* 0x000000030000720c */ /* 0x000fda0003f06270 */
[----:B------:R-:W-:Y:S05]  /*8070*/  @P0 BRA `(.L_x_10) ;  /* 0x0000003000780947 */ /* 0x000fea0003800000 */
[----:B------:R-:W-:Y:S01]  /*8080*/  ISETP.NE.AND P0, PT, R6, 0x1, PT ;  /* 0x000000010600780c */ /* 0x000fe20003f05270 */
[----:B------:R-:W0:Y:S01]  /*8090*/  LDC.64 R10, c[0x0][0xbd8] ;  /* 0x0002f600ff0a7b82 */ /* 0x000e220000000a00 */
[----:B------:R-:W-:Y:S01]  /*80a0*/  USHF.R.S32.HI UR6, URZ, 0x1f, UR36 ;  /* 0x0000001f3f067899 */ /* 0x000fe20008011424 */
[----:B------:R-:W-:Y:S01]  /*80b0*/  IMAD.MOV.U32 R5, RZ, RZ, R0 ;  /* 0x000000ffff057224 */ /* 0x000fe200078e0000 */
[----:B------:R-:W-:Y:S02]  /*80c0*/  ULDC.64 UR8, c[0x0][0xbd0] ;  /* 0x0002f40000087ab9 */ /* 0x000fe40000000a00 */
[----:B------:R-:W-:Y:S02]  /*80d0*/  UIMAD UR6, UR6, UR8, URZ ;  /* 0x00000008060672a4 */ /* 0x000fe4000f8e023f */
[----:B------:R-:W-:Y:S01]  /*80e0*/  UIMAD.WIDE.U32 UR4, UR36, UR8, URZ ;  /* 0x00000008240472a5 */ /* 0x000fe2000f8e003f */
[----:B------:R-:W1:Y:S01]  /*80f0*/  S2UR UR7, SR_CTAID.Y ;  /* 0x00000000000779c3 */ /* 0x000e620000002600 */
[----:B------:R-:W-:-:S04]  /*8100*/  UIMAD UR6, UR36, UR9, UR6 ;  /* 0x00000009240672a4 */ /* 0x000fc8000f8e0206 */
[----:B------:R-:W-:Y:S02]  /*8110*/  UIADD3 UR6, UR5, UR6, URZ ;  /* 0x0000000605067290 */ /* 0x000fe4000fffe03f */
[----:B------:R-:W-:Y:S01]  /*8120*/  IMAD.U32 R3, RZ, RZ, UR5 ;  /* 0x00000005ff037e24 */ /* 0x000fe2000f8e00ff */
[----:B------:R-:W2:Y:S01]  /*8130*/  @P0 LDC R7, c[0x0][0xbec] ;  /* 0x0002fb00ff070b82 */ /* 0x000ea20000000800 */
[----:B------:R-:W-:Y:S01]  /*8140*/  IMAD.U32 R2, RZ, RZ, UR4 ;  /* 0x00000004ff027e24 */ /* 0x000fe2000f8e00ff */
[----:B------:R-:W-:Y:S01]  /*8150*/  ULDC.64 UR4, c[0x0][0xbe0] ;  /* 0x0002f80000047ab9 */ /* 0x000fe20000000a00 */
[----:B------:R-:W-:-:S05]  /*8160*/  IMAD.U32 R3, RZ, RZ, UR6 ;  /* 0x00000006ff037e24 */ /* 0x000fca000f8e00ff */
[----:B------:R-:W3:Y:S01]  /*8170*/  @P0 LDC R9, c[0x0][0xbf0] ;  /* 0x0002fc00ff090b82 */ /* 0x000ee20000000800 */
[C---:B0-----:R-:W-:Y:S02]  /*8180*/  IMAD R12, R10.reuse, UR40, RZ ;  /* 0x000000280a0c7c24 */ /* 0x041fe4000f8e02ff */
[----:B------:R-:W-:-:S04]  /*8190*/  IMAD.WIDE.U32 R2, R10, UR39, R2 ;  /* 0x000000270a027c25 */ /* 0x000fc8000f8e0002 */
[----:B------:R-:W-:Y:S01]  /*81a0*/  IMAD R11, R11, UR39, R12 ;  /* 0x000000270b0b7c24 */ /* 0x000fe2000f8e020c */
[----:B------:R-:W1:Y:S03]  /*81b0*/  LDC R8, c[0x0][0xc50] ;  /* 0x00031400ff087b82 */ /* 0x000e660000000800 */
[----:B------:R-:W-:Y:S02]  /*81c0*/  IMAD.IADD R3, R11, 0x1, R3 ;  /* 0x000000010b037824 */ /* 0x000fe400078e0203 */
[----:B--2---:R-:W-:-:S04]  /*81d0*/  @P0 IMAD.HI.U32 R4, R0, R7, RZ ;  /* 0x0000000700040227 */ /* 0x004fc800078e00ff */
[----:B------:R-:W-:Y:S01]  /*81e0*/  IMAD R7, RZ, RZ, -UR36 ;  /* 0x80000024ff077e24 */ /* 0x000fe2000f8e02ff */
[----:B---3--:R-:W-:-:S03]  /*81f0*/  @P0 SHF.R.U32.HI R5, RZ, R9, R4 ;  /* 0x00000009ff050219 */ /* 0x008fc60000011604 */
[----:B-1----:R-:W-:Y:S02]  /*8200*/  IMAD R9, R8, R7, UR7 ;  /* 0x0000000708097e24 */ /* 0x002fe4000f8e0207 */
[----:B------:R-:W-:Y:S02]  /*8210*/  IMAD.MOV R7, RZ, RZ, -R5 ;  /* 0x000000ffff077224 */ /* 0x000fe400078e0a05 */
[----:B------:R-:W-:Y:S01]  /*8220*/  IMAD.WIDE.U32 R2, R9, UR4, R2 ;  /* 0x0000000409027c25 */ /* 0x000fe2000f8e0002 */
[----:B------:R-:W-:-:S03]  /*8230*/  SHF.R.S32.HI R4, RZ, 0x1f, R9 ;  /* 0x0000001fff047819 */ /* 0x000fc60000011409 */
[----:B------:R-:W-:Y:S01]  /*8240*/  IMAD R7, R6, R7, R0 ;  /* 0x0000000706077224 */ /* 0x000fe200078e0200 */
[----:B------:R-:W-:Y:S01]  /*8250*/  IADD3 R2, P0, R5, R2, RZ ;  /* 0x0000000205027210 */ /* 0x000fe20007f1e0ff */
[----:B------:R-:W-:-:S03]  /*8260*/  IMAD R4, R4, UR4, RZ ;  /* 0x0000000404047c24 */ /* 0x000fc6000f8e02ff */
[----:B------:R-:W-:Y:S01]  /*8270*/  SHF.R.S32.HI R0, RZ, 0x1f, R7 ;  /* 0x0000001fff007819 */ /* 0x000fe20000011407 */
[----:B------:R-:W-:Y:S01]  /*8280*/  IMAD R4, R9, UR5, R4 ;  /* 0x0000000509047c24 */ /* 0x000fe2000f8e0204 */
[----:B------:R-:W-:Y:S01]  /*8290*/  SHF.R.S32.HI R9, RZ, 0x1f, R5 ;  /* 0x0000001fff097819 */ /* 0x000fe20000011405 */
[----:B------:R-:W-:Y:S02]  /*82a0*/  ULDC.64 UR4, c[0x0][0xbc8] ;  /* 0x0002f20000047ab9 */ /* 0x000fe40000000a00 */
[----:B------:R-:W-:Y:S01]  /*82b0*/  IMAD R0, R0, UR4, RZ ;  /* 0x0000000400007c24 */ /* 0x000fe2000f8e02ff */
[----:B------:R-:W-:-:S03]  /*82c0*/  IADD3.X R3, R9, R3, R4, P0, !PT ;  /* 0x0000000309037210 */ /* 0x000fc600007fe404 */
[C---:B------:R-:W-:Y:S02]  /*82d0*/  IMAD R5, R7.reuse, UR5, R0 ;  /* 0x0000000507057c24 */ /* 0x040fe4000f8e0200 */
[----:B------:R-:W-:Y:S01]  /*82e0*/  IMAD.WIDE.U32 R2, R7, UR4, R2 ;  /* 0x0000000407027c25 */ /* 0x000fe2000f8e0002 */
[----:B------:R-:W-:-:S03]  /*82f0*/  ULDC.64 UR4, c[0x0][0xba8] ;  /* 0x0002ea0000047ab9 */ /* 0x000fc60000000a00 */
[----:B------:R-:W-:Y:S01]  /*8300*/  IMAD.IADD R3, R3, 0x1, R5 ;  /* 0x0000000103037824 */ /* 0x000fe200078e0205 */
[----:B------:R-:W-:-:S04]  /*8310*/  LEA R4, P0, R2, UR4, 0x2 ;  /* 0x0000000402047c11 */ /* 0x000fc8000f8010ff */
[----:B------:R-:W-:Y:S01]  /*8320*/  LEA.HI.X R5, R2, UR5, R3, 0x2, P0 ;  /* 0x0000000502057c11 */ /* 0x000fe200080f1403 */
[----:B------:R-:W-:-:S05]  /*8330*/  IMAD.MOV.U32 R3, RZ, RZ, -0x800000 ;  /* 0xff800000ff037424 */ /* 0x000fca00078e00ff */
[----:B------:R0:W-:Y:S01]  /*8340*/  STG.E desc[UR42][R4.64], R3 ;  /* 0x0000000304007986 */ /* 0x0001e2000c10192a */
[----:B------:R-:W-:Y:S05]  /*8350*/  BRA `(.L_x_10) ;  /* 0x0000002c00c07947 */ /* 0x000fea0003800000 */
.L_x_8:
[----:B------:R-:W-:-:S08]  /*8360*/  NOP ;  /* 0x0000000000007918 */ /* 0x000fd00000000000 */
[----:B------:R-:W0:-:S00]  /*8370*/  USETMAXREG.DEALLOC.CTAPOOL 0x20 ;  /* 0x00000020000079c8 */ /* 0x000e0000080e0500 */
[----:B0-----:R-:W-:Y:S01]  /*8380*/  LOP3.LUT R2, R2, 0x3, RZ, 0xc0, !PT ;  /* 0x0000000302027812 */ /* 0x001fe200078ec0ff */
[----:B------:R-:W0:Y:S05]  /*8390*/  S2R R26, SR_CTAID.Z ;  /* 0x00000000001a7919 */ /* 0x000e2a0000002700 */
[----:B------:R-:W1:Y:S01]  /*83a0*/  S2UR UR6, SR_CTAID.Y ;  /* 0x00000000000679c3 */ /* 0x000e620000002600 */
[----:B------:R-:W2:Y:S02]  /*83b0*/  SHFL.IDX PT, R0, R2, RZ, 0x1f ;  /* 0x00001fff02007589 */ /* 0x000ea400000e0000 */
[----:B--2---:R-:W-:-:S13]  /*83c0*/  ISETP.NE.AND P0, PT, R0, RZ, PT ;  /* 0x000000ff0000720c */ /* 0x004fda0003f05270 */
[----:B01----:R-:W-:Y:S05]  /*83d0*/  @!P0 BRA `(.L_x_38) ;  /* 0x0000000000288947 */ /* 0x003fea0003800000 */
[----:B------:R-:W-:Y:S01]  /*83e0*/  ULDC UR7, c[0x0][0xc50] ;  /* 0x0003140000077ab9 */ /* 0x000fe20000000800 */
[----:B------:R-:W-:Y:S01]  /*83f0*/  UMOV UR36, UR6 ;  /* 0x0000000600247c82 */ /* 0x000fe20008000000 */
[----:B------:R-:W-:-:S06]  /*8400*/  UISETP.NE.AND UP0, UPT, UR7, 0x1, UPT ;  /* 0x000000010700788c */ /* 0x000fcc000bf05270 */
[----:B------:R-:W-:-:S13]  /*8410*/  PLOP3.LUT P0, PT, PT, PT, UP0, 0x80, 0x0 ;  /* 0x000000000000781c */ /* 0x000fda0003f0f008 */
[----:B------:R-:W-:Y:S05]  /*8420*/  @!P0 BRA `(.L_x_39) ;  /* 0x0000000000308947 */ /* 0x000fea0003800000 */
[----:B------:R-:W-:Y:S01]  /*8430*/  ULDC UR4, c[0x0][0xc54] ;  /* 0x0003150000047ab9 */ /* 0x000fe20000000800 */
[----:B------:R-:W-:Y:S01]  /*8440*/  ULDC UR36, c[0x0][0xc58] ;  /* 0x0003160000247ab9 */ /* 0x000fe20000000800 */
[----:B------:R-:W-:-:S04]  /*8450*/  UIMAD.WIDE.U32 UR4, UR6, UR4, URZ ;  /* 0x00000004060472a5 */ /* 0x000fc8000f8e003f */
[----:B------:R-:W-:Y:S01]  /*8460*/  USHF.R.U32.HI UR36, URZ, UR36, UR5 ;  /* 0x000000243f247299 */ /* 0x000fe20008011605 */
[----:B------:R-:W-:Y:S11]  /*8470*/  BRA `(.L_x_39) ;  /* 0x00000000001c7947 */ /* 0x000ff60003800000 */
.L_x_38:
[----:B------:R-:W-:Y:S01]  /*8480*/  ULDC UR7, c[0x0][0xc50] ;  /* 0x0003140000077ab9 */ /* 0x000fe20000000800 */
[----:B------:R-:W-:Y:S01]  /*8490*/  UMOV UR36, UR6 ;  /* 0x0000000600247c82 */ /* 0x000fe20008000000 */
[----:B------:R-:W-:-:S11]  /*84a0*/  UISETP.NE.AND UP0, UPT, UR7, 0x1, UPT ;  /* 0x000000010700788c */ /* 0x000fd6000bf05270 */
[----:B------:R-:W-:Y:S01]  /*84b0*/  @UP0 ULDC UR4, c[0x0][0xc54] ;  /* 0x0003150000040ab9 */ /* 0x000fe20000000800 */
[----:B------:R-:W-:Y:S01]  /*84c0*/  @UP0 ULDC UR8, c[0x0][0xc58] ;  /* 0x0003160000080ab9 */ /* 0x000fe20000000800 */
[----:B------:R-:W-:-:S04]  /*84d0*/  UIMAD.WIDE.U32 UR4, UR6, UR4, URZ ;  /* 0x00000004060472a5 */ /* 0x000fc8000f8e003f */
[----:B------:R-:W-:-:S12]  /*84e0*/  @UP0 USHF.R.U32.HI UR36, URZ, UR8, UR5 ;  /* 0x000000083f240299 */ /* 0x000fd80008011605 */
.L_x_39:
[----:B------:R-:W-:Y:S01]  /*84f0*/  ISETP.GE.AND P0, PT, R26, RZ, PT ;  /* 0x000000ff1a00720c */ /* 0x000fe20003f06270 */
[----:B------:R-:W-:Y:S01]  /*8500*/  UIADD3 UR4, -UR36, URZ, URZ ;  /* 0x0000003f24047290 */ /* 0x000fe2000fffe13f */
[----:B------:R-:W-:Y:S02]  /*8510*/  IMAD.MOV.U32 R0, RZ, RZ, 0x1 ;  /* 0x00000001ff007424 */ /* 0x000fe400078e00ff */
[----:B------:R-:W-:Y:S01]  /*8520*/  IMAD.MOV.U32 R3, RZ, RZ, RZ ;  /* 0x000000ffff037224 */ /* 0x000fe200078e00ff */
[----:B------:R-:W-:Y:S01]  /*8530*/  UIMAD UR6, UR7, UR4, UR6 ;  /* 0x00000004070672a4 */ /* 0x000fe2000f8e0206 */
[----:B------:R-:W-:-:S07]  /*8540*/  IMAD.MOV.U32 R4, RZ, RZ, 0x1 ;  /* 0x00000001ff047424 */ /* 0x000fce00078e00ff */
[----:B------:R-:W-:Y:S05]  /*8550*/  @!P0 BRA `(.L_x_40) ;  /* 0x0000002800808947 */ /* 0x000fea0003800000 */
[----:B------:R-:W-:Y:S01]  /*8560*/  ULDC.64 UR4, c[0x0][0x418] ;  /* 0x0001060000047ab9 */ /* 0x000fe20000000a00 */
[----:B------:R-:W0:Y:S01]  /*8570*/  S2R R25, SR_CTAID.X ;  /* 0x0000000000197919 */ /* 0x000e220000002500 */
[----:B------:R-:W-:Y:S02]  /*8580*/  UISETP.NE.U32.AND UP0, UPT, UR4, URZ, UPT ;  /* 0x0000003f0400728c */ /* 0x000fe4000bf05070 */
[----:B------:R-:W-:Y:S02]  /*8590*/  ULOP3.LUT UR40, UR6, 0xffff, URZ, 0xc0, !UPT ;  /* 0x0000ffff06287892 */ /* 0x000fe4000f8ec03f */
[----:B------:R-:W-:Y:S01]  /*85a0*/  UISETP.NE.AND.EX UP0, UPT, UR5, URZ, UPT, UP0 ;  /* 0x0000003f0500728c */ /* 0x000fe2000bf05300 */
[----:B------:R-:W-:Y:S02]  /*85b0*/  ULDC UR4, c[0x0][0x424] ;  /* 0x0001090000047ab9 */ /* 0x000fe40000000800 */
[----:B------:R-:W-:Y:S01]  /*85c0*/  ULDC UR5, c[0x0][0x2f0] ;  /* 0x0000bc0000057ab9 */ /* 0x000fe20000000800 */
[----:B------:R-:W-:-:S04]  /*85d0*/  USEL UR4, UR4, 0x1, UP0 ;  /* 0x0000000104047887 */ /* 0x000fc80008000000 */
[----:B------:R-:W-:-:S04]  /*85e0*/  UIMAD UR4, UR4, UR5, URZ ;  /* 0x00000005040472a4 */ /* 0x000fc8000f8e023f */
[----:B------:R-:W-:Y:S02]  /*85f0*/  UISETP.GE.AND UP0, UPT, UR4, 0x1, UPT ;  /* 0x000000010400788c */ /* 0x000fe4000bf06270 */
[----:B------:R-:W-:-:S04]  /*8600*/  UIADD3 UR5, UR4, 0x9f, URZ ;  /* 0x0000009f04057890 */ /* 0x000fc8000fffe03f */
[----:B------:R-:W-:Y:S01]  /*8610*/  PLOP3.LUT P0, PT, PT, PT, UP0, 0x80, 0x0 ;  /* 0x000000000000781c */ /* 0x000fe20003f0f008 */
[----:B------:R-:W-:-:S04]  /*8620*/  UIMAD.WIDE UR4, UR5, 0x66666667, URZ ;  /* 0x66666667050478a5 */ /* 0x000fc8000f8e023f */
[----:B------:R-:W-:-:S03]  /*8630*/  USHF.R.U32.HI UR7, URZ, 0x1f, UR5 ;  /* 0x0000001f3f077899 */ /* 0x000fc60008011605 */
        /* <DEDUP_REMOVED lines=39> */
.L_x_41:
[----:B------:R-:W-:Y:S01]  /*88b0*/  UIMAD UR40, UR40, UR4, URZ ;  /* 0x00000004282872a4 */ /* 0x000fe2000f8e023f */
[----:B------:R-:W-:-:S05]  /*88c0*/  IMAD.U32 R3, RZ, RZ, UR10 ;  /* 0x0000000aff037e24 */ /* 0x000fca000f8e00ff */
[----:B------:R-:W-:-:S05]  /*88d0*/  IMAD.U32 R4, RZ, RZ, UR40 ;  /* 0x00000028ff047e24 */ /* 0x000fca000f8e00ff */
[----:B------:R-:W-:Y:S01]  /*88e0*/  VIADDMNMX R3, R4, UR4, R3, PT ;  /* 0x0000000404037c46 */ /* 0x000fe2000b800103 */
[----:B------:R-:W-:-:S03]  /*88f0*/  IMAD.MOV.U32 R4, RZ, RZ, 0x1 ;  /* 0x00000001ff047424 */ /* 0x000fc600078e00ff */
[----:B------:R-:W-:Y:S01]  /*8900*/  R2UR UR38, R3 ;  /* 0x00000000032672ca */ /* 0x000fe200000e0000 */
[----:B------:R-:W-:-:S12]  /*8910*/  IMAD.MOV.U32 R3, RZ, RZ, RZ ;  /* 0x000000ffff037224 */ /* 0x000fd800078e00ff */
[----:B------:R-:W-:-:S06]  /*8920*/  UISETP.GT.AND UP0, UPT, UR38, UR40, UPT ;  /* 0x000000282600728c */ /* 0x000fcc000bf04270 */
[----:B------:R-:W-:-:S13]  /*8930*/  PLOP3.LUT P0, PT, PT, PT, UP0, 0x80, 0x0 ;  /* 0x000000000000781c */ /* 0x000fda0003f0f008 */
[----:B------:R-:W-:Y:S05]  /*8940*/  @!P0 BRA `(.L_x_40) ;  /* 0x0000002400848947 */ /* 0x000fea0003800000 */
[----:B------:R-:W0:Y:S01]  /*8950*/  S2UR UR4, SR_CgaCtaId ;  /* 0x00000000000479c3 */ /* 0x000e220000008800 */
[----:B------:R-:W-:Y:S02]  /*8960*/  UMOV UR39, 0x400 ;  /* 0x0000040000277882 */ /* 0x000fe40000000000 */
[----:B0-----:R-:W-:-:S04]  /*8970*/  ULEA UR39, UR4, UR39, 0x18 ;  /* 0x0000002704277291 */ /* 0x001fc8000f8ec03f */
[----:B------:R-:W-:-:S04]  /*8980*/  UIADD3 UR4, UR39, 0xd200, URZ ;  /* 0x0000d20027047890 */ /* 0x000fc8000fffe03f */
[----:B------:R-:W-:-:S06]  /*8990*/  ULOP3.LUT UP0, URZ, UR4, 0x1bf, URZ, 0xc0, !UPT ;  /* 0x000001bf043f7892 */ /* 0x000fcc000f80c03f */
[----:B------:R-:W-:-:S13]  /*89a0*/  PLOP3.LUT P0, PT, PT, PT, UP0, 0x80, 0x0 ;  /* 0x000000000000781c */ /* 0x000fda0003f0f008 */
[----:B------:R-:W-:Y:S05]  /*89b0*/  @!P0 BRA `(.L_x_42) ;  /* 0x0000000000408947 */ /* 0x000fea0003800000 */
[----:B------:R-:W-:Y:S01]  /*89c0*/  MOV R14, 0x0 ;  /* 0x00000000000e7802 */ /* 0x000fe20000000f00 */
[----:B------:R-:W-:Y:S01]  /*89d0*/  ULDC.64 UR4, c[0x4][0x98] ;  /* 0x0100260000047ab9 */ /* 0x000fe20000000a00 */
[----:B------:R-:W-:Y:S01]  /*89e0*/  ULDC.64 UR6, c[0x4][0xa0] ;  /* 0x0100280000067ab9 */ /* 0x000fe20000000a00 */
[----:B------:R-:W-:Y:S02]  /*89f0*/  IMAD.U32 R4, RZ, RZ, UR4 ;  /* 0x00000004ff047e24 */ /* 0x000fe4000f8e00ff */
[----:B------:R-:W-:Y:S01]  /*8a00*/  IMAD.U32 R5, RZ, RZ, UR5 ;  /* 0x00000005ff057e24 */ /* 0x000fe2000f8e00ff */
[----:B------:R-:W0:Y:S01]  /*8a10*/  LDC.64 R14, c[0x4][R14] ;  /* 0x010000000e0e7b82 */ /* 0x000e220000000a00 */
[----:B------:R-:W-:Y:S01]  /*8a20*/  ULDC.64 UR4, c[0x4][0x8] ;  /* 0x0100020000047ab9 */ /* 0x000fe20000000a00 */
[----:B------:R-:W-:Y:S02]  /*8a30*/  IMAD.U32 R6, RZ, RZ, UR6 ;  /* 0x00000006ff067e24 */ /* 0x000fe4000f8e00ff */
[----:B------:R-:W-:-:S02]  /*8a40*/  IMAD.U32 R7, RZ, RZ, UR7 ;  /* 0x00000007ff077e24 */ /* 0x000fc4000f8e00ff */
[----:B------:R-:W-:Y:S02]  /*8a50*/  IMAD.U32 R10, RZ, RZ, UR4 ;  /* 0x00000004ff0a7e24 */ /* 0x000fe4000f8e00ff */
[----:B------:R-:W-:Y:S02]  /*8a60*/  IMAD.U32 R11, RZ, RZ, UR5 ;  /* 0x00000005ff0b7e24 */ /* 0x000fe4000f8e00ff */
[----:B------:R-:W-:Y:S02]  /*8a70*/  IMAD.MOV.U32 R8, RZ, RZ, 0x70 ;  /* 0x00000070ff087424 */ /* 0x000fe400078e00ff */
[----:B------:R-:W-:Y:S02]  /*8a80*/  IMAD.MOV.U32 R12, RZ, RZ, 0x1 ;  /* 0x00000001ff0c7424 */ /* 0x000fe400078e00ff */
[----:B------:R-:W-:-:S07]  /*8a90*/  IMAD.MOV.U32 R13, RZ, RZ, RZ ;  /* 0x000000ffff0d7224 */ /* 0x000fce00078e00ff */
[----:B------:R-:W-:-:S07]  /*8aa0*/  LEPC R20, `(.L_x_42) ;  /* 0x000000001014794e */ /* 0x000fce0000000000 */
[----:B0-----:R-:W-:Y:S05]  /*8ab0*/  CALL.ABS.NOINC R14 ;  /* 0x000000000e007343 */ /* 0x001fea0003c00000 */
.L_x_42:
[----:B------:R-:W-:-:S06]  /*8ac0*/  UIADD3 UR4, UR39, 0x5200, URZ ;  /* 0x0000520027047890 */ /* 0x000fcc000fffe03f */
[----:B------:R-:W-:-:S05]  /*8ad0*/  IMAD.U32 R17, RZ, RZ, UR4 ;  /* 0x00000004ff117e24 */ /* 0x000fca000f8e00ff */
[----:B------:R-:W-:-:S13]  /*8ae0*/  LOP3.LUT P0, RZ, R17, 0x1bf, RZ, 0xc0, !PT ;  /* 0x000001bf11ff7812 */ /* 0x000fda000780c0ff */
        /* <DEDUP_REMOVED lines=17> */
.L_x_43:
        /* <DEDUP_REMOVED lines=20> */
.L_x_44:
        /* <DEDUP_REMOVED lines=18> */
.L_x_45:
[----:B------:R-:W0:Y:S01]  /*8e60*/  LDC.64 R4, c[0x0][0x9f8] ;  /* 0x00027e00ff047b82 */ /* 0x000e220000000a00 */
[----:B------:R-:W-:Y:S01]  /*8e70*/  IMAD.MOV.U32 R23, RZ, RZ, R26 ;  /* 0x000000ffff177224 */ /* 0x000fe200078e001a */
[----:B0-----:R-:W-:-:S04]  /*8e80*/  ISETP.NE.U32.AND P0, PT, R4, RZ, PT ;  /* 0x000000ff0400720c */ /* 0x001fc80003f05070 */
[----:B------:R-:W-:-:S13]  /*8e90*/  ISETP.NE.AND.EX P0, PT, R5, RZ, PT, P0 ;  /* 0x000000ff0500720c */ /* 0x000fda0003f05300 */
[----:B------:R-:W0:Y:S02]  /*8ea0*/  @P0 LDC.64 R4, c[0x0][0x9f8] ;  /* 0x00027e00ff040b82 */ /* 0x000e240000000a00 */
[----:B0-----:R-:W-:-:S05]  /*8eb0*/  @P0 IMAD.WIDE R4, R26, 0x4, R4 ;  /* 0x000000041a040825 */ /* 0x001fca00078e0204 */
[----:B------:R0:W2:Y:S01]  /*8ec0*/  @P0 LDG.E R23, desc[UR42][R4.64] ;  /* 0x0000002a04170981 */ /* 0x0000a2000c1e1900 */
[C---:B------:R-:W-:Y:S01]  /*8ed0*/  IMAD.SHL.U32 R22, R27.reuse, 0x40, RZ ;  /* 0x000000401b167824 */ /* 0x040fe200078e00ff */
[----:B------:R-:W-:Y:S01]  /*8ee0*/  SHF.R.U32.HI R3, RZ, 0x1, R27 ;  /* 0x00000001ff037819 */ /* 0x000fe2000001161b */
[C---:B------:R-:W-:Y:S01]  /*8ef0*/  IMAD.SHL.U32 R7, R27.reuse, 0x20, RZ ;  /* 0x000000201b077824 */ /* 0x040fe200078e00ff */
[----:B------:R-:W-:Y:S01]  /*8f00*/  UMOV UR4, 0xffffffff ;  /* 0xffffffff00047882 */ /* 0x000fe20000000000 */
[----:B------:R-:W-:Y:S01]  /*8f10*/  IMAD.SHL.U32 R28, R16, 0x10, RZ ;  /* 0x00000010101c7824 */ /* 0x000fe200078e00ff */
[----:B------:R-:W-:Y:S01]  /*8f20*/  LOP3.LUT R0, R22, 0x180, RZ, 0xc0, !PT ;  /* 0x0000018016007812 */ /* 0x000fe200078ec0ff */
[----:B------:R-:W-:Y:S01]  /*8f30*/  IMAD.SHL.U32 R9, R27, 0x4, RZ ;  /* 0x000000041b097824 */ /* 0x000fe200078e00ff */
[----:B------:R-:W-:Y:S01]  /*8f40*/  LOP3.LUT R6, R7, 0x80, RZ, 0xc0, !PT ;  /* 0x0000008007067812 */ /* 0x000fe200078ec0ff */
[----:B0-----:R-:W0:Y:S01]  /*8f50*/  LDC.64 R4, c[0x0][0x418] ;  /* 0x00010600ff047b82 */ /* 0x001e220000000a00 */
[----:B------:R-:W-:-:S02]  /*8f60*/  LOP3.LUT R28, R28, 0x600, RZ, 0xc0, !PT ;  /* 0x000006001c1c7812 */ /* 0x000fc400078ec0ff */
[----:B------:R-:W-:Y:S01]  /*8f70*/  LOP3.LUT R0, R0, 0x30, R3, 0xf8, !PT ;  /* 0x0000003000007812 */ /* 0x000fe200078ef803 */
[----:B------:R-:W-:Y:S01]  /*8f80*/  IMAD.SHL.U32 R3, R27, 0x8, RZ ;  /* 0x000000081b037824 */ /* 0x000fe200078e00ff */
[----:B------:R-:W-:Y:S02]  /*8f90*/  LOP3.LUT R6, R6, 0x10, R27, 0xf8, !PT ;  /* 0x0000001006067812 */ /* 0x000fe400078ef81b */
[----:B------:R-:W-:Y:S02]  /*8fa0*/  LOP3.LUT R8, R28, 0x60, R7, 0xf8, !PT ;  /* 0x000000601c087812 */ /* 0x000fe400078ef807 */
[----:B------:R-:W-:Y:S02]  /*8fb0*/  LOP3.LUT R3, R0, 0x30, R3, 0x78, !PT ;  /* 0x0000003000037812 */ /* 0x000fe400078e7803 */
[----:B------:R-:W-:Y:S02]  /*8fc0*/  LOP3.LUT R6, R6, 0x10, R9, 0x78, !PT ;  /* 0x0000001006067812 */ /* 0x000fe400078e7809 */
[----:B------:R-:W-:-:S02]  /*8fd0*/  LOP3.LUT R17, R8, 0x100, R7, 0xf8, !PT ;  /* 0x0000010008117812 */ /* 0x000fc400078ef807 */
[----:B------:R-:W-:Y:S02]  /*8fe0*/  LOP3.LUT R24, R24, 0xfffffffe, RZ, 0xc0, !PT ;  /* 0xfffffffe18187812 */ /* 0x000fe400078ec0ff */
[----:B------:R-:W-:Y:S02]  /*8ff0*/  LOP3.LUT R22, R3, 0x640, R22, 0xf8, !PT ;  /* 0x0000064003167812 */ /* 0x000fe400078ef816 */
[----:B------:R-:W-:Y:S02]  /*9000*/  LOP3.LUT R17, R17, R6, RZ, 0xfc, !PT ;  /* 0x0000000611117212 */ /* 0x000fe400078efcff */
[----:B------:R-:W-:Y:S02]  /*9010*/  SHF.R.U32.HI R29, RZ, 0x3, R27 ;  /* 0x00000003ff1d7819 */ /* 0x000fe4000001161b */
[----:B0-----:R-:W-:-:S04]  /*9020*/  ISETP.NE.U32.AND P0, PT, R4, RZ, PT ;  /* 0x000000ff0400720c */ /* 0x001fc80003f05070 */
[----:B------:R-:W-:-:S13]  /*9030*/  ISETP.NE.AND.EX P1, PT, R5, RZ, PT, P0 ;  /* 0x000000ff0500720c */ /* 0x000fda0003f25300 */
[----:B------:R-:W-:Y:S02]  /*9040*/  @P1 LOP3.LUT R24, R24, 0x1, RZ, 0xfc, !PT ;  /* 0x0000000118181812 */ /* 0x000fe400078efcff */
[----:B--2---:R-:W-:Y:S02]  /*9050*/  SHF.R.S32.HI R18, RZ, 0x1f, R23 ;  /* 0x0000001fff127819 */ /* 0x004fe40000011417 */
[----:B------:R-:W-:Y:S01]  /*9060*/  SEL R19, R23, RZ, !P1 ;  /* 0x000000ff17137207 */ /* 0x000fe20004800000 */
[----:B------:R-:W-:Y:S06]  /*9070*/  BRA.DIV UR4, `(.L_x_46) ;  /* 0x0000002204f87947 */ /* 0x000fec000b800000 */
[----:B------:R0:W1:Y:S02]  /*9080*/  SHFL.IDX PT, R14, R2, RZ, 0x1f ;  /* 0x00001fff020e7589 */ /* 0x00006400000e0000 */
.L_x_95:
[----:B-1----:R-:W-:Y:S02]  /*9090*/  ISETP.NE.AND P0, PT, R14, RZ, PT ;  /* 0x000000ff0e00720c */ /* 0x002fe40003f05270 */
[----:B------:R-:W-:Y:S02]  /*90a0*/  PLOP3.LUT P2, PT, PT, PT, PT, 0x8, 0x0 ;  /* 0x000000000000781c */ /* 0x000fe40003f4e170 */
[----:B------:R-:W-:-:S11]  /*90b0*/  LOP3.LUT R24, R24, 0xfffffffd, RZ, 0xc0, !PT ;  /* 0xfffffffd18187812 */ /* 0x000fd600078ec0ff */
[----:B------:R-:W-:Y:S01]  /*90c0*/  @P2 LOP3.LUT R24, R24, 0x2, RZ, 0xfc, !PT ;  /* 0x0000000218182812 */ /* 0x000fe200078efcff */
[----:B------:R-:W-:Y:S06]  /*90d0*/  @P0 BRA `(.L_x_47) ;  /* 0x0000000400240947 */ /* 0x000fec0003800000 */
[----:B------:R-:W-:-:S06]  /*90e0*/  UIADD3 UR4, UR38, -0x1, URZ ;  /* 0xffffffff26047890 */ /* 0x000fcc000fffe03f */
[----:B------:R-:W-:Y:S01]  /*90f0*/  IMAD.U32 R3, RZ, RZ, UR4 ;  /* 0x00000004ff037e24 */ /* 0x000fe2000f8e00ff */
[----:B------:R-:W-:-:S03]  /*9100*/  UMOV UR4, 0xffffffff ;  /* 0xffffffff00047882 */ /* 0x000fc60000000000 */
[----:B------:R-:W-:Y:S05]  /*9110*/  BRA.DIV UR4, `(.L_x_48) ;  /* 0x0000002204f07947 */ /* 0x000fea000b800000 */
[----:B------:R-:W-:-:S13]  /*9120*/  ELECT P6, URZ, PT ;  /* 0x00000000003f782f */ /* 0x000fda00038c0000 */
.L_x_98:
[----:B------:R-:W-:Y:S05]  /*9130*/  @!P6 BRA `(.L_x_47) ;  /* 0x00000004000ce947 */ /* 0x000fea0003800000 */
[----:B------:R-:W-:Y:S02]  /*9140*/  IMAD.MOV.U32 R0, RZ, RZ, 0x1 ;  /* 0x00000001ff007424 */ /* 0x000fe400078e00ff */
[----:B------:R-:W-:-:S03]  /*9150*/  IMAD.MOV.U32 R19, RZ, RZ, R23 ;  /* 0x000000ffff137224 */ /* 0x000fc600078e0017 */
[----:B------:R-:W-:Y:S01]  /*9160*/  SHF.L.U32 R0, R0, 0x1f, RZ ;  /* 0x0000001f00007819 */ /* 0x000fe200000006ff */
[----:B------:R-:W-:Y:S06]  /*9170*/  @!P1 BRA `(.L_x_49) ;  /* 0x0000000000489947 */ /* 0x000fec0003800000 */
[----:B------:R-:W1:Y:S01]  /*9180*/  LDC R8, c[0x0][0x43c] ;  /* 0x00010f00ff087b82 */ /* 0x000e620000000800 */
[----:B------:R-:W-:Y:S01]  /*9190*/  IMAD.MOV.U32 R9, RZ, RZ, R3 ;  /* 0x000000ffff097224 */ /* 0x000fe200078e0003 */
[----:B------:R-:W-:Y:S02]  /*91a0*/  ULDC.64 UR4, c[0x0][0x428] ;  /* 0x00010a0000047ab9 */ /* 0x000fe40000000a00 */
[----:B------:R-:W-:-:S04]  /*91b0*/  IMAD R10, R18, UR4, RZ ;  /* 0x00000004120a7c24 */ /* 0x000fc8000f8e02ff */
[----:B------:R-:W-:Y:S01]  /*91c0*/  IMAD R11, R23, UR5, R10 ;  /* 0x00000005170b7c24 */ /* 0x000fe2000f8e020a */
[----:B-1----:R-:W-:-:S13]  /*91d0*/  ISETP.NE.AND P0, PT, R8, 0x1, PT ;  /* 0x000000010800780c */ /* 0x002fda0003f05270 */
[----:B------:R-:W1:Y:S02]  /*91e0*/  @P0 LDC.64 R6, c[0x0][0x440] ;  /* 0x00011000ff060b82 */ /* 0x000e640000000a00 */
[----:B-1----:R-:W-:-:S05]  /*91f0*/  @P0 IMAD.HI.U32 R6, R3, R6, RZ ;  /* 0x0000000603060227 */ /* 0x002fca00078e00ff */
[----:B------:R-:W-:-:S04]  /*9200*/  @P0 SHF.R.U32.HI R9, RZ, R7, R6 ;  /* 0x00000007ff090219 */ /* 0x000fc80000011606 */
[--C-:B------:R-:W-:Y:S01]  /*9210*/  SHF.R.S32.HI R7, RZ, 0x1f, R9.reuse ;  /* 0x0000001fff077819 */ /* 0x100fe20000011409 */
[----:B------:R-:W-:-:S04]  /*9220*/  IMAD.MOV.U32 R6, RZ, RZ, R9 ;  /* 0x000000ffff067224 */ /* 0x000fc800078e0009 */
[----:B------:R-:W-:-:S04]  /*9230*/  IMAD.WIDE.U32 R6, R23, UR4, R6 ;  /* 0x0000000417067c25 */ /* 0x000fc8000f8e0006 */
[----:B------:R-:W-:Y:S01]  /*9240*/  IMAD.IADD R7, R7, 0x1, R11 ;  /* 0x0000000107077824 */ /* 0x000fe200078e020b */
[----:B------:R-:W-:-:S04]  /*9250*/  LEA R4, P0, R6, R4, 0x2 ;  /* 0x0000000406047211 */ /* 0x000fc800078010ff */
[----:B------:R-:W-:-:S05]  /*9260*/  LEA.HI.X R5, R6, R5, R7, 0x2, P0 ;  /* 0x0000000506057211 */ /* 0x000fca00000f1407 */
[----:B------:R1:W5:Y:S01]  /*9270*/  LDG.E R19, desc[UR42][R4.64] ;  /* 0x0000002a04137981 */ /* 0x000362000c1e1900 */
[----:B------:R-:W-:-:S04]  /*9280*/  IMAD.MOV R6, RZ, RZ, -R9 ;  /* 0x000000ffff067224 */ /* 0x000fc800078e0a09 */
[----:B------:R-:W-:-:S07]  /*9290*/  IMAD R3, R8, R6, R3 ;  /* 0x0000000608037224 */ /* 0x000fce00078e0203 */
.L_x_49:
[----:B------:R-:W2:Y:S01]  /*92a0*/  SYNCS.PHASECHK.TRANS64.TRYWAIT P0, [UR39+0x12480], R0 ;  /* 0x01248000ff0075a7 */ /* 0x000ea20008000167 */
[----:B------:R-:W-:Y:S01]  /*92b0*/  ISETP.NE.AND P1, PT, R16, RZ, PT ;  /* 0x000000ff1000720c */ /* 0x000fe20003f25270 */
[----:B--2---:R-:W-:-:S12]  /*92c0*/  @!P0 BRA `(.L_x_50) ;  /* 0x0000002000a48947 */ /* 0x004fd80003800000 */
.L_x_99:
[----:B------:R-:W-:Y:S05]  /*92d0*/  @P1 BRA `(.L_x_51) ;  /* 0x0000000000141947 */ /* 0x000fea0003800000 */
[----:B------:R-:W-:Y:S01]  /*92e0*/  LOP3.LUT P0, RZ, R27, 0x1f, RZ, 0xc0, !PT ;  /* 0x0000001f1bff7812 */ /* 0x000fe2000780c0ff */
[----:B-1----:R-:W-:-:S04]  /*92f0*/  IMAD.MOV.U32 R4, RZ, RZ, 0x2800 ;  /* 0x00002800ff047424 */ /* 0x002fc800078e00ff */
[----:B------:R2:W-:Y:S08]  /*9300*/  SYNCS.ARRIVE.TRANS64 RZ, [UR39+0x12470], R4 ;  /* 0x01247004ffff79a7 */ /* 0x0005f00008000027 */
[----:B--2---:R-:W-:Y:S05]  /*9310*/  @!P0 BRA `(.L_x_51) ;  /* 0x0000000000048947 */ /* 0x004fea0003800000 */
[----:B------:R-:W-:Y:S01]  /*9320*/  BPT.TRAP 0x1 ;  /* 0x000000040000795c */ /* 0x000fe20000300000 */
.L_x_51:
[----:B------:R-:W-:Y:S01]  /*9330*/  IMAD R3, R3, 0xa0, RZ ;  /* 0x000000a003037824 */ /* 0x000fe200078e02ff */
[----:B------:R-:W-:Y:S01]  /*9340*/  ULDC.64 UR4, c[0x0][0x198] ;  /* 0x0000660000047ab9 */ /* 0x000fe20000000a00 */
[----:B-----5:R-:W-:Y:S01]  /*9350*/  R2UR UR13, R19 ;  /* 0x00000000130d72ca */ /* 0x020fe200000e0000 */
[----:B------:R-:W-:Y:S02]  /*9360*/  UIADD3 UR4, UP0, UR4, 0x470, URZ ;  /* 0x0000047004047890 */ /* 0x000fe4000ff1e03f */
[----:B------:R-:W-:Y:S01]  /*9370*/  R2UR UR11, R3 ;  /* 0x00000000030b72ca */ /* 0x000fe200000e0000 */
[----:B------:R-:W-:Y:S02]  /*9380*/  UIADD3 UR8, UR39, 0x5200, URZ ;  /* 0x0000520027087890 */ /* 0x000fe4000fffe03f */
[----:B------:R-:W-:Y:S02]  /*9390*/  UIADD3 UR9, UR39, 0x12470, URZ ;  /* 0x0001247027097890 */ /* 0x000fe4000fffe03f */
[----:B------:R-:W-:Y:S01]  /*93a0*/  UIADD3.X UR5, URZ, UR5, URZ, UP0, !UPT ;  /* 0x000000053f057290 */ /* 0x000fe200087fe43f */
[----:B------:R-:W-:Y:S01]  /*93b0*/  UMOV UR6, 0x0 ;  /* 0x0000000000067882 */ /* 0x000fe20000000000 */
[----:B------:R-:W-:Y:S01]  /*93c0*/  UMOV UR7, 0x14f00000 ;  /* 0x14f0000000077882 */ /* 0x000fe20000000000 */
[----:B------:R-:W-:Y:S01]  /*93d0*/  UMOV UR10, URZ ;  /* 0x0000003f000a7c82 */ /* 0x000fe20008000000 */
[----:B------:R-:W-:-:S05]  /*93e0*/  UMOV UR12, UR36 ;  /* 0x00000024000c7c82 */ /* 0x000fca0008000000 */
[----:B------:R2:W-:Y:S01]  /*93f0*/  UTMALDG.4D [UR8], [UR4], desc[UR6] ;  /* 0x00000608040075b4 */ /* 0x0005e20008019000 */
[----:B------:R-:W3:Y:S02]  /*9400*/  SYNCS.PHASECHK.TRANS64.TRYWAIT P0, [UR39+0x12440], R0 ;  /* 0x01244000ff0075a7 */ /* 0x000ee40008000167 */
[----:B--23--:R-:W-:Y:S05]  /*9410*/  @!P0 BRA `(.L_x_52) ;  /* 0x0000002000688947 */ /* 0x00cfea0003800000 */
.L_x_100:
[----:B------:R-:W-:Y:S05]  /*9420*/  @P1 BRA `(.L_x_53) ;  /* 0x0000000000141947 */ /* 0x000fea0003800000 */
[----:B------:R-:W-:Y:S01]  /*9430*/  LOP3.LUT P0, RZ, R27, 0x1f, RZ, 0xc0, !PT ;  /* 0x0000001f1bff7812 */ /* 0x000fe2000780c0ff */
[----:B-1----:R-:W-:-:S04]  /*9440*/  IMAD.MOV.U32 R0, RZ, RZ, 0x2800 ;  /* 0x00002800ff007424 */ /* 0x002fc800078e00ff */
[----:B------:R2:W-:Y:S08]  /*9450*/  SYNCS.ARRIVE.TRANS64 RZ, [UR39+0x12430], R0 ;  /* 0x01243000ffff79a7 */ /* 0x0005f00008000027 */
[----:B--2---:R-:W-:Y:S05]  /*9460*/  @!P0 BRA `(.L_x_53) ;  /* 0x0000000000048947 */ /* 0x004fea0003800000 */
[----:B------:R-:W-:Y:S01]  /*9470*/  BPT.TRAP 0x1 ;  /* 0x000000040000795c */ /* 0x000fe20000300000 */
.L_x_53:
[----:B------:R-:W-:Y:S01]  /*9480*/  ULDC.64 UR4, c[0x0][0x198] ;  /* 0x0000660000047ab9 */ /* 0x000fe20000000a00 */
[----:B------:R-:W-:Y:S01]  /*9490*/  R2UR UR11, R3 ;  /* 0x00000000030b72ca */ /* 0x000fe200000e0000 */
[----:B------:R-:W-:Y:S01]  /*94a0*/  UIADD3 UR4, UP0, UR4, 0x370, URZ ;  /* 0x0000037004047890 */ /* 0x000fe2000ff1e03f */
[----:B------:R-:W-:Y:S01]  /*94b0*/  R2UR UR13, R19 ;  /* 0x00000000130d72ca */ /* 0x000fe200000e0000 */
[----:B------:R-:W-:Y:S01]  /*94c0*/  UIADD3 UR8, UR39, 0xd200, URZ ;  /* 0x0000d20027087890 */ /* 0x000fe2000fffe03f */
[----:B------:R-:W-:Y:S01]  /*94d0*/  PLOP3.LUT P0, PT, PT, PT, PT, 0x80, 0x0 ;  /* 0x000000000000781c */ /* 0x000fe20003f0f070 */
[----:B------:R-:W-:Y:S01]  /*94e0*/  UIADD3 UR9, UR39, 0x12430, URZ ;  /* 0x0001243027097890 */ /* 0x000fe2000fffe03f */
[----:B------:R-:W-:Y:S01]  /*94f0*/  LOP3.LUT R24, R24, 0xfffffffd, RZ, 0xc0, !PT ;  /* 0xfffffffd18187812 */ /* 0x000fe200078ec0ff */
[----:B------:R-:W-:Y:S01]  /*9500*/  UIADD3.X UR5, URZ, UR5, URZ, UP0, !UPT ;  /* 0x000000053f057290 */ /* 0x000fe200087fe43f */
[----:B------:R-:W-:Y:S01]  /*9510*/  UMOV UR6, 0x0 ;  /* 0x0000000000067882 */ /* 0x000fe20000000000 */
[----:B------:R-:W-:Y:S01]  /*9520*/  UMOV UR7, 0x14f00000 ;  /* 0x14f0000000077882 */ /* 0x000fe20000000000 */
[----:B------:R-:W-:Y:S01]  /*9530*/  UMOV UR10, URZ ;  /* 0x0000003f000a7c82 */ /* 0x000fe20008000000 */
[----:B------:R-:W-:-:S05]  /*9540*/  UMOV UR12, UR36 ;  /* 0x00000024000c7c82 */ /* 0x000fca0008000000 */
[----:B------:R2:W-:Y:S02]  /*9550*/  UTMALDG.4D [UR8], [UR4], desc[UR6] ;  /* 0x00000608040075b4 */ /* 0x0005e40008019000 */
[----:B--2---:R-:W-:-:S07]  /*9560*/  @P0 LOP3.LUT R24, R24, 0x2, RZ, 0xfc, !PT ;  /* 0x0000000218180812 */ /* 0x004fce00078efcff */
.L_x_47:
[----:B------:R-:W-:Y:S05]  /*9570*/  WARPSYNC.ALL ;  /* 0x0000000000007948 */ /* 0x000fea0003800000 */
[----:B------:R-:W-:Y:S01]  /*9580*/  UIADD3 UR5, UR39, 0xa200, URZ ;  /* 0x0000a20027057890 */ /* 0x000fe2000fffe03f */
[----:B------:R-:W-:Y:S01]  /*9590*/  BAR.SYNC.DEFER_BLOCKING 0x8, 0x200 ;  /* 0x0208000000007b1d */ /* 0x000fe20000010000 */
[----:B------:R-:W-:Y:S02]  /*95a0*/  USHF.R.S32.HI UR4, URZ, 0x1f, UR36 ;  /* 0x0000001f3f047899 */ /* 0x000fe40008011424 */
[----:B------:R-:W-:-:S03]  /*95b0*/  ULOP3.LUT UP0, URZ, UR5, 0x1bf, URZ, 0xc0, !UPT ;  /* 0x000001bf053f7892 */ /* 0x000fc6000f80c03f */
[----:B------:R-:W-:Y:S02]  /*95c0*/  ULDC.64 UR6, c[0x0][0x2d8] ;  /* 0x0000b60000067ab9 */ /* 0x000fe40000000a00 */
[----:B------:R-:W-:Y:S01]  /*95d0*/  UIMAD UR4, UR4, UR6, URZ ;  /* 0x00000006040472a4 */ /* 0x000fe2000f8e023f */
[----:B------:R-:W-:Y:S01]  /*95e0*/  PLOP3.LUT P0, PT, PT, PT, UP0, 0x80, 0x0 ;  /* 0x000000000000781c */ /* 0x000fe20003f0f008 */
[----:B------:R-:W-:Y:S02]  /*95f0*/  UIMAD.WIDE.U32 UR44, UR36, UR6, URZ ;  /* 0x00000006242c72a5 */ /* 0x000fe4000f8e003f */
[----:B------:R-:W-:-:S04]  /*9600*/  UIMAD UR4, UR36, UR7, UR4 ;  /* 0x00000007240472a4 */ /* 0x000fc8000f8e0204 */
[----:B------:R-:W-:-:S06]  /*9610*/  UIADD3 UR47, UR45, UR4, URZ ;  /* 0x000000042d2f7290 */ /* 0x000fcc000fffe03f */
[----:B------:R-:W-:Y:S06]  /*9620*/  @!P0 BRA `(.L_x_54) ;  /* 0x0000000000408947 */ /* 0x000fec0003800000 */
[----:B------:R-:W-:Y:S01]  /*9630*/  MOV R14, 0x0 ;  /* 0x00000000000e7802 */ /* 0x000fe20000000f00 */
[----:B------:R-:W-:Y:S01]  /*9640*/  ULDC.64 UR6, c[0x4][0x98] ;  /* 0x0100260000067ab9 */ /* 0x000fe20000000a00 */
[----:B------:R-:W-:Y:S01]  /*9650*/  ULDC.64 UR8, c[0x4][0xa0] ;  /* 0x0100280000087ab9 */ /* 0x000fe20000000a00 */
[----:B------:R-:W-:Y:S01]  /*9660*/  ULDC.64 UR4, c[0x4][0x28] ;  /* 0x01000a0000047ab9 */ /* 0x000fe20000000a00 */
[----:B-1----:R-:W-:Y:S02]  /*9670*/  IMAD.U32 R4, RZ, RZ, UR6 ;  /* 0x00000006ff047e24 */ /* 0x002fe4000f8e00ff */
[----:B------:R-:W1:Y:S01]  /*9680*/  LDC.64 R14, c[0x4][R14] ;  /* 0x010000000e0e7b82 */ /* 0x000e620000000a00 */
[----:B------:R-:W-:Y:S02]  /*9690*/  IMAD.U32 R5, RZ, RZ, UR7 ;  /* 0x00000007ff057e24 */ /* 0x000fe4000f8e00ff */
        /* <DEDUP_REMOVED lines=8> */
[----:B01----:R-:W-:Y:S05]  /*9720*/  CALL.ABS.NOINC R14 ;  /* 0x000000000e007343 */ /* 0x003fea0003c00000 */
.L_x_54:
[----:B-1----:R-:W1:Y:S01]  /*9730*/  LDC R0, c[0x0][0x448] ;  /* 0x00011200ff007b82 */ /* 0x002e620000000800 */
[----:B------:R-:W-:Y:S01]  /*9740*/  IMAD.SHL.U32 R3, R27, 0x10, RZ ;  /* 0x000000101b037824 */ /* 0x000fe200078e00ff */
[----:B------:R-:W-:Y:S01]  /*9750*/  UMOV UR46, UR44 ;  /* 0x0000002c002e7c82 */ /* 0x000fe20008000000 */
[C---:B------:R-:W-:Y:S01]  /*9760*/  IMAD.SHL.U32 R4, R29.reuse, 0x80, RZ ;  /* 0x000000801d047824 */ /* 0x040fe200078e00ff */
[----:B------:R-:W-:Y:S01]  /*9770*/  ULDC.64 UR4, c[0x0][0x2d0] ;  /* 0x0000b40000047ab9 */ /* 0x000fe20000000a00 */
[----:B------:R-:W-:Y:S01]  /*9780*/  IMAD.SHL.U32 R29, R29, 0x10, RZ ;  /* 0x000000101d1d7824 */ /* 0x000fe200078e00ff */
[----:B------:R-:W-:Y:S01]  /*9790*/  LOP3.LUT R3, R3, 0x30, RZ, 0xe2, !PT ;  /* 0x0000003003037812 */ /* 0x000fe200078ee2ff */
[----:B------:R-:W-:Y:S01]  /*97a0*/  IMAD.SHL.U32 R20, R27, 0x20, RZ ;  /* 0x000000201b147824 */ /* 0x000fe200078e00ff */
[----:B------:R-:W-:Y:S01]  /*97b0*/  ULDC.64 UR6, c[0x0][0x2c8] ;  /* 0x0000b20000067ab9 */ /* 0x000fe20000000a00 */
[----:B------:R-:W-:Y:S01]  /*97c0*/  ULDC.64 UR8, c[0x0][0x280] ;  /* 0x0000a00000087ab9 */ /* 0x000fe20000000a00 */
[----:B------:R-:W-:-:S02]  /*97d0*/  LOP3.LUT R4, R3, 0x180, R4, 0xf8, !PT ;  /* 0x0000018003047812 */ /* 0x000fc400078ef804 */
[----:B------:R-:W-:Y:S02]  /*97e0*/  LOP3.LUT R20, R20, 0x60, RZ, 0xc0, !PT ;  /* 0x0000006014147812 */ /* 0x000fe400078ec0ff */
[----:B------:R-:W-:Y:S01]  /*97f0*/  LOP3.LUT R29, R4, 0x30, R29, 0x78, !PT ;  /* 0x00000030041d7812 */ /* 0x000fe200078e781d */
[----:B------:R-:W-:-:S05]  /*9800*/  IMAD.SHL.U32 R4, R27, 0x10, RZ ;  /* 0x000000101b047824 */ /* 0x000fca00078e00ff */
[----:B------:R-:W-:Y:S02]  /*9810*/  LOP3.LUT R5, R4, 0x40, RZ, 0xc0, !PT ;  /* 0x0000004004057812 */ /* 0x000fe400078ec0ff */
[----:B------:R-:W-:Y:S02]  /*9820*/  LEA.HI R4, R16, R20, RZ, 0x1e ;  /* 0x0000001410047211 */ /* 0x000fe400078ff0ff */
[----:B-1----:R-:W-:Y:S02]  /*9830*/  ISETP.NE.AND P0, PT, R0, 0x1, PT ;  /* 0x000000010000780c */ /* 0x002fe40003f05270 */
[----:B------:R-:W-:Y:S01]  /*9840*/  IADD3 R28, R29, R5, R28 ;  /* 0x000000051d1c7210 */ /* 0x000fe20007ffe01c */
[----:B------:R-:W-:Y:S01]  /*9850*/  IMAD R13, R25, 0xc0, R4 ;  /* 0x000000c0190d7824 */ /* 0x000fe200078e0204 */
[----:B------:R-:W-:Y:S01]  /*9860*/  SHF.R.S32.HI R20, RZ, 0x1f, R26 ;  /* 0x0000001fff147819 */ /* 0x000fe2000001141a */
[----:B------:R-:W1:Y:S02]  /*9870*/  LDC.64 R4, c[0x0][0x2e0] ;  /* 0x0000b800ff047b82 */ /* 0x000e640000000a00 */
[----:B------:R-:W-:-:S02]  /*9880*/  VIADD R9, R13, 0x80 ;  /* 0x000000800d097836 */ /* 0x000fc40000000000 */
[----:B------:R-:W-:-:S04]  /*9890*/  IMAD.MOV.U32 R11, RZ, RZ, R13 ;  /* 0x000000ffff0b7224 */ /* 0x000fc800078e000d */
[----:B------:R-:W2:Y:S08]  /*98a0*/  @P0 LDC R6, c[0x0][0x44c] ;  /* 0x00011300ff060b82 */ /* 0x000eb00000000800 */
[----:B------:R-:W3:Y:S08]  /*98b0*/  @P0 LDC R7, c[0x0][0x450] ;  /* 0x00011400ff070b82 */ /* 0x000ef00000000800 */
[----:B------:R-:W4:Y:S08]  /*98c0*/  @P0 LDC R8, c[0x0][0x44c] ;  /* 0x00011300ff080b82 */ /* 0x000f300000000800 */
[----:B------:R-:W5:Y:S01]  /*98d0*/  @P0 LDC R15, c[0x0][0x450] ;  /* 0x00011400ff0f0b82 */ /* 0x000f620000000800 */
[----:B--2---:R-:W-:-:S05]  /*98e0*/  @P0 IMAD.HI.U32 R6, R13, R6, RZ ;  /* 0x000000060d060227 */ /* 0x004fca00078e00ff */
[----:B---3--:R-:W-:Y:S01]  /*98f0*/  @P0 SHF.R.U32.HI R11, RZ, R7, R6 ;  /* 0x00000007ff0b0219 */ /* 0x008fe20000011606 */
[----:B----4-:R-:W-:-:S04]  /*9900*/  @P0 IMAD.HI.U32 R6, R9, R8, RZ ;  /* 0x0000000809060227 */ /* 0x010fc800078e00ff */
[----:B------:R-:W-:Y:S01]  /*9910*/  IMAD.MOV.U32 R8, RZ, RZ, R9 ;  /* 0x000000ffff087224 */ /* 0x000fe200078e0009 */
[----:B-----5:R-:W-:Y:S01]  /*9920*/  @P0 SHF.R.U32.HI R8, RZ, R15, R6 ;  /* 0x0000000fff080219 */ /* 0x020fe20000011606 */
[----:B-1----:R-:W-:-:S04]  /*9930*/  IMAD R6, R20, R4, RZ ;  /* 0x0000000414067224 */ /* 0x002fc800078e02ff */
[C---:B------:R-:W-:Y:S02]  /*9940*/  IMAD R7, R26.reuse, R5, R6 ;  /* 0x000000051a077224 */ /* 0x040fe400078e0206 */
[----:B------:R-:W-:-:S04]  /*9950*/  IMAD.WIDE.U32 R4, R26, R4, UR46 ;  /* 0x0000002e1a047e25 */ /* 0x000fc8000f8e0004 */
[----:B------:R-:W-:Y:S01]  /*9960*/  IMAD.MOV.U32 R6, RZ, RZ, R4 ;  /* 0x000000ffff067224 */ /* 0x000fe200078e0004 */
[----:B------:R-:W-:Y:S01]  /*9970*/  SHF.R.S32.HI R4, RZ, 0x1f, R11 ;  /* 0x0000001fff047819 */ /* 0x000fe2000001140b */
[----:B------:R-:W-:Y:S02]  /*9980*/  IMAD.IADD R7, R5, 0x1, R7 ;  /* 0x0000000105077824 */ /* 0x000fe400078e0207 */
[----:B------:R-:W-:Y:S02]  /*9990*/  IMAD.MOV R5, RZ, RZ, -R11 ;  /* 0x000000ffff057224 */ /* 0x000fe400078e0a0b */
[----:B------:R-:W-:Y:S02]  /*99a0*/  IMAD R4, R4, UR4, RZ ;  /* 0x0000000404047c24 */ /* 0x000fe4000f8e02ff */
[----:B------:R-:W-:Y:S02]  /*99b0*/  IMAD R13, R0, R5, R13 ;  /* 0x00000005000d7224 */ /* 0x000fe400078e020d */
[----:B------:R-:W-:-:S02]  /*99c0*/  IMAD R15, R11, UR5, R4 ;  /* 0x000000050b0f7c24 */ /* 0x000fc4000f8e0204 */
[----:B------:R-:W-:Y:S01]  /*99d0*/  IMAD.WIDE.U32 R4, R11, UR4, R6 ;  /* 0x000000040b047c25 */ /* 0x000fe2000f8e0006 */
[----:B------:R-:W-:-:S03]  /*99e0*/  SHF.R.S32.HI R10, RZ, 0x1f, R13 ;  /* 0x0000001fff0a7819 */ /* 0x000fc6000001140d */
[----:B------:R-:W-:Y:S02]  /*99f0*/  IMAD.IADD R5, R5, 0x1, R15 ;  /* 0x0000000105057824 */ /* 0x000fe400078e020f */
[----:B------:R-:W-:Y:S02]  /*9a00*/  IMAD R10, R10, UR6, RZ ;  /* 0x000000060a0a7c24 */ /* 0x000fe4000f8e02ff */
[----:B------:R-:W-:-:S04]  /*9a10*/  IMAD.WIDE.U32 R4, R13, UR6, R4 ;  /* 0x000000060d047c25 */ /* 0x000fc8000f8e0004 */
[----:B------:R-:W-:Y:S01]  /*9a20*/  IMAD R13, R13, UR7, R10 ;  /* 0x000000070d0d7c24 */ /* 0x000fe2000f8e020a */
[----:B------:R-:W-:Y:S01]  /*9a30*/  IADD3 R10, P0, R4, UR8, RZ ;  /* 0x00000008040a7c10 */ /* 0x000fe2000ff1e0ff */
[----:B------:R-:W-:Y:S01]  /*9a40*/  IMAD.WIDE.U32 R6, R8, UR4, R6 ;  /* 0x0000000408067c25 */ /* 0x000fe2000f8e0006 */
[----:B------:R-:W-:Y:S02]  /*9a50*/  SHF.R.S32.HI R4, RZ, 0x1f, R8 ;  /* 0x0000001fff047819 */ /* 0x000fe40000011408 */
[----:B------:R-:W-:-:S03]  /*9a60*/  IADD3.X R20, R5, UR9, R13, P0, !PT ;  /* 0x0000000905147c10 */ /* 0x000fc600087fe40d */
[----:B------:R-:W-:Y:S01]  /*9a70*/  IMAD R5, R4, UR4, RZ ;  /* 0x0000000404057c24 */ /* 0x000fe2000f8e02ff */
[----:B------:R-:W-:Y:S01]  /*9a80*/  ULDC UR4, c[0x0][0x2b8] ;  /* 0x0000ae0000047ab9 */ /* 0x000fe20000000800 */
[----:B------:R-:W-:Y:S01]  /*9a90*/  IMAD.MOV R4, RZ, RZ, -R8 ;  /* 0x000000ffff047224 */ /* 0x000fe200078e0a08 */
[----:B------:R-:W-:Y:S01]  /*9aa0*/  ISETP.GE.AND P0, PT, R3, UR4, PT ;  /* 0x0000000403007c0c */ /* 0x000fe2000bf06270 */
[----:B------:R-:W-:Y:S01]  /*9ab0*/  IMAD R5, R8, UR5, R5 ;  /* 0x0000000508057c24 */ /* 0x000fe2000f8e0205 */
[----:B------:R-:W-:Y:S01]  /*9ac0*/  UMOV UR4, 0xffffffff ;  /* 0xffffffff00047882 */ /* 0x000fe20000000000 */
[----:B------:R-:W-:Y:S02]  /*9ad0*/  IMAD R9, R0, R4, R9 ;  /* 0x0000000400097224 */ /* 0x000fe400078e0209 */
[----:B------:R-:W-:Y:S02]  /*9ae0*/  IMAD.MOV.U32 R4, RZ, RZ, R6 ;  /* 0x000000ffff047224 */ /* 0x000fe400078e0006 */
[----:B------:R-:W-:Y:S01]  /*9af0*/  IMAD.IADD R5, R7, 0x1, R5 ;  /* 0x0000000107057824 */ /* 0x000fe200078e0205 */
[----:B------:R-:W-:Y:S01]  /*9b00*/  SHF.R.S32.HI R6, RZ, 0x1f, R9 ;  /* 0x0000001fff067819 */ /* 0x000fe20000011409 */
[----:B------:R-:W-:-:S04]  /*9b10*/  IMAD.WIDE.U32 R4, R9, UR6, R4 ;  /* 0x0000000609047c25 */ /* 0x000fc8000f8e0004 */
[----:B------:R-:W-:-:S04]  /*9b20*/  IMAD R6, R6, UR6, RZ ;  /* 0x0000000606067c24 */ /* 0x000fc8000f8e02ff */
[----:B------:R-:W-:Y:S01]  /*9b30*/  IMAD R7, R9, UR7, R6 ;  /* 0x0000000709077c24 */ /* 0x000fe2000f8e0206 */
[----:B------:R-:W-:Y:S02]  /*9b40*/  IADD3 R6, P1, R4, UR8, RZ ;  /* 0x0000000804067c10 */ /* 0x000fe4000ff3e0ff */
[----:B------:R-:W-:Y:S02]  /*9b50*/  SHF.R.U32.HI R4, RZ, 0x2, R16 ;  /* 0x00000002ff047819 */ /* 0x000fe40000011610 */
[----:B------:R-:W-:Y:S01]  /*9b60*/  IADD3.X R7, R5, UR9, R7, P1, !PT ;  /* 0x0000000905077c10 */ /* 0x000fe20008ffe407 */
[----:B------:R-:W-:Y:S08]  /*9b70*/  BRA.DIV UR4, `(.L_x_55) ;  /* 0x0000001a04a87947 */ /* 0x000ff0000b800000 */
[----:B------:R-:W1:Y:S01]  /*9b80*/  SHFL.IDX PT, R14, R10, RZ, 0x1c1f ;  /* 0x001c1fff0a0e7589 */ /* 0x000e6200000e0000 */
[----:B------:R-:W-:Y:S01]  /*9b90*/  IMAD R25, R25, 0xc0, R4 ;  /* 0x000000c019197824 */ /* 0x000fe200078e0204 */
[----:B------:R-:W-:Y:S02]  /*9ba0*/  ULDC UR4, c[0x0][0x288] ;  /* 0x0000a20000047ab9 */ /* 0x000fe40000000800 */
[----:B------:R-:W2:Y:S01]  /*9bb0*/  SHFL.IDX PT, R4, R20, RZ, 0x1c1f ;  /* 0x001c1fff14047589 */ /* 0x000ea200000e0000 */
[----:B------:R-:W-:Y:S02]  /*9bc0*/  IMAD R0, R0, UR4, RZ ;  /* 0x0000000400007c24 */ /* 0x000fe4000f8e02ff */
[C---:B------:R-:W-:Y:S01]  /*9bd0*/  VIADD R11, R25.reuse, 0x20 ;  /* 0x00000020190b7836 */ /* 0x040fe20000000000 */
[----:B------:R-:W-:Y:S02]  /*9be0*/  SHFL.IDX PT, R21, R20, 0x1, 0x1c1f ;  /* 0x003c1f0014157f89 */ /* 0x000fe400000e0000 */
[----:B------:R-:W-:-:S02]  /*9bf0*/  ISETP.GE.AND P1, PT, R25, R0, PT ;  /* 0x000000001900720c */ /* 0x000fc40003f26270 */
[----:B------:R-:W-:Y:S04]  /*9c00*/  SHFL.IDX PT, R26, R10, 0x2, 0x1c1f ;  /* 0x005c1f000a1a7f89 */ /* 0x000fe800000e0000 */
[----:B------:R-:W-:Y:S04]  /*9c10*/  SHFL.IDX PT, R8, R20, 0x2, 0x1c1f ;  /* 0x005c1f0014087f89 */ /* 0x000fe800000e0000 */
[----:B------:R-:W-:Y:S03]  /*9c20*/  SHFL.IDX PT, R20, R20, 0x3, 0x1c1f ;  /* 0x007c1f0014147f89 */ /* 0x000fe600000e0000 */
[----:B------:R-:W-:Y:S01]  /*9c30*/  @!P1 VIADD R9, R28, UR39 ;  /* 0x000000271c099c36 */ /* 0x000fe20008000000 */
[----:B-1----:R-:W-:-:S05]  /*9c40*/  @!P1 IADD3 R14, P2, R3, R14, RZ ;  /* 0x0000000e030e9210 */ /* 0x002fca0007f5e0ff */
[----:B--2---:R-:W-:Y:S02]  /*9c50*/  @!P1 IMAD.X R5, RZ, RZ, R4, P2 ;  /* 0x000000ffff059224 */ /* 0x004fe400010e0604 */
[----:B------:R-:W-:Y:S02]  /*9c60*/  @!P1 IMAD.MOV.U32 R4, RZ, RZ, R14 ;  /* 0x000000ffff049224 */ /* 0x000fe400078e000e */
[----:B------:R-:W1:Y:S04]  /*9c70*/  SHFL.IDX PT, R14, R10, 0x1, 0x1c1f ;  /* 0x003c1f000a0e7f89 */ /* 0x000e6800000e0000 */
[----:B------:R2:W-:Y:S01]  /*9c80*/  @!P1 LDGSTS.E.BYPASS.LTC128B.128 [R9+0xa200], desc[UR42][R4.64], !P0 ;  /* 0x0a20000004099fae */ /* 0x0005e2000c101d6a */
[----:B------:R-:W-:Y:S01]  /*9c90*/  ISETP.GE.AND P1, PT, R11, R0, PT ;  /* 0x000000000b00720c */ /* 0x000fe20003f26270 */
[----:B------:R-:W-:-:S05]  /*9ca0*/  VIADD R11, R25, 0x40 ;  /* 0x00000040190b7836 */ /* 0x000fca0000000000 */
[----:B------:R-:W-:Y:S01]  /*9cb0*/  ISETP.GE.AND P2, PT, R11, R0, PT ;  /* 0x000000000b00720c */ /* 0x000fe20003f46270 */
[----:B------:R-:W-:-:S06]  /*9cc0*/  VIADD R11, R25, 0x60 ;  /* 0x00000060190b7836 */ /* 0x000fcc0000000000 */
[C---:B--2---:R-:W-:Y:S01]  /*9cd0*/  @!P1 VIADD R9, R28.reuse, UR39 ;  /* 0x000000271c099c36 */ /* 0x044fe20008000000 */
[----:B-1----:R-:W-:Y:S02]  /*9ce0*/  @!P1 IADD3 R4, P3, R3, R14, RZ ;  /* 0x0000000e03049210 */ /* 0x002fe40007f7e0ff */
[----:B------:R-:W1:Y:S03]  /*9cf0*/  SHFL.IDX PT, R14, R10, 0x3, 0x1c1f ;  /* 0x007c1f000a0e7f89 */ /* 0x000e6600000e0000 */
[----:B------:R-:W-:Y:S02]  /*9d00*/  @!P1 IMAD.X R5, RZ, RZ, R21, P3 ;  /* 0x000000ffff059224 */ /* 0x000fe400018e0615 */
[----:B------:R-:W-:-:S03]  /*9d10*/  @!P2 VIADD R21, R28, UR39 ;  /* 0x000000271c15ac36 */ /* 0x000fc60008000000 */
[----:B------:R2:W-:Y:S02]  /*9d20*/  @!P1 LDGSTS.E.BYPASS.LTC128B.128 [R9+0xaa00], desc[UR42][R4.64], !P0 ;  /* 0x0aa0000004099fae */ /* 0x0005e4000c101d6a */
[----:B--2---:R-:W-:Y:S01]  /*9d30*/  @!P2 IADD3 R4, P1, R3, R26, RZ ;  /* 0x0000001a0304a210 */ /* 0x004fe20007f3e0ff */
[----:B------:R-:W-:Y:S01]  /*9d40*/  VIADD R9, R25, 0x80 ;  /* 0x0000008019097836 */ /* 0x000fe20000000000 */
[----:B------:R-:W2:Y:S03]  /*9d50*/  SHFL.IDX PT, R26, R6, RZ, 0x1c1f ;  /* 0x001c1fff061a7589 */ /* 0x000ea600000e0000 */
[----:B------:R-:W-:Y:S01]  /*9d60*/  @!P2 IMAD.X R5, RZ, RZ, R8, P1 ;  /* 0x000000ffff05a224 */ /* 0x000fe200008e0608 */
[-C--:B------:R-:W-:Y:S01]  /*9d70*/  ISETP.GE.AND P1, PT, R11, R0.reuse, PT ;  /* 0x000000000b00720c */ /* 0x080fe20003f26270 */
[----:B------:R-:W3:Y:S04]  /*9d80*/  SHFL.IDX PT, R8, R7, RZ, 0x1c1f ;  /* 0x001c1fff07087589 */ /* 0x000ee800000e0000 */
[----:B------:R1:W-:Y:S01]  /*9d90*/  @!P2 LDGSTS.E.BYPASS.LTC128B.128 [R21+0xb200], desc[UR42][R4.64], !P0 ;  /* 0x0b2000000415afae */ /* 0x0003e2000c101d6a */
[----:B------:R-:W-:-:S03]  /*9da0*/  ISETP.GE.AND P2, PT, R9, R0, PT ;  /* 0x000000000900720c */ /* 0x000fc60003f46270 */
[----:B------:R-:W4:Y:S04]  /*9db0*/  SHFL.IDX PT, R7, R7, 0x1, 0x1c1f ;  /* 0x003c1f0007077f89 */ /* 0x000f2800000e0000 */
[----:B------:R-:W-:Y:S01]  /*9dc0*/  @!P1 VIADD R9, R28, UR39 ;  /* 0x000000271c099c36 */ /* 0x000fe20008000000 */
[----:B-1----:R-:W-:-:S05]  /*9dd0*/  @!P1 IADD3 R4, P3, R3, R14, RZ ;  /* 0x0000000e03049210 */ /* 0x002fca0007f7e0ff */
[----:B------:R-:W-:Y:S01]  /*9de0*/  @!P2 VIADD R21, R28, UR39 ;  /* 0x000000271c15ac36 */ /* 0x000fe20008000000 */
[----:B------:R1:W0:Y:S01]  /*9df0*/  SHFL.IDX PT, R14, R6, 0x1, 0x1c1f ;  /* 0x003c1f00060e7f89 */ /* 0x00022200000e0000 */
[----:B------:R-:W-:-:S05]  /*9e00*/  @!P1 IMAD.X R5, RZ, RZ, R20, P3 ;  /* 0x000000ffff059224 */ /* 0x000fca00018e0614 */
[----:B------:R2:W-:Y:S02]  /*9e10*/  @!P1 LDGSTS.E.BYPASS.LTC128B.128 [R9+0xba00], desc[UR42][R4.64], !P0 ;  /* 0x0ba0000004099fae */ /* 0x0005e4000c101d6a */
[----:B--2---:R-:W-:-:S05]  /*9e20*/  @!P2 IADD3 R4, P1, R3, R26, RZ ;  /* 0x0000001a0304a210 */ /* 0x004fca0007f3e0ff */
[----:B---3--:R-:W-:-:S05]  /*9e30*/  @!P2 IMAD.X R5, RZ, RZ, R8, P1 ;  /* 0x000000ffff05a224 */ /* 0x008fca00008e0608 */
[----:B0---4-:R1:W-:Y:S03]  /*9e40*/  @!P2 LDGSTS.E.BYPASS.LTC128B.128 [R21+0xc200], desc[UR42][R4.64], !P0 ;  /* 0x0c2000000415afae */ /* 0x0113e6000c101d6a */
.L_x_113:
[----:B------:R-:W-:-:S05]  /*9e50*/  VIADD R25, R25, 0xa0 ;  /* 0x000000a019197836 */ /* 0x000fca0000000000 */
[----:B------:R-:W-:Y:S01]  /*9e60*/  ISETP.GE.AND P1, PT, R25, R0, PT ;  /* 0x000000001900720c */ /* 0x000fe20003f26270 */
[----:B------:R-:W-:-:S05]  /*9e70*/  IMAD.MOV.U32 R0, RZ, RZ, 0x1 ;  /* 0x00000001ff007424 */ /* 0x000fca00078e00ff */
[----:B------:R-:W-:-:S07]  /*9e80*/  SHF.L.U32 R0, R0, 0x1f, RZ ;  /* 0x0000001f00007819 */ /* 0x000fce00000006ff */
[----:B-1----:R-:W-:Y:S01]  /*9e90*/  @!P1 IADD3 R4, P2, R3, R14, RZ ;  /* 0x0000000e03049210 */ /* 0x002fe20007f5e0ff */
[----:B------:R-:W-:-:S04]  /*9ea0*/  @!P1 VIADD R3, R28, UR39 ;  /* 0x000000271c039c36 */ /* 0x000fc80008000000 */
[----:B------:R-:W-:-:S05]  /*9eb0*/  @!P1 IMAD.X R5, RZ, RZ, R7, P2 ;  /* 0x000000ffff059224 */ /* 0x000fca00010e0607 */
[----:B------:R-:W-:Y:S01]  /*9ec0*/  @!PT LDS RZ, [RZ] ;  /* 0x00000000fffff984 */ /* 0x000fe20000000800 */
[----:B------:R-:W-:Y:S01]  /*9ed0*/  @!PT LDS RZ, [RZ] ;  /* 0x00000000fffff984 */ /* 0x000fe20000000800 */
[----:B------:R-:W-:Y:S01]  /*9ee0*/  @!PT LDS RZ, [RZ] ;  /* 0x00000000fffff984 */ /* 0x000fe20000000800 */
[----:B------:R0:W-:Y:S01]  /*9ef0*/  @!P1 LDGSTS.E.BYPASS.LTC128B.128 [R3+0xca00], desc[UR42][R4.64], !P0 ;  /* 0x0ca0000004039fae */ /* 0x0001e2000c101d6a */
[----:B------:R-:W-:Y:S01]  /*9f00*/  NOP ;  /* 0x0000000000007918 */ /* 0x000fe20000000000 */
[----:B------:R-:W-:Y:S02]  /*9f10*/  SYNCS.ARRIVE.TRANS64.RED.A0T1 RZ, [UR39+0x12400], RZ ;  /* 0x012400ffffff79a7 */ /* 0x000fe40008200427 */
[----:B------:R-:W-:Y:S01]  /*9f20*/  ARRIVES.LDGSTSBAR.64.TRANSCNT [UR39+0x12400] ;  /* 0x01240000ff0079b0 */ /* 0x000fe20008000aa7 */
[----:B------:R-:W-:Y:S01]  /*9f30*/  NOP ;  /* 0x0000000000007918 */ /* 0x000fe20000000000 */
[----:B------:R-:W-:Y:S01]  /*9f40*/  SYNCS.ARRIVE.TRANS64.A1T0 RZ, [UR39+0x12400], RZ ;  /* 0x012400ffffff79a7 */ /* 0x000fe20008100027 */
[----:B------:R-:W1:Y:S02]  /*9f50*/  SYNCS.PHASECHK.TRANS64.TRYWAIT P0, [UR39+0x12420], R0 ;  /* 0x01242000ff0075a7 */ /* 0x000e640008000167 */
[----:B01----:R-:W-:Y:S05]  /*9f60*/  @!P0 BRA `(.L_x_56) ;  /* 0x0000001c00708947 */ /* 0x003fea0003800000 */
.L_x_114:
[----:B------:R-:W-:-:S04]  /*9f70*/  UIADD3 UR4, UR38, -0x2, URZ ;  /* 0xfffffffe26047890 */ /* 0x000fc8000fffe03f */
[----:B------:R-:W-:-:S06]  /*9f80*/  UISETP.GE.AND UP0, UPT, UR4, UR40, UPT ;  /* 0x000000280400728c */ /* 0x000fcc000bf06270 */
[----:B------:R-:W-:-:S13]  /*9f90*/  PLOP3.LUT P0, PT, PT, PT, UP0, 0x80, 0x0 ;  /* 0x000000000000781c */ /* 0x000fda0003f0f008 */
[----:B------:R-:W-:Y:S05]  /*9fa0*/  @!P0 BRA `(.L_x_57) ;  /* 0x0000000800b88947 */ /* 0x000fea0003800000 */
[----:B------:R-:W-:Y:S01]  /*9fb0*/  IMAD.U32 R12, RZ, RZ, UR41 ;  /* 0x00000029ff0c7e24 */ /* 0x000fe2000f8e00ff */
[----:B------:R-:W-:Y:S01]  /*9fc0*/  LOP3.LUT R13, R27, 0x1f, RZ, 0xc0, !PT ;  /* 0x0000001f1b0d7812 */ /* 0x000fe200078ec0ff */
[----:B------:R-:W-:Y:S02]  /*9fd0*/  IMAD.U32 R14, RZ, RZ, UR41 ;  /* 0x00000029ff0e7e24 */ /* 0x000fe4000f8e00ff */
[----:B------:R-:W-:Y:S01]  /*9fe0*/  IMAD.U32 R15, RZ, RZ, UR4 ;  /* 0x00000004ff0f7e24 */ /* 0x000fe2000f8e00ff */
[----:B------:R-:W-:Y:S01]  /*9ff0*/  LOP3.LUT R12, R12, 0x1, RZ, 0xfc, !PT ;  /* 0x000000010c0c7812 */ /* 0x000fe200078efcff */
[----:B------:R-:W-:Y:S01]  /*a000*/  IMAD.MOV.U32 R8, RZ, RZ, 0x1 ;  /* 0x00000001ff087424 */ /* 0x000fe200078e00ff */
[----:B------:R-:W-:Y:S01]  /*a010*/  LOP3.LUT R14, R14, 0x2, RZ, 0xfc, !PT ;  /* 0x000000020e0e7812 */ /* 0x000fe200078efcff */
[----:B------:R-:W-:-:S07]  /*a020*/  IMAD.MOV.U32 R9, RZ, RZ, RZ ;  /* 0x000000ffff097224 */ /* 0x000fce00078e00ff */
.L_x_74:
[----:B------:R-:W-:Y:S01]  /*a030*/  LOP3.LUT P1, RZ, R24, 0x2, RZ, 0xc0, !PT ;  /* 0x0000000218ff7812 */ /* 0x000fe2000782c0ff */
[----:B0-----:R-:W-:Y:S01]  /*a040*/  VIADD R3, R9, 0x1 ;  /* 0x0000000109037836 */ /* 0x001fe20000000000 */
[----:B------:R-:W-:Y:S04]  /*a050*/  BSSY B0, `(.L_x_58) ;  /* 0x000005e000007945 */ /* 0x000fe80003800000 */
[----:B------:R-:W-:-:S04]  /*a060*/  ISETP.NE.AND P0, PT, R3, 0x2, PT ;  /* 0x000000020300780c */ /* 0x000fc80003f05270 */
[----:B------:R-:W-:Y:S02]  /*a070*/  SEL R5, RZ, 0x1, P0 ;  /* 0x00000001ff057807 */ /* 0x000fe40000000000 */
[----:B------:R-:W-:Y:S02]  /*a080*/  SEL R3, R3, RZ, P0 ;  /* 0x000000ff03037207 */ /* 0x000fe40000000000 */
[----:B------:R-:W-:Y:S01]  /*a090*/  LOP3.LUT R0, R8, R5, RZ, 0x3c, !PT ;  /* 0x0000000508007212 */ /* 0x000fe200078e3cff */
[----:B------:R-:W-:Y:S06]  /*a0a0*/  @!P1 BRA `(.L_x_59) ;  /* 0x0000000400609947 */ /* 0x000fec0003800000 */
[----:B------:R-:W-:Y:S01]  /*a0b0*/  LOP3.LUT P1, RZ, R24, 0x1, RZ, 0xc0, !PT ;  /* 0x0000000118ff7812 */ /* 0x000fe2000782c0ff */
[----:B------:R-:W-:-:S12]  /*a0c0*/  IMAD.MOV.U32 R10, RZ, RZ, R15 ;  /* 0x000000ffff0a7224 */ /* 0x000fd800078e000f */
[----:B------:R-:W-:Y:S05]  /*a0d0*/  @!P1 BRA `(.L_x_60) ;  /* 0x00000000004c9947 */ /* 0x000fea0003800000 */
[----:B------:R-:W0:Y:S01]  /*a0e0*/  LDC R10, c[0x0][0x43c] ;  /* 0x00010f00ff0a7b82 */ /* 0x000e220000000800 */
[----:B------:R-:W-:Y:S01]  /*a0f0*/  IMAD.MOV.U32 R11, RZ, RZ, R15 ;  /* 0x000000ffff0b7224 */ /* 0x000fe200078e000f */
[----:B------:R-:W-:-:S06]  /*a100*/  ULDC.64 UR4, c[0x0][0x428] ;  /* 0x00010a0000047ab9 */ /* 0x000fcc0000000a00 */
[----:B------:R-:W1:Y:S01]  /*a110*/  LDC.64 R6, c[0x0][0x418] ;  /* 0x00010600ff067b82 */ /* 0x000e620000000a00 */
[----:B0-----:R-:W-:-:S13]  /*a120*/  ISETP.NE.AND P0, PT, R10, 0x1, PT ;  /* 0x000000010a00780c */ /* 0x001fda0003f05270 */
[----:B------:R-:W0:Y:S02]  /*a130*/  @P0 LDC.64 R4, c[0x0][0x440] ;  /* 0x00011000ff040b82 */ /* 0x000e240000000a00 */
[----:B0-----:R-:W-:-:S05]  /*a140*/  @P0 IMAD.HI.U32 R4, R15, R4, RZ ;  /* 0x000000040f040227 */ /* 0x001fca00078e00ff */
[----:B------:R-:W-:Y:S01]  /*a150*/  @P0 SHF.R.U32.HI R11, RZ, R5, R4 ;  /* 0x00000005ff0b0219 */ /* 0x000fe20000011604 */
[----:B------:R-:W-:-:S03]  /*a160*/  IMAD R4, R18, UR4, RZ ;  /* 0x0000000412047c24 */ /* 0x000fc6000f8e02ff */
[--C-:B------:R-:W-:Y:S01]  /*a170*/  SHF.R.S32.HI R5, RZ, 0x1f, R11.reuse ;  /* 0x0000001fff057819 */ /* 0x100fe2000001140b */
[----:B------:R-:W-:Y:S02]  /*a180*/  IMAD R19, R23, UR5, R4 ;  /* 0x0000000517137c24 */ /* 0x000fe4000f8e0204 */
[----:B------:R-:W-:-:S04]  /*a190*/  IMAD.MOV.U32 R4, RZ, RZ, R11 ;  /* 0x000000ffff047224 */ /* 0x000fc800078e000b */
[----:B------:R-:W-:-:S04]  /*a1a0*/  IMAD.WIDE.U32 R4, R23, UR4, R4 ;  /* 0x0000000417047c25 */ /* 0x000fc8000f8e0004 */
[----:B------:R-:W-:Y:S01]  /*a1b0*/  IMAD.IADD R5, R19, 0x1, R5 ;  /* 0x0000000113057824 */ /* 0x000fe200078e0205 */
[----:B-1----:R-:W-:-:S04]  /*a1c0*/  LEA R6, P0, R4, R6, 0x2 ;  /* 0x0000000604067211 */ /* 0x002fc800078010ff */
[----:B------:R-:W-:-:S05]  /*a1d0*/  LEA.HI.X R7, R4, R7, R5, 0x2, P0 ;  /* 0x0000000704077211 */ /* 0x000fca00000f1405 */
[----:B------:R0:W5:Y:S01]  /*a1e0*/  LDG.E R19, desc[UR42][R6.64] ;  /* 0x0000002a06137981 */ /* 0x000162000c1e1900 */
[----:B------:R-:W-:-:S04]  /*a1f0*/  IMAD.MOV R4, RZ, RZ, -R11 ;  /* 0x000000ffff047224 */ /* 0x000fc800078e0a0b */
[----:B------:R-:W-:-:S07]  /*a200*/  IMAD R10, R10, R4, R15 ;  /* 0x000000040a0a7224 */ /* 0x000fce00078e020f */
.L_x_60:
[----:B0-----:R-:W-:Y:S02]  /*a210*/  LEA R7, R3, UR39, 0x3 ;  /* 0x0000002703077c11 */ /* 0x001fe4000f8e18ff */
[----:B------:R-:W-:Y:S02]  /*a220*/  SHF.L.U32 R4, R0, 0x1f, RZ ;  /* 0x0000001f00047819 */ /* 0x000fe400000006ff */
[----:B------:R-:W-:Y:S02]  /*a230*/  ISETP.NE.AND P1, PT, R16, RZ, PT ;  /* 0x000000ff1000720c */ /* 0x000fe40003f25270 */
[----:B------:R-:W0:Y:S02]  /*a240*/  SYNCS.PHASECHK.TRANS64.TRYWAIT P0, [R7+URZ+0x12480], R4 ;  /* 0x01248004070075a7 */ /* 0x000e24000800017f */
[----:B0-----:R-:W-:Y:S09]  /*a250*/  @!P0 BRA `(.L_x_61) ;  /* 0x0000001800cc8947 */ /* 0x001ff20003800000 */
.L_x_115:
[----:B------:R-:W-:Y:S04]  /*a260*/  BSSY B1, `(.L_x_62) ;  /* 0x0000007000017945 */ /* 0x000fe80003800000 */
[----:B------:R-:W-:Y:S05]  /*a270*/  @P1 BRA `(.L_x_63) ;  /* 0x0000000000141947 */ /* 0x000fea0003800000 */
[----:B------:R-:W-:Y:S01]  /*a280*/  ISETP.NE.AND P0, PT, R13, RZ, PT ;  /* 0x000000ff0d00720c */ /* 0x000fe20003f05270 */
[----:B------:R-:W-:-:S04]  /*a290*/  IMAD.MOV.U32 R6, RZ, RZ, 0x2800 ;  /* 0x00002800ff067424 */ /* 0x000fc800078e00ff */
[----:B------:R1:W-:Y:S08]  /*a2a0*/  SYNCS.ARRIVE.TRANS64 RZ, [R7+URZ+0x12470], R6 ;  /* 0x0124700607ff79a7 */ /* 0x0003f0000800003f */
[----:B------:R-:W-:Y:S05]  /*a2b0*/  @!P0 BRA `(.L_x_63) ;  /* 0x0000000000048947 */ /* 0x000fea0003800000 */
[----:B------:R-:W-:Y:S01]  /*a2c0*/  BPT.TRAP 0x1 ;  /* 0x000000040000795c */ /* 0x000fe20000300000 */
.L_x_63:
[----:B------:R-:W-:Y:S05]  /*a2d0*/  BSYNC B1 ;  /* 0x0000000000017941 */ /* 0x000fea0003800000 */
.L_x_62:
[----:B-1----:R-:W-:Y:S01]  /*a2e0*/  IMAD.U32 R6, RZ, RZ, UR39 ;  /* 0x00000027ff067e24 */ /* 0x002fe2000f8e00ff */
[----:B------:R-:W-:Y:S01]  /*a2f0*/  R2UR UR33, R7 ;  /* 0x00000000072172ca */ /* 0x000fe200000e0000 */
[----:B------:R-:W-:Y:S01]  /*a300*/  IMAD R11, R10, 0xa0, RZ ;  /* 0x000000a00a0b7824 */ /* 0x000fe200078e02ff */
[----:B------:R-:W-:Y:S01]  /*a310*/  ULDC.64 UR4, c[0x0][0x198] ;  /* 0x0000660000047ab9 */ /* 0x000fe20000000a00 */
[----:B------:R-:W-:Y:S01]  /*a320*/  IMAD R6, R3, 0x2800, R6 ;  /* 0x0000280003067824 */ /* 0x000fe200078e0206 */
[----:B------:R-:W-:Y:S01]  /*a330*/  UIADD3 UR4, UP0, UR4, 0x470, URZ ;  /* 0x0000047004047890 */ /* 0x000fe2000ff1e03f */
[----:B------:R-:W-:Y:S01]  /*a340*/  IMAD.MOV.U32 R20, RZ, RZ, RZ ;  /* 0x000000ffff147224 */ /* 0x000fe200078e00ff */
[----:B------:R-:W-:Y:S01]  /*a350*/  R2UR UR35, R11 ;  /* 0x000000000b2372ca */ /* 0x000fe200000e0000 */
[----:B------:R-:W-:Y:S01]  /*a360*/  UMOV UR6, 0x0 ;  /* 0x0000000000067882 */ /* 0x000fe20000000000 */
[----:B------:R-:W-:Y:S01]  /*a370*/  R2UR UR32, R6 ;  /* 0x00000000062072ca */ /* 0x000fe200000e0000 */
[----:B------:R-:W-:Y:S01]  /*a380*/  UIADD3.X UR5, URZ, UR5, URZ, UP0, !UPT ;  /* 0x000000053f057290 */ /* 0x000fe200087fe43f */
[----:B------:R-:W-:Y:S01]  /*a390*/  R2UR UR34, R20 ;  /* 0x00000000142272ca */ /* 0x000fe200000e0000 */
[----:B------:R-:W-:Y:S01]  /*a3a0*/  UMOV UR7, 0x14f00000 ;  /* 0x14f0000000077882 */ /* 0x000fe20000000000 */
[----:B------:R-:W-:Y:S01]  /*a3b0*/  PLOP3.LUT P0, PT, PT, PT, PT, 0x80, 0x0 ;  /* 0x000000000000781c */ /* 0x000fe20003f0f070 */
[----:B------:R-:W-:-:S08]  /*a3c0*/  UIADD3 UR33, UR33, 0x12470, URZ ;  /* 0x0001247021217890 */ /* 0x000fd0000fffe03f */
[----:B------:R-:W-:-:S12]  /*a3d0*/  UIADD3 UR32, UR32, 0x5200, URZ ;  /* 0x0000520020207890 */ /* 0x000fd8000fffe03f */
.L_x_64:
[----:B------:R-:W-:-:S13]  /*a3e0*/  @P0 ELECT P2, URZ, PT ;  /* 0x00000000003f082f */ /* 0x000fda0003840000 */
[----:B-----5:R-:W-:Y:S02]  /*a3f0*/  @P2 R2UR UR37, R19 ;  /* 0x00000000132522ca */ /* 0x020fe400000e0000 */
[----:B------:R-:W-:-:S11]  /*a400*/  @P2 PLOP3.LUT P0, PT, P2, PT, PT, 0x8, 0x0 ;  /* 0x000000000000281c */ /* 0x000fd6000170e170 */
[----:B------:R1:W-:Y:S01]  /*a410*/  UTMALDG.4D [UR32], [UR4], desc[UR6] ;  /* 0x00000620040075b4 */ /* 0x0003e20008019000 */
[----:B------:R-:W-:Y:S01]  /*a420*/  PLOP3.LUT P2, PT, PT, PT, PT, 0x8, 0x0 ;  /* 0x000000000000781c */ /* 0x000fe20003f4e170 */
[----:B-1----:R-:W-:-:S12]  /*a430*/  @P0 BRA.U.ANY `(.L_x_64) ;  /* 0xfffffffd00e80947 */ /* 0x002fd8000393ffff */
[----:B------:R-:W1:Y:S02]  /*a440*/  SYNCS.PHASECHK.TRANS64.TRYWAIT P0, [R7+URZ+0x12440], R4 ;  /* 0x01244004070075a7 */ /* 0x000e64000800017f */
[----:B-1----:R-:W-:Y:S05]  /*a450*/  @!P0 BRA `(.L_x_65) ;  /* 0x0000001800608947 */ /* 0x002fea0003800000 */
.L_x_116:
[----:B------:R-:W-:Y:S01]  /*a460*/  BSSY B1, `(.L_x_66) ;  /* 0x0000009000017945 */ /* 0x000fe20003800000 */
[----:B01----:R-:W-:Y:S02]  /*a470*/  IMAD.MOV.U32 R4, RZ, RZ, 0x0 ;  /* 0x00000000ff047424 */ /* 0x003fe400078e00ff */
[----:B------:R-:W-:Y:S01]  /*a480*/  IMAD.MOV.U32 R5, RZ, RZ, 0x14f00000 ;  /* 0x14f00000ff057424 */ /* 0x000fe200078e00ff */
[----:B------:R-:W-:Y:S06]  /*a490*/  @P1 BRA `(.L_x_67) ;  /* 0x0000000000141947 */ /* 0x000fec0003800000 */
[----:B------:R-:W-:Y:S01]  /*a4a0*/  ISETP.NE.AND P0, PT, R13, RZ, PT ;  /* 0x000000ff0d00720c */ /* 0x000fe20003f05270 */
[----:B------:R-:W-:-:S04]  /*a4b0*/  IMAD.MOV.U32 R10, RZ, RZ, 0x2800 ;  /* 0x00002800ff0a7424 */ /* 0x000fc800078e00ff */
[----:B------:R0:W-:Y:S08]  /*a4c0*/  SYNCS.ARRIVE.TRANS64 RZ, [R7+URZ+0x12430], R10 ;  /* 0x0124300a07ff79a7 */ /* 0x0001f0000800003f */
[----:B------:R-:W-:Y:S05]  /*a4d0*/  @!P0 BRA `(.L_x_67) ;  /* 0x0000000000048947 */ /* 0x000fea0003800000 */
[----:B------:R-:W-:Y:S01]  /*a4e0*/  BPT.TRAP 0x1 ;  /* 0x000000040000795c */ /* 0x000fe20000300000 */
.L_x_67:
[----:B------:R-:W-:Y:S05]  /*a4f0*/  BSYNC B1 ;  /* 0x0000000000017941 */ /* 0x000fea0003800000 */
.L_x_66:
[----:B------:R-:W-:Y:S01]  /*a500*/  R2UR UR8, R6 ;  /* 0x00000000060872ca */ /* 0x000fe200000e0000 */
[----:B------:R-:W-:Y:S01]  /*a510*/  ULDC.64 UR4, c[0x0][0x198] ;  /* 0x0000660000047ab9 */ /* 0x000fe20000000a00 */
[----:B------:R-:W-:Y:S01]  /*a520*/  R2UR UR9, R7 ;  /* 0x00000000070972ca */ /* 0x000fe200000e0000 */
[----:B------:R-:W-:Y:S01]  /*a530*/  UIADD3 UR4, UP0, UR4, 0x370, URZ ;  /* 0x0000037004047890 */ /* 0x000fe2000ff1e03f */
[----:B------:R-:W-:Y:S02]  /*a540*/  R2UR UR6, R4 ;  /* 0x00000000040672ca */ /* 0x000fe400000e0000 */
[----:B------:R-:W-:Y:S01]  /*a550*/  R2UR UR7, R5 ;  /* 0x00000000050772ca */ /* 0x000fe200000e0000 */
[----:B------:R-:W-:Y:S01]  /*a560*/  UIADD3.X UR5, URZ, UR5, URZ, UP0, !UPT ;  /* 0x000000053f057290 */ /* 0x000fe200087fe43f */
[----:B------:R-:W-:Y:S02]  /*a570*/  R2UR UR10, R20 ;  /* 0x00000000140a72ca */ /* 0x000fe400000e0000 */
[----:B------:R-:W-:-:S02]  /*a580*/  R2UR UR11, R11 ;  /* 0x000000000b0b72ca */ /* 0x000fc400000e0000 */
[----:B------:R-:W-:Y:S01]  /*a590*/  PLOP3.LUT P0, PT, PT, PT, PT, 0x80, 0x0 ;  /* 0x000000000000781c */ /* 0x000fe20003f0f070 */
[----:B------:R-:W-:Y:S02]  /*a5a0*/  UIADD3 UR8, UR8, 0xd200, URZ ;  /* 0x0000d20008087890 */ /* 0x000fe4000fffe03f */
[----:B------:R-:W-:-:S12]  /*a5b0*/  UIADD3 UR9, UR9, 0x12430, URZ ;  /* 0x0001243009097890 */ /* 0x000fd8000fffe03f */
.L_x_68:
[----:B------:R-:W-:-:S13]  /*a5c0*/  @P0 ELECT P1, URZ, PT ;  /* 0x00000000003f082f */ /* 0x000fda0003820000 */
[----:B------:R-:W-:Y:S01]  /*a5d0*/  @P1 R2UR UR13, R19 ;  /* 0x00000000130d12ca */ /* 0x000fe200000e0000 */
[----:B------:R-:W-:Y:S01]  /*a5e0*/  UMOV UR12, UR36 ;  /* 0x00000024000c7c82 */ /* 0x000fe20008000000 */
[----:B------:R-:W-:-:S11]  /*a5f0*/  @P1 PLOP3.LUT P0, PT, P1, PT, PT, 0x8, 0x0 ;  /* 0x000000000000181c */ /* 0x000fd60000f0e170 */
[----:B------:R1:W-:Y:S01]  /*a600*/  UTMALDG.4D [UR8], [UR4], desc[UR6] ;  /* 0x00000608040075b4 */ /* 0x0003e20008019000 */
[----:B------:R-:W-:Y:S01]  /*a610*/  PLOP3.LUT P1, PT, PT, PT, PT, 0x8, 0x0 ;  /* 0x000000000000781c */ /* 0x000fe20003f2e170 */
[----:B-1----:R-:W-:-:S12]  /*a620*/  @P0 BRA.U.ANY `(.L_x_68) ;  /* 0xfffffffd00e40947 */ /* 0x002fd8000393ffff */
.L_x_59:
[----:B------:R-:W-:Y:S05]  /*a630*/  BSYNC B0 ;  /* 0x0000000000007941 */ /* 0x000fea0003800000 */
.L_x_58:
[----:B------:R-:W-:-:S13]  /*a640*/  ISETP.NE.AND P0, PT, R12, 0x3, PT ;  /* 0x000000030c00780c */ /* 0x000fda0003f05270 */
[----:B------:R-:W-:Y:S05]  /*a650*/  @!P0 BRA `(.L_x_69) ;  /* 0x0000000000048947 */ /* 0x000fea0003800000 */
[----:B------:R-:W-:Y:S01]  /*a660*/  BPT.TRAP 0x1 ;  /* 0x000000040000795c */ /* 0x000fe20000300000 */
.L_x_69:
[----:B------:R-:W-:Y:S02]  /*a670*/  LOP3.LUT R5, R8, 0x1, RZ, 0x3c, !PT ;  /* 0x0000000108057812 */ /* 0x000fe400078e3cff */
[----:B------:R-:W-:Y:S02]  /*a680*/  LEA R20, R9, UR39, 0x3 ;  /* 0x0000002709147c11 */ /* 0x000fe4000f8e18ff */
[----:B------:R-:W-:Y:S02]  /*a690*/  SHF.L.U32 R5, R5, 0x1f, RZ ;  /* 0x0000001f05057819 */ /* 0x000fe400000006ff */
[----:B------:R-:W-:Y:S02]  /*a6a0*/  ISETP.NE.AND P1, PT, R14, 0x3, PT ;  /* 0x000000030e00780c */ /* 0x000fe40003f25270 */
[----:B------:R-:W1:Y:S02]  /*a6b0*/  SYNCS.PHASECHK.TRANS64.TRYWAIT P0, [R20+URZ+0x12470], R5 ;  /* 0x01247005140075a7 */ /* 0x000e64000800017f */
[----:B-1----:R-:W-:Y:S09]  /*a6c0*/  @!P0 BRA `(.L_x_70) ;  /* 0x0000001400d88947 */ /* 0x002ff20003800000 */
.L_x_117:
[----:B------:R-:W-:Y:S05]  /*a6d0*/  @!P1 BRA `(.L_x_71) ;  /* 0x0000000000049947 */ /* 0x000fea0003800000 */
[----:B------:R-:W-:Y:S01]  /*a6e0*/  BPT.TRAP 0x1 ;  /* 0x000000040000795c */ /* 0x000fe20000300000 */
.L_x_71:
[----:B-1----:R-:W-:Y:S01]  /*a6f0*/  SHF.L.U32 R5, R8, 0x1f, RZ ;  /* 0x0000001f08057819 */ /* 0x002fe200000006ff */
[----:B0-----:R-:W-:-:S03]  /*a700*/  IMAD R10, R9, 0x2800, RZ ;  /* 0x00002800090a7824 */ /* 0x001fc600078e02ff */
[----:B------:R-:W0:Y:S02]  /*a710*/  SYNCS.PHASECHK.TRANS64.TRYWAIT P0, [R20+URZ+0x12460], R5 ;  /* 0x01246005140075a7 */ /* 0x000e24000800017f */
[----:B0-----:R-:W-:Y:S05]  /*a720*/  @!P0 BRA `(.L_x_72) ;  /* 0x0000001400d48947 */ /* 0x001fea0003800000 */
.L_x_118:
[C---:B------:R-:W-:Y:S01]  /*a730*/  LOP3.LUT R25, R10.reuse, R22, RZ, 0xfc, !PT ;  /* 0x000000160a197212 */ /* 0x040fe200078efcff */
[----:B------:R-:W-:Y:S05]  /*a740*/  WARPSYNC.ALL ;  /* 0x0000000000007948 */ /* 0x000fea0003800000 */
[----:B0-----:R-:W0:Y:S01]  /*a750*/  LDSM.16.MT88.4 R4, [R25+UR39+0x5200] ;  /* 0x005200271904783b */ /* 0x001e220008004200 */
[----:B------:R-:W-:-:S05]  /*a760*/  LOP3.LUT R21, R10, R17, RZ, 0xfc, !PT ;  /* 0x000000110a157212 */ /* 0x000fca00078efcff */
[----:B------:R-:W-:Y:S01]  /*a770*/  VIADD R21, R21, UR39 ;  /* 0x0000002715157c36 */ /* 0x000fe20008000000 */
[C-C-:B0-----:R-:W-:Y:S02]  /*a780*/  PRMT R8, R4.reuse, 0x6420, R5.reuse ;  /* 0x0000642004087816 */ /* 0x141fe40000000005 */
[----:B------:R-:W-:Y:S02]  /*a790*/  PRMT R9, R4, 0x7531, R5 ;  /* 0x0000753104097816 */ /* 0x000fe40000000005 */
[C-C-:B------:R-:W-:Y:S02]  /*a7a0*/  PRMT R10, R6.reuse, 0x6420, R7.reuse ;  /* 0x00006420060a7816 */ /* 0x140fe40000000007 */
[----:B------:R-:W-:-:S05]  /*a7b0*/  PRMT R11, R6, 0x7531, R7 ;  /* 0x00007531060b7816 */ /* 0x000fca0000000007 */
[----:B------:R-:W-:Y:S04]  /*a7c0*/  STSM.16.M88.4 [R21+0x200], R8 ;  /* 0x0002000815007844 */ /* 0x000fe80000000200 */
[----:B------:R-:W0:Y:S02]  /*a7d0*/  LDSM.16.MT88.4 R4, [R25+UR39+0x5a00] ;  /* 0x005a00271904783b */ /* 0x000e240008004200 */
[C-C-:B0-----:R-:W-:Y:S02]  /*a7e0*/  PRMT R8, R4.reuse, 0x6420, R5.reuse ;  /* 0x0000642004087816 */ /* 0x141fe40000000005 */
[----:B------:R-:W-:Y:S02]  /*a7f0*/  PRMT R9, R4, 0x7531, R5 ;  /* 0x0000753104097816 */ /* 0x000fe40000000005 */
[----:B------:R-:W-:-:S02]  /*a800*/  PRMT R10, R6, 0x6420, R7 ;  /* 0x00006420060a7816 */ /* 0x000fc40000000007 */
        /* <DEDUP_REMOVED lines=19> */
[----:B------:R0:W-:Y:S01]  /*a940*/  STSM.16.M88.4 [R21+0x2200], R8 ;  /* 0x0022000815007844 */ /* 0x0001e20000000200 */
[----:B------:R-:W-:Y:S01]  /*a950*/  @!PT LDS RZ, [RZ] ;  /* 0x00000000fffff984 */ /* 0x000fe20000000800 */
[----:B------:R-:W-:Y:S01]  /*a960*/  @!PT LDS RZ, [RZ] ;  /* 0x00000000fffff984 */ /* 0x000fe20000000800 */
[----:B------:R-:W-:Y:S01]  /*a970*/  @!PT LDS RZ, [RZ] ;  /* 0x00000000fffff984 */ /* 0x000fe20000000800 */
[----:B------:R-:W-:Y:S01]  /*a980*/  @!PT LDS RZ, [RZ] ;  /* 0x00000000fffff984 */ /* 0x000fe20000000800 */
[----:B------:R1:W-:Y:S06]  /*a990*/  MEMBAR.ALL.CTA ;  /* 0x0000000000007992 */ /* 0x0003ec0000008000 */
[----:B-1----:R-:W1:Y:S01]  /*a9a0*/  FENCE.VIEW.ASYNC.S ;  /* 0x00000000000073c6 */ /* 0x002e620000000000 */
[----:B------:R-:W-:Y:S05]  /*a9b0*/  @!P1 BRA `(.L_x_73) ;  /* 0x0000000000049947 */ /* 0x000fea0003800000 */
[----:B------:R-:W-:Y:S01]  /*a9c0*/  BPT.TRAP 0x1 ;  /* 0x000000040000795c */ /* 0x000fe20000300000 */
.L_x_73:
[----:B-1----:R1:W-:Y:S01]  /*a9d0*/  SYNCS.ARRIVE.TRANS64.A1T0 RZ, [R20+URZ+0x12450], RZ ;  /* 0x012450ff14ff79a7 */ /* 0x0023e2000810003f */
[----:B------:R-:W-:Y:S01]  /*a9e0*/  BAR.SYNC.DEFER_BLOCKING 0x2, 0x80 ;  /* 0x0082000000007b1d */ /* 0x000fe20000010000 */
[----:B------:R-:W-:Y:S01]  /*a9f0*/  ISETP.NE.AND P0, PT, R16, RZ, PT ;  /* 0x000000ff1000720c */ /* 0x000fe20003f05270 */
[----:B0-----:R-:W-:Y:S02]  /*aa00*/  IMAD.MOV.U32 R9, RZ, RZ, R3 ;  /* 0x000000ffff097224 */ /* 0x001fe400078e0003 */
[----:B------:R-:W-:-:S10]  /*aa10*/  IMAD.MOV.U32 R8, RZ, RZ, R0 ;  /* 0x000000ffff087224 */ /* 0x000fd400078e0000 */
[----:B------:R-:W-:-:S05]  /*aa20*/  @!P0 VIADD R4, R20, 0x12480 ;  /* 0x0001248014048836 */ /* 0x000fca0000000000 */
[----:B------:R-:W-:-:S04]  /*aa30*/  @!P0 PRMT R4, RZ, 0x654, R4 ;  /* 0x00000654ff048816 */ /* 0x000fc80000000004 */
[----:B------:R1:W-:Y:S01]  /*aa40*/  @!P0 SYNCS.ARRIVE.TRANS64.RED.A1T0 RZ, [R4+URZ], RZ ;  /* 0x000000ff04ff89a7 */ /* 0x0003e2000810043f */
[C---:B------:R-:W-:Y:S01]  /*aa50*/  ISETP.GT.AND P0, PT, R15.reuse, UR40, PT ;  /* 0x000000280f007c0c */ /* 0x040fe2000bf04270 */
[----:B------:R-:W-:-:S12]  /*aa60*/  VIADD R15, R15, 0xffffffff ;  /* 0xffffffff0f0f7836 */ /* 0x000fd80000000000 */
[----:B-1----:R-:W-:Y:S05]  /*aa70*/  @P0 BRA `(.L_x_74) ;  /* 0xfffffff4006c0947 */ /* 0x002fea000383ffff */
[----:B------:R-:W-:Y:S05]  /*aa80*/  BRA `(.L_x_75) ;  /* 0x0000000000087947 */ /* 0x000fea0003800000 */
.L_x_57:
[----:B0-----:R-:W-:Y:S02]  /*aa90*/  IMAD.MOV.U32 R3, RZ, RZ, RZ ;  /* 0x000000ffff037224 */ /* 0x001fe400078e00ff */
[----:B------:R-:W-:-:S07]  /*aaa0*/  IMAD.MOV.U32 R0, RZ, RZ, 0x1 ;  /* 0x00000001ff007424 */ /* 0x000fce00078e00ff */
.L_x_75:
[----:B------:R-:W-:-:S04]  /*aab0*/  ULOP3.LUT UR4, UR41, 0x1, URZ, 0xfc, !UPT ;  /* 0x0000000129047892 */ /* 0x000fc8000f8efc3f */
[----:B------:R-:W-:-:S06]  /*aac0*/  UISETP.NE.AND UP0, UPT, UR4, 0x3, UPT ;  /* 0x000000030400788c */ /* 0x000fcc000bf05270 */
[----:B------:R-:W-:-:S13]  /*aad0*/  PLOP3.LUT P0, PT, PT, PT, UP0, 0x80, 0x0 ;  /* 0x000000000000781c */ /* 0x000fda0003f0f008 */
[----:B------:R-:W-:Y:S05]  /*aae0*/  @!P0 BRA `(.L_x_76) ;  /* 0x0000000000048947 */ /* 0x000fea0003800000 */
[----:B------:R-:W-:Y:S01]  /*aaf0*/  BPT.TRAP 0x1 ;  /* 0x000000040000795c */ /* 0x000fe20000300000 */
.L_x_76:
[----:B------:R-:W-:Y:S01]  /*ab00*/  LOP3.LUT R5, R0, 0x1, RZ, 0x3c, !PT ;  /* 0x0000000100057812 */ /* 0x000fe200078e3cff */
[----:B------:R-:W-:Y:S01]  /*ab10*/  BSSY B0, `(.L_x_77) ;  /* 0x0000005000007945 */ /* 0x000fe20003800000 */
[----:B------:R-:W-:Y:S02]  /*ab20*/  LEA R12, R3, UR39, 0x3 ;  /* 0x00000027030c7c11 */ /* 0x000fe4000f8e18ff */
[----:B------:R-:W-:-:S04]  /*ab30*/  SHF.L.U32 R5, R5, 0x1f, RZ ;  /* 0x0000001f05057819 */ /* 0x000fc800000006ff */
[----:B------:R-:W0:Y:S02]  /*ab40*/  SYNCS.PHASECHK.TRANS64.TRYWAIT P0, [R12+URZ+0x12470], R5 ;  /* 0x012470050c0075a7 */ /* 0x000e24000800017f */
[----:B0-----:R-:W-:Y:S05]  /*ab50*/  @!P0 BRA `(.L_x_78) ;  /* 0x0000001000dc8947 */ /* 0x001fea0003800000 */
.L_x_119:
[----:B------:R-:W-:Y:S05]  /*ab60*/  BSYNC B0 ;  /* 0x0000000000007941 */ /* 0x000fea0003800000 */
.L_x_77:
[----:B------:R-:W-:-:S06]  /*ab70*/  ULOP3.LUT UR4, UR41, 0x2, URZ, 0xfc, !UPT ;  /* 0x0000000229047892 */ /* 0x000fcc000f8efc3f */
[----:B------:R-:W-:-:S05]  /*ab80*/  IMAD.U32 R4, RZ, RZ, UR4 ;  /* 0x00000004ff047e24 */ /* 0x000fca000f8e00ff */
[----:B------:R-:W-:-:S13]  /*ab90*/  ISETP.NE.AND P1, PT, R4, 0x3, PT ;  /* 0x000000030400780c */ /* 0x000fda0003f25270 */
[----:B------:R-:W-:Y:S05]  /*aba0*/  @!P1 BRA `(.L_x_79) ;  /* 0x0000000000049947 */ /* 0x000fea0003800000 */
[----:B------:R-:W-:Y:S01]  /*abb0*/  BPT.TRAP 0x1 ;  /* 0x000000040000795c */ /* 0x000fe20000300000 */
.L_x_79:
[----:B0-----:R-:W-:Y:S01]  /*abc0*/  SHF.L.U32 R5, R0, 0x1f, RZ ;  /* 0x0000001f00057819 */ /* 0x001fe200000006ff */
[----:B------:R-:W-:-:S03]  /*abd0*/  IMAD R8, R3, 0x2800, RZ ;  /* 0x0000280003087824 */ /* 0x000fc600078e02ff */
[----:B------:R-:W0:Y:S02]  /*abe0*/  SYNCS.PHASECHK.TRANS64.TRYWAIT P0, [R12+URZ+0x12460], R5 ;  /* 0x012460050c0075a7 */ /* 0x000e24000800017f */
[----:B------:R-:W-:Y:S01]  /*abf0*/  LOP3.LUT R22, R8, R22, RZ, 0xfc, !PT ;  /* 0x0000001608167212 */ /* 0x000fe200078efcff */
[----:B0-----:R-:W-:Y:S06]  /*ac00*/  @!P0 BRA `(.L_x_80) ;  /* 0x0000001000c48947 */ /* 0x001fec0003800000 */
.L_x_120:
        /* <DEDUP_REMOVED lines=41> */
.L_x_81:
[----:B-1----:R-:W-:Y:S01]  /*aea0*/  SYNCS.ARRIVE.TRANS64.A1T0 RZ, [R12+URZ+0x12450], RZ ;  /* 0x012450ff0cff79a7 */ /* 0x002fe2000810003f */
[----:B------:R-:W-:Y:S01]  /*aeb0*/  BAR.SYNC.DEFER_BLOCKING 0x2, 0x80 ;  /* 0x0082000000007b1d */ /* 0x000fe20000010000 */
[----:B------:R-:W-:Y:S01]  /*aec0*/  ISETP.NE.AND P0, PT, R16, RZ, PT ;  /* 0x000000ff1000720c */ /* 0x000fe20003f05270 */
[----:B------:R-:W-:-:S12]  /*aed0*/  VIADD R3, R3, 0x1 ;  /* 0x0000000103037836 */ /* 0x000fd80000000000 */
[----:B------:R-:W-:-:S05]  /*aee0*/  @!P0 VIADD R4, R12, 0x12480 ;  /* 0x000124800c048836 */ /* 0x000fca0000000000 */
[----:B------:R-:W-:-:S04]  /*aef0*/  @!P0 PRMT R4, RZ, 0x654, R4 ;  /* 0x00000654ff048816 */ /* 0x000fc80000000004 */
[----:B------:R1:W-:Y:S01]  /*af00*/  @!P0 SYNCS.ARRIVE.TRANS64.RED.A1T0 RZ, [R4+URZ], RZ ;  /* 0x000000ff04ff89a7 */ /* 0x0003e2000810043f */
[----:B------:R-:W-:-:S04]  /*af10*/  ISETP.NE.AND P0, PT, R3, 0x2, PT ;  /* 0x000000020300780c */ /* 0x000fc80003f05270 */
[----:B------:R-:W-:Y:S02]  /*af20*/  SEL R5, RZ, 0x1, P0 ;  /* 0x00000001ff057807 */ /* 0x000fe40000000000 */
[----:B------:R-:W-:Y:S01]  /*af30*/  SEL R3, R3, RZ, P0 ;  /* 0x000000ff03037207 */ /* 0x000fe20000000000 */
[----:B-1----:R-:W-:Y:S01]  /*af40*/  IMAD.MOV.U32 R4, RZ, RZ, RZ ;  /* 0x000000ffff047224 */ /* 0x002fe200078e00ff */
[----:B------:R-:W-:-:S07]  /*af50*/  LOP3.LUT R0, R0, R5, RZ, 0x3c, !PT ;  /* 0x0000000500007212 */ /* 0x000fce00078e3cff */
.L_x_40:
[----:B------:R-:W0:Y:S01]  /*af60*/  S2R R6, SR_CgaCtaId ;  /* 0x0000000000067919 */ /* 0x000e220000008800 */
[----:B------:R-:W-:Y:S02]  /*af70*/  MOV R5, 0x400 ;  /* 0x0000040000057802 */ /* 0x000fe40000000f00 */
[----:B------:R-:W-:Y:S02]  /*af80*/  SHF.L.U32 R4, R4, 0x1f, RZ ;  /* 0x0000001f04047819 */ /* 0x000fe400000006ff */
[----:B0-----:R-:W-:-:S04]  /*af90*/  LEA R9, R6, R5, 0x18 ;  /* 0x0000000506097211 */ /* 0x001fc800078ec0ff */
[----:B------:R-:W0:Y:S02]  /*afa0*/  SYNCS.PHASECHK.TRANS64.TRYWAIT P0, [R9+URZ+0x12420], R4 ;  /* 0x01242004090075a7 */ /* 0x000e24000800017f */
[----:B0-----:R-:W-:Y:S05]  /*afb0*/  @!P0 BRA `(.L_x_82) ;  /* 0x0000000c00ec8947 */ /* 0x001fea0003800000 */
.L_x_121:
[----:B------:R-:W1:Y:S02]  /*afc0*/  SHFL.IDX PT, R2, R2, RZ, 0x1f ;  /* 0x00001fff02027589 */ /* 0x000e6400000e0000 */
[----:B-1----:R-:W-:-:S13]  /*afd0*/  ISETP.NE.AND P0, PT, R2, RZ, PT ;  /* 0x000000ff0200720c */ /* 0x002fda0003f05270 */
[----:B------:R-:W-:Y:S05]  /*afe0*/  @P0 BRA `(.L_x_10) ;  /* 0x00000000009c0947 */ /* 0x000fea0003800000 */
[----:B------:R-:W-:-:S13]  /*aff0*/  ELECT P0, URZ, PT ;  /* 0x00000000003f782f */ /* 0x000fda0003800000 */
[----:B------:R-:W-:Y:S05]  /*b000*/  @!P0 BRA `(.L_x_10) ;  /* 0x0000000000948947 */ /* 0x000fea0003800000 */
[----:B------:R-:W-:-:S06]  /*b010*/  ULOP3.LUT UR4, UR41, 0x2, URZ, 0xfc, !UPT ;  /* 0x0000000229047892 */ /* 0x000fcc000f8efc3f */
[----:B------:R-:W-:-:S05]  /*b020*/  IMAD.U32 R2, RZ, RZ, UR4 ;  /* 0x00000004ff027e24 */ /* 0x000fca000f8e00ff */
[----:B------:R-:W-:-:S13]  /*b030*/  ISETP.NE.AND P0, PT, R2, 0x3, PT ;  /* 0x000000030200780c */ /* 0x000fda0003f05270 */
[----:B------:R-:W-:Y:S05]  /*b040*/  @!P0 BRA `(.L_x_83) ;  /* 0x0000000000048947 */ /* 0x000fea0003800000 */
[----:B------:R-:W-:Y:S01]  /*b050*/  BPT.TRAP 0x1 ;  /* 0x000000040000795c */ /* 0x000fe20000300000 */
.L_x_83:
[----:B------:R-:W-:Y:S01]  /*b060*/  VIADD R6, R9, 0x12440 ;  /* 0x0001244009067836 */ /* 0x000fe20000000000 */
[----:B0-----:R-:W-:Y:S01]  /*b070*/  SHF.L.U32 R4, R0, 0x1f, RZ ;  /* 0x0000001f00047819 */ /* 0x001fe200000006ff */
[C---:B------:R-:W-:Y:S02]  /*b080*/  VIADD R2, R3.reuse, 0x1 ;  /* 0x0000000103027836 */ /* 0x040fe40000000000 */
[----:B------:R-:W-:-:S03]  /*b090*/  IMAD R7, R3, 0x8, R6 ;  /* 0x0000000803077824 */ /* 0x000fc600078e0206 */
[C---:B------:R-:W-:Y:S01]  /*b0a0*/  ISETP.NE.AND P2, PT, R2.reuse, 0x2, PT ;  /* 0x000000020200780c */ /* 0x040fe20003f45270 */
[----:B------:R-:W0:Y:S03]  /*b0b0*/  SYNCS.PHASECHK.TRANS64.TRYWAIT P1, [R7+URZ], R4 ;  /* 0x00000004070075a7 */ /* 0x000e26000802017f */
[----:B------:R-:W-:Y:S02]  /*b0c0*/  SEL R5, RZ, 0x1, P2 ;  /* 0x00000001ff057807 */ /* 0x000fe40001000000 */
[----:B------:R-:W-:Y:S02]  /*b0d0*/  SEL R2, R2, RZ, P2 ;  /* 0x000000ff02027207 */ /* 0x000fe40001000000 */
[----:B------:R-:W-:-:S03]  /*b0e0*/  LOP3.LUT R0, R0, R5, RZ, 0x3c, !PT ;  /* 0x0000000500007212 */ /* 0x000fc600078e3cff */
[----:B------:R-:W-:Y:S01]  /*b0f0*/  IMAD R5, R2, 0x8, R6 ;  /* 0x0000000802057824 */ /* 0x000fe200078e0206 */
[----:B------:R-:W-:Y:S01]  /*b100*/  SHF.L.U32 R0, R0, 0x1f, RZ ;  /* 0x0000001f00007819 */ /* 0x000fe200000006ff */
[----:B0-----:R-:W-:Y:S06]  /*b110*/  @!P1 BRA `(.L_x_84) ;  /* 0x0000000c00a89947 */ /* 0x001fec0003800000 */
.L_x_122:
[----:B------:R-:W1:Y:S02]  /*b120*/  SYNCS.PHASECHK.TRANS64.TRYWAIT P1, [R5+URZ], R0 ;  /* 0x00000000050075a7 */ /* 0x000e64000802017f */
[----:B-1----:R-:W-:Y:S05]  /*b130*/  @!P1 BRA `(.L_x_85) ;  /* 0x0000000c00b49947 */ /* 0x002fea0003800000 */
.L_x_123:
[----:B------:R-:W-:Y:S05]  /*b140*/  @!P0 BRA `(.L_x_86) ;  /* 0x0000000000048947 */ /* 0x000fea0003800000 */
[----:B------:R-:W-:Y:S01]  /*b150*/  BPT.TRAP 0x1 ;  /* 0x000000040000795c */ /* 0x000fe20000300000 */
.L_x_86:
[----:B------:R-:W-:-:S04]  /*b160*/  IMAD R3, R3, 0x8, R9 ;  /* 0x0000000803037824 */ /* 0x000fc800078e0209 */
[----:B------:R-:W2:Y:S02]  /*b170*/  SYNCS.PHASECHK.TRANS64.TRYWAIT P1, [R3+URZ+0x12460], R4 ;  /* 0x01246004030075a7 */ /* 0x000ea4000802017f */
[----:B--2---:R-:W-:Y:S05]  /*b180*/  @!P1 BRA `(.L_x_87) ;  /* 0x0000000c00b49947 */ /* 0x004fea0003800000 */
.L_x_124:
[----:B------:R-:W-:Y:S05]  /*b190*/  @!P0 BRA `(.L_x_88) ;  /* 0x0000000000048947 */ /* 0x000fea0003800000 */
[----:B------:R-:W-:Y:S01]  /*b1a0*/  BPT.TRAP 0x1 ;  /* 0x000000040000795c */ /* 0x000fe20000300000 */
.L_x_88:
[----:B-1----:R-:W-:-:S04]  /*b1b0*/  IMAD R5, R2, 0x8, R9 ;  /* 0x0000000802057824 */ /* 0x002fc800078e0209 */
[----:B------:R-:W1:Y:S02]  /*b1c0*/  SYNCS.PHASECHK.TRANS64.TRYWAIT P1, [R5+URZ+0x12460], R0 ;  /* 0x01246000050075a7 */ /* 0x000e64000802017f */
[----:B-1----:R-:W-:Y:S05]  /*b1d0*/  @!P1 BRA `(.L_x_89) ;  /* 0x0000000c00b49947 */ /* 0x002fea0003800000 */
.L_x_125:
[----:B------:R-:W-:Y:S05]  /*b1e0*/  @!P0 BRA `(.L_x_90) ;  /* 0x0000000000048947 */ /* 0x000fea0003800000 */
[----:B------:R-:W-:Y:S01]  /*b1f0*/  BPT.TRAP 0x1 ;  /* 0x000000040000795c */ /* 0x000fe20000300000 */
.L_x_90:
[----:B------:R-:W3:Y:S02]  /*b200*/  SYNCS.PHASECHK.TRANS64.TRYWAIT P0, [R3+URZ+0x12480], R4 ;  /* 0x01248004030075a7 */ /* 0x000ee4000800017f */
[----:B---3--:R-:W-:Y:S05]  /*b210*/  @!P0 BRA `(.L_x_91) ;  /* 0x0000000c00b88947 */ /* 0x008fea0003800000 */
.L_x_92:
[----:B----4-:R4:W0:Y:S02]  /*b220*/  SYNCS.PHASECHK.TRANS64.TRYWAIT P0, [R5+URZ+0x12480], R0 ;  /* 0x01248000050075a7 */ /* 0x010824000800017f */
[----:B0-----:R-:W-:Y:S05]  /*b230*/  @!P0 NANOSLEEP.SYNCS 0x989680 ;  /* 0x009896800000895d */ /* 0x001fea0003900000 */
[----:B------:R-:W0:Y:S02]  /*b240*/  @!P0 SYNCS.PHASECHK.TRANS64 P0, [R5+URZ+0x12480], R0 ;  /* 0x01248000050085a7 */ /* 0x000e24000800007f */
[----:B0-----:R-:W-:Y:S05]  /*b250*/  @!P0 BRA `(.L_x_92) ;  /* 0xfffffffc00f08947 */ /* 0x001fea000383ffff */
.L_x_10:
[----:B------:R-:W-:Y:S05]  /*b260*/  BSYNC B6 ;  /* 0x0000000000067941 */ /* 0x000fea0003800000 */
.L_x_7:
[----:B------:R-:W-:Y:S05]  /*b270*/  EXIT ;  /* 0x000000000000794d */ /* 0x000fea0003800000 */
.L_x_14:
[----:B0-----:R-:W-:-:S04]  /*b280*/  IMAD.U32 R3, RZ, RZ, UR38 ;  /* 0x00000026ff037e24 */ /* 0x001fc8000f8e00ff */
[----:B------:R0:W1:Y:S03]  /*b290*/  SYNCS.PHASECHK.TRANS64.TRYWAIT P0, [R3+URZ+0x12400], R0 ;  /* 0x01240000030075a7 */ /* 0x000066000800017f */
[----:B-1----:R-:W-:Y:S05]  /*b2a0*/  @!P0 NANOSLEEP.SYNCS 0x989680 ;  /* 0x009896800000895d */ /* 0x002fea0003900000 */
[----:B------:R-:W1:Y:S02]  /*b2b0*/  @!P0 SYNCS.PHASECHK.TRANS64 P0, [R3+URZ+0x12400], R0 ;  /* 0x01240000030085a7 */ /* 0x000e64000800007f */
[----:B-1----:R-:W-:Y:S05]  /*b2c0*/  @!P0 BRA `(.L_x_14) ;  /* 0xfffffffc00ec8947 */ /* 0x002fea000383ffff */
[----:B------:R-:W-:Y:S05]  /*b2d0*/  BRA `(.L_x_93) ;  /* 0xffffff60008c7947 */ /* 0x000fea000383ffff */
.L_x_18:
[----:B0-----:R-:W-:-:S04]  /*b2e0*/  IMAD.U32 R3, RZ, RZ, UR38 ;  /* 0x00000026ff037e24 */ /* 0x001fc8000f8e00ff */
[----:B------:R0:W2:Y:S03]  /*b2f0*/  SYNCS.PHASECHK.TRANS64.TRYWAIT P2, [R3+URZ+0x12430], R0 ;  /* 0x01243000030075a7 */ /* 0x0000a6000804017f */
[----:B--2---:R-:W-:Y:S05]  /*b300*/  @!P2 NANOSLEEP.SYNCS 0x989680 ;  /* 0x009896800000a95d */ /* 0x004fea0003900000 */
[----:B------:R-:W2:Y:S02]  /*b310*/  @!P2 SYNCS.PHASECHK.TRANS64 P2, [R3+URZ+0x12430], R0 ;  /* 0x012430000300a5a7 */ /* 0x000ea4000804007f */
[----:B--2---:R-:W-:Y:S05]  /*b320*/  @!P2 BRA `(.L_x_18) ;  /* 0xfffffffc00eca947 */ /* 0x004fea000383ffff */
[----:B------:R-:W-:Y:S05]  /*b330*/  BRA `(.L_x_17) ;  /* 0xffffff6000a87947 */ /* 0x000fea000383ffff */
.L_x_23:
[----:B-1----:R-:W-:-:S04]  /*b340*/  IMAD.U32 R9, RZ, RZ, UR34 ;  /* 0x00000022ff097e24 */ /* 0x002fc8000f8e00ff */
[----:B------:R1:W2:Y:S03]  /*b350*/  SYNCS.PHASECHK.TRANS64.TRYWAIT P2, [R9+URZ+0x12430], R4 ;  /* 0x01243004090075a7 */ /* 0x0002a6000804017f */
[----:B--2---:R-:W-:Y:S05]  /*b360*/  @!P2 NANOSLEEP.SYNCS 0x989680 ;  /* 0x009896800000a95d */ /* 0x004fea0003900000 */
[----:B------:R-:W2:Y:S02]  /*b370*/  @!P2 SYNCS.PHASECHK.TRANS64 P2, [R9+URZ+0x12430], R4 ;  /* 0x012430040900a5a7 */ /* 0x000ea4000804007f */
[----:B--2---:R-:W-:Y:S05]  /*b380*/  @!P2 BRA `(.L_x_23) ;  /* 0xfffffffc00eca947 */ /* 0x004fea000383ffff */
[----:B------:R-:W-:Y:S05]  /*b390*/  BRA `(.L_x_22) ;  /* 0xffffff8c000c7947 */ /* 0x000fea000383ffff */
.L_x_27:
[----:B-1----:R-:W-:-:S04]  /*b3a0*/  IMAD.U32 R9, RZ, RZ, UR8 ;  /* 0x00000008ff097e24 */ /* 0x002fc8000f8e00ff */
[----:B------:R1:W2:Y:S03]  /*b3b0*/  SYNCS.PHASECHK.TRANS64.TRYWAIT P2, [R9+URZ+0x12450], R4 ;  /* 0x01245004090075a7 */ /* 0x0002a6000804017f */
[----:B--2---:R-:W-:Y:S05]  /*b3c0*/  @!P2 NANOSLEEP.SYNCS 0x989680 ;  /* 0x009896800000a95d */ /* 0x004fea0003900000 */
[----:B------:R-:W2:Y:S02]  /*b3d0*/  @!P2 SYNCS.PHASECHK.TRANS64 P2, [R9+URZ+0x12450], R4 ;  /* 0x012450040900a5a7 */ /* 0x000ea4000804007f */
[----:B--2---:R-:W-:Y:S05]  /*b3e0*/  @!P2 BRA `(.L_x_27) ;  /* 0xfffffffc00eca947 */ /* 0x004fea000383ffff */
[----:B------:R-:W-:Y:S05]  /*b3f0*/  BRA `(.L_x_26) ;  /* 0xffffff9400687947 */ /* 0x000fea000383ffff */
.L_x_33:
[----:B-1----:R-:W-:-:S04]  /*b400*/  IMAD.U32 R3, RZ, RZ, UR16 ;  /* 0x00000010ff037e24 */ /* 0x002fc8000f8e00ff */
[----:B------:R1:W2:Y:S03]  /*b410*/  SYNCS.PHASECHK.TRANS64.TRYWAIT P1, [R3+URZ+0x12450], R2 ;  /* 0x01245002030075a7 */ /* 0x0002a6000802017f */
[----:B--2---:R-:W-:Y:S05]  /*b420*/  @!P1 NANOSLEEP.SYNCS 0x989680 ;  /* 0x009896800000995d */ /* 0x004fea0003900000 */
[----:B------:R-:W2:Y:S02]  /*b430*/  @!P1 SYNCS.PHASECHK.TRANS64 P1, [R3+URZ+0x12450], R2 ;  /* 0x01245002030095a7 */ /* 0x000ea4000802007f */
[----:B--2---:R-:W-:Y:S05]  /*b440*/  @!P1 BRA `(.L_x_33) ;  /* 0xfffffffc00ec9947 */ /* 0x004fea000383ffff */
[----:B------:R-:W-:Y:S05]  /*b450*/  BRA `(.L_x_32) ;  /* 0xffffffac00707947 */ /* 0x000fea000383ffff */
.L_x_46:
[----:B------:R-:W-:Y:S02]  /*b460*/  IMAD.MOV.U32 R13, RZ, RZ, R2 ;  /* 0x000000ffff0d7224 */ /* 0x000fe400078e0002 */
[----:B------:R-:W-:Y:S02]  /*b470*/  IMAD.MOV.U32 R12, RZ, RZ, RZ ;  /* 0x000000ffff0c7224 */ /* 0x000fe400078e00ff */
[----:B------:R-:W-:Y:S02]  /*b480*/  IMAD.MOV.U32 R11, RZ, RZ, 0x1f ;  /* 0x0000001fff0b7424 */ /* 0x000fe400078e00ff */
[----:B------:R-:W-:-:S07]  /*b490*/  IMAD.MOV.U32 R15, RZ, RZ, -0x1 ;  /* 0xffffffffff0f7424 */ /* 0x000fce00078e00ff */
[----:B------:R-:W-:Y:S05]  /*b4a0*/  WARPSYNC.COLLECTIVE R15, `(.L_x_94) ;  /* 0x000000000f087348 */ /* 0x000fea0003c00000 */
[----:B------:R0:W1:Y:S02]  /*b4b0*/  SHFL.IDX P6, R14, R13, R12, R11 ;  /* 0x0000000c0d0e7389 */ /* 0x00006400000c000b */
[----:B01----:R-:W-:Y:S01]  /*b4c0*/  ENDCOLLECTIVE ;  /* 0x000000000000791b */ /* 0x003fe20003800000 */
.L_x_94:
[----:B------:R-:W-:Y:S05]  /*b4d0*/  BRA `(.L_x_95) ;  /* 0xffffffd800ec7947 */ /* 0x000fea000383ffff */
.L_x_48:
[----:B------:R-:W-:Y:S01]  /*b4e0*/  BSSY B0, `(.L_x_96) ;  /* 0x0000006000007945 */ /* 0x000fe20003800000 */
[----:B------:R-:W-:-:S07]  /*b4f0*/  IMAD.MOV.U32 R15, RZ, RZ, -0x1 ;  /* 0xffffffffff0f7424 */ /* 0x000fce00078e00ff */
[----:B0-----:R-:W-:Y:S05]  /*b500*/  WARPSYNC.COLLECTIVE R15, `(.L_x_97) ;  /* 0x000000000f0c7348 */ /* 0x001fea0003c00000 */
[----:B------:R-:W-:Y:S02]  /*b510*/  ELECT P6, UR62, PT ;  /* 0x00000000003e782f */ /* 0x000fe400038c0000 */
[----:B------:R-:W-:Y:S01]  /*b520*/  MOV R14, UR62 ;  /* 0x0000003e000e7c02 */ /* 0x000fe20008000f00 */
[----:B0-----:R-:W-:Y:S10]  /*b530*/  ENDCOLLECTIVE ;  /* 0x000000000000791b */ /* 0x001ff40003800000 */
.L_x_97:
[----:B------:R-:W-:Y:S05]  /*b540*/  BSYNC B0 ;  /* 0x0000000000007941 */ /* 0x000fea0003800000 */
.L_x_96:
[----:B------:R-:W-:Y:S05]  /*b550*/  BRA `(.L_x_98) ;  /* 0xffffffd800f47947 */ /* 0x000fea000383ffff */
.L_x_50:
[----:B-1----:R-:W-:-:S04]  /*b560*/  IMAD.U32 R5, RZ, RZ, UR39 ;  /* 0x00000027ff057e24 */ /* 0x002fc8000f8e00ff */
[----:B------:R1:W2:Y:S03]  /*b570*/  SYNCS.PHASECHK.TRANS64.TRYWAIT P0, [R5+URZ+0x12480], R0 ;  /* 0x01248000050075a7 */ /* 0x0002a6000800017f */
[----:B--2---:R-:W-:Y:S05]  /*b580*/  @!P0 NANOSLEEP.SYNCS 0x989680 ;  /* 0x009896800000895d */ /* 0x004fea0003900000 */
[----:B------:R-:W2:Y:S02]  /*b590*/  @!P0 SYNCS.PHASECHK.TRANS64 P0, [R5+URZ+0x12480], R0 ;  /* 0x01248000050085a7 */ /* 0x000ea4000800007f */
[----:B--2---:R-:W-:Y:S05]  /*b5a0*/  @!P0 BRA `(.L_x_50) ;  /* 0xfffffffc00ec8947 */ /* 0x004fea000383ffff */
[----:B------:R-:W-:Y:S05]  /*b5b0*/  BRA `(.L_x_99) ;  /* 0xffffffdc00447947 */ /* 0x000fea000383ffff */
.L_x_52:
[----:B-1----:R-:W-:-:S04]  /*b5c0*/  IMAD.U32 R5, RZ, RZ, UR39 ;  /* 0x00000027ff057e24 */ /* 0x002fc8000f8e00ff */
[----:B------:R1:W2:Y:S03]  /*b5d0*/  SYNCS.PHASECHK.TRANS64.TRYWAIT P0, [R5+URZ+0x12440], R0 ;  /* 0x01244000050075a7 */ /* 0x0002a6000800017f */
[----:B--2---:R-:W-:Y:S05]  /*b5e0*/  @!P0 NANOSLEEP.SYNCS 0x989680 ;  /* 0x009896800000895d */ /* 0x004fea0003900000 */
[----:B------:R-:W2:Y:S02]  /*b5f0*/  @!P0 SYNCS.PHASECHK.TRANS64 P0, [R5+URZ+0x12440], R0 ;  /* 0x01244000050085a7 */ /* 0x000ea4000800007f */
[----:B--2---:R-:W-:Y:S05]  /*b600*/  @!P0 BRA `(.L_x_52) ;  /* 0xfffffffc00ec8947 */ /* 0x004fea000383ffff */
[----:B------:R-:W-:Y:S05]  /*b610*/  BRA `(.L_x_100) ;  /* 0xffffffdc00807947 */ /* 0x000fea000383ffff */
.L_x_55:
[----:B------:R-:W-:Y:S02]  /*b620*/  IMAD.MOV.U32 R13, RZ, RZ, R20 ;  /* 0x000000ffff0d7224 */ /* 0x000fe400078e0014 */
[----:B------:R-:W-:Y:S02]  /*b630*/  IMAD.MOV.U32 R12, RZ, RZ, RZ ;  /* 0x000000ffff0c7224 */ /* 0x000fe400078e00ff */
[----:B------:R-:W-:Y:S02]  /*b640*/  IMAD.MOV.U32 R11, RZ, RZ, 0x1c1f ;  /* 0x00001c1fff0b7424 */ /* 0x000fe400078e00ff */
[----:B------:R-:W-:Y:S02]  /*b650*/  IMAD.MOV.U32 R15, RZ, RZ, -0x1 ;  /* 0xffffffffff0f7424 */ /* 0x000fe400078e00ff */
[----:B------:R-:W-:-:S07]  /*b660*/  IMAD R25, R25, 0xc0, R4 ;  /* 0x000000c019197824 */ /* 0x000fce00078e0204 */
[----:B0-----:R-:W-:Y:S05]  /*b670*/  WARPSYNC.COLLECTIVE R15, `(.L_x_101) ;  /* 0x000000000f087348 */ /* 0x001fea0003c00000 */
[----:B------:R1:W2:Y:S02]  /*b680*/  SHFL.IDX P6, R14, R13, R12, R11 ;  /* 0x0000000c0d0e7389 */ /* 0x0002a400000c000b */
[----:B012---:R-:W-:Y:S01]  /*b690*/  ENDCOLLECTIVE ;  /* 0x000000000000791b */ /* 0x007fe20003800000 */
.L_x_101:
[----:B------:R-:W-:Y:S02]  /*b6a0*/  VIADD R21, R25, 0x20 ;  /* 0x0000002019157836 */ /* 0x000fe40000000000 */
[----:B------:R-:W-:Y:S02]  /*b6b0*/  IMAD.MOV.U32 R13, RZ, RZ, R10 ;  /* 0x000000ffff0d7224 */ /* 0x000fe400078e000a */
[----:B------:R-:W-:-:S07]  /*b6c0*/  IMAD.MOV.U32 R4, RZ, RZ, R14 ;  /* 0x000000ffff047224 */ /* 0x000fce00078e000e */
[----:B------:R-:W-:Y:S05]  /*b6d0*/  WARPSYNC.COLLECTIVE R15, `(.L_x_102) ;  /* 0x000000000f087348 */ /* 0x000fea0003c00000 */
[----:B------:R0:W1:Y:S02]  /*b6e0*/  SHFL.IDX P6, R14, R13, R12, R11 ;  /* 0x0000000c0d0e7389 */ /* 0x00006400000c000b */
[----:B01----:R-:W-:Y:S01]  /*b6f0*/  ENDCOLLECTIVE ;  /* 0x000000000000791b */ /* 0x003fe20003800000 */
.L_x_102:
[----:B------:R-:W-:Y:S02]  /*b700*/  ULDC UR4, c[0x0][0x288] ;  /* 0x0000a20000047ab9 */ /* 0x000fe40000000800 */
[----:B------:R-:W-:-:S05]  /*b710*/  IMAD R0, R0, UR4, RZ ;  /* 0x0000000400007c24 */ /* 0x000fca000f8e02ff */
[----:B------:R-:W-:Y:S01]  /*b720*/  ISETP.GE.AND P1, PT, R25, R0, PT ;  /* 0x000000001900720c */ /* 0x000fe20003f26270 */
[----:B------:R-:W-:Y:S02]  /*b730*/  IMAD.MOV.U32 R13, RZ, RZ, R20 ;  /* 0x000000ffff0d7224 */ /* 0x000fe400078e0014 */
[----:B------:R-:W-:-:S10]  /*b740*/  IMAD.MOV.U32 R12, RZ, RZ, 0x1 ;  /* 0x00000001ff0c7424 */ /* 0x000fd400078e00ff */
[----:B------:R-:W-:Y:S01]  /*b750*/  @!P1 VIADD R9, R28, UR39 ;  /* 0x000000271c099c36 */ /* 0x000fe20008000000 */
[----:B------:R-:W-:-:S05]  /*b760*/  @!P1 IADD3 R14, P2, R3, R14, RZ ;  /* 0x0000000e030e9210 */ /* 0x000fca0007f5e0ff */
[----:B------:R-:W-:Y:S02]  /*b770*/  @!P1 IMAD.X R5, RZ, RZ, R4, P2 ;  /* 0x000000ffff059224 */ /* 0x000fe400010e0604 */
[----:B------:R-:W-:-:S07]  /*b780*/  @!P1 IMAD.MOV.U32 R4, RZ, RZ, R14 ;  /* 0x000000ffff049224 */ /* 0x000fce00078e000e */
[----:B------:R-:W-:Y:S05]  /*b790*/  WARPSYNC.COLLECTIVE R15, `(.L_x_103) ;  /* 0x000000000f087348 */ /* 0x000fea0003c00000 */
[----:B------:R0:W1:Y:S02]  /*b7a0*/  SHFL.IDX P6, R14, R13, R12, R11 ;  /* 0x0000000c0d0e7389 */ /* 0x00006400000c000b */
[----:B01----:R-:W-:Y:S01]  /*b7b0*/  ENDCOLLECTIVE ;  /* 0x000000000000791b */ /* 0x003fe20003800000 */
.L_x_103:
[----:B------:R-:W-:Y:S01]  /*b7c0*/  @!PT LDS RZ, [RZ] ;  /* 0x00000000fffff984 */ /* 0x000fe20000000800 */
[----:B------:R-:W-:Y:S01]  /*b7d0*/  @!PT LDS RZ, [RZ] ;  /* 0x00000000fffff984 */ /* 0x000fe20000000800 */
[----:B------:R-:W-:Y:S01]  /*b7e0*/  @!PT LDS RZ, [RZ] ;  /* 0x00000000fffff984 */ /* 0x000fe20000000800 */
[----:B------:R0:W-:Y:S01]  /*b7f0*/  @!P1 LDGSTS.E.BYPASS.LTC128B.128 [R9+0xa200], desc[UR42][R4.64], !P0 ;  /* 0x0a20000004099fae */ /* 0x0001e2000c101d6a */
[----:B------:R-:W-:Y:S01]  /*b800*/  ISETP.GE.AND P1, PT, R21, R0, PT ;  /* 0x000000001500720c */ /* 0x000fe20003f26270 */
[----:B------:R-:W-:-:S12]  /*b810*/  IMAD.MOV.U32 R13, RZ, RZ, R10 ;  /* 0x000000ffff0d7224 */ /* 0x000fd800078e000a */
[----:B0-----:R-:W-:Y:S02]  /*b820*/  @!P1 VIADD R9, R28, UR39 ;  /* 0x000000271c099c36 */ /* 0x001fe40008000000 */
[----:B------:R-:W-:-:S07]  /*b830*/  IMAD.MOV.U32 R21, RZ, RZ, R14 ;  /* 0x000000ffff157224 */ /* 0x000fce00078e000e */
[----:B------:R-:W-:Y:S05]  /*b840*/  WARPSYNC.COLLECTIVE R15, `(.L_x_104) ;  /* 0x000000000f087348 */ /* 0x000fea0003c00000 */
[----:B------:R0:W1:Y:S02]  /*b850*/  SHFL.IDX P6, R14, R13, R12, R11 ;  /* 0x0000000c0d0e7389 */ /* 0x00006400000c000b */
[----:B01----:R-:W-:Y:S01]  /*b860*/  ENDCOLLECTIVE ;  /* 0x000000000000791b */ /* 0x003fe20003800000 */
.L_x_104:
[----:B------:R-:W-:Y:S02]  /*b870*/  IMAD.MOV.U32 R13, RZ, RZ, R20 ;  /* 0x000000ffff0d7224 */ /* 0x000fe400078e0014 */
[----:B------:R-:W-:Y:S01]  /*b880*/  IMAD.MOV.U32 R12, RZ, RZ, 0x2 ;  /* 0x00000002ff0c7424 */ /* 0x000fe200078e00ff */
[----:B------:R-:W-:-:S13]  /*b890*/  @!P1 IADD3 R4, P3, R3, R14, RZ ;  /* 0x0000000e03049210 */ /* 0x000fda0007f7e0ff */
[----:B------:R-:W-:Y:S05]  /*b8a0*/  WARPSYNC.COLLECTIVE R15, `(.L_x_105) ;  /* 0x000000000f087348 */ /* 0x000fea0003c00000 */
[----:B------:R0:W1:Y:S02]  /*b8b0*/  SHFL.IDX P6, R14, R13, R12, R11 ;  /* 0x0000000c0d0e7389 */ /* 0x00006400000c000b */
[----:B01----:R-:W-:Y:S01]  /*b8c0*/  ENDCOLLECTIVE ;  /* 0x000000000000791b */ /* 0x003fe20003800000 */
.L_x_105:
[----:B------:R-:W-:-:S05]  /*b8d0*/  @!P1 IMAD.X R5, RZ, RZ, R21, P3 ;  /* 0x000000ffff059224 */ /* 0x000fca00018e0615 */
[----:B------:R-:W-:Y:S01]  /*b8e0*/  @!PT LDS RZ, [RZ] ;  /* 0x00000000fffff984 */ /* 0x000fe20000000800 */
[----:B------:R-:W-:Y:S01]  /*b8f0*/  @!PT LDS RZ, [RZ] ;  /* 0x00000000fffff984 */ /* 0x000fe20000000800 */
[----:B------:R-:W-:Y:S01]  /*b900*/  @!PT LDS RZ, [RZ] ;  /* 0x00000000fffff984 */ /* 0x000fe20000000800 */
[----:B------:R0:W-:Y:S01]  /*b910*/  @!P1 LDGSTS.E.BYPASS.LTC128B.128 [R9+0xaa00], desc[UR42][R4.64], !P0 ;  /* 0x0aa0000004099fae */ /* 0x0001e2000c101d6a */
[----:B------:R-:W-:Y:S02]  /*b920*/  IMAD.MOV.U32 R13, RZ, RZ, R10 ;  /* 0x000000ffff0d7224 */ /* 0x000fe400078e000a */
[----:B0-----:R-:W-:Y:S02]  /*b930*/  VIADD R5, R25, 0x40 ;  /* 0x0000004019057836 */ /* 0x001fe40000000000 */
[----:B------:R-:W-:-:S03]  /*b940*/  IMAD.MOV.U32 R8, RZ, RZ, R14 ;  /* 0x000000ffff087224 */ /* 0x000fc600078e000e */
[----:B------:R-:W-:-:S13]  /*b950*/  ISETP.GE.AND P2, PT, R5, R0, PT ;  /* 0x000000000500720c */ /* 0x000fda0003f46270 */
[----:B------:R-:W-:Y:S05]  /*b960*/  WARPSYNC.COLLECTIVE R15, `(.L_x_106) ;  /* 0x000000000f087348 */ /* 0x000fea0003c00000 */
[----:B------:R0:W1:Y:S02]  /*b970*/  SHFL.IDX P6, R14, R13, R12, R11 ;  /* 0x0000000c0d0e7389 */ /* 0x00006400000c000b */
[----:B01----:R-:W-:Y:S01]  /*b980*/  ENDCOLLECTIVE ;  /* 0x000000000000791b */ /* 0x003fe20003800000 */
.L_x_106:
[----:B------:R-:W-:Y:S02]  /*b990*/  @!P2 VIADD R21, R28, UR39 ;  /* 0x000000271c15ac36 */ /* 0x000fe40008000000 */
[----:B------:R-:W-:Y:S02]  /*b9a0*/  IMAD.MOV.U32 R13, RZ, RZ, R20 ;  /* 0x000000ffff0d7224 */ /* 0x000fe400078e0014 */
[----:B------:R-:W-:Y:S02]  /*b9b0*/  IMAD.MOV.U32 R12, RZ, RZ, 0x3 ;  /* 0x00000003ff0c7424 */ /* 0x000fe400078e00ff */
[----:B------:R-:W-:-:S07]  /*b9c0*/  IMAD.MOV.U32 R26, RZ, RZ, R14 ;  /* 0x000000ffff1a7224 */ /* 0x000fce00078e000e */
[----:B------:R-:W-:Y:S05]  /*b9d0*/  WARPSYNC.COLLECTIVE R15, `(.L_x_107) ;  /* 0x000000000f087348 */ /* 0x000fea0003c00000 */
[----:B------:R0:W1:Y:S02]  /*b9e0*/  SHFL.IDX P6, R14, R13, R12, R11 ;  /* 0x0000000c0d0e7389 */ /* 0x00006400000c000b */
[----:B01----:R-:W-:Y:S01]  /*b9f0*/  ENDCOLLECTIVE ;  /* 0x000000000000791b */ /* 0x003fe20003800000 */
.L_x_107:
[----:B------:R-:W-:-:S05]  /*ba00*/  @!P2 IADD3 R4, P1, R3, R26, RZ ;  /* 0x0000001a0304a210 */ /* 0x000fca0007f3e0ff */
[----:B------:R-:W-:-:S05]  /*ba10*/  @!P2 IMAD.X R5, RZ, RZ, R8, P1 ;  /* 0x000000ffff05a224 */ /* 0x000fca00008e0608 */
[----:B------:R-:W-:Y:S01]  /*ba20*/  @!PT LDS RZ, [RZ] ;  /* 0x00000000fffff984 */ /* 0x000fe20000000800 */
[----:B------:R-:W-:Y:S01]  /*ba30*/  @!PT LDS RZ, [RZ] ;  /* 0x00000000fffff984 */ /* 0x000fe20000000800 */
[----:B------:R-:W-:Y:S01]  /*ba40*/  @!PT LDS RZ, [RZ] ;  /* 0x00000000fffff984 */ /* 0x000fe20000000800 */
[----:B------:R0:W-:Y:S01]  /*ba50*/  @!P2 LDGSTS.E.BYPASS.LTC128B.128 [R21+0xb200], desc[UR42][R4.64], !P0 ;  /* 0x0b2000000415afae */ /* 0x0001e2000c101d6a */
[----:B------:R-:W-:Y:S02]  /*ba60*/  IMAD.MOV.U32 R13, RZ, RZ, R10 ;  /* 0x000000ffff0d7224 */ /* 0x000fe400078e000a */
[----:B------:R-:W-:-:S07]  /*ba70*/  IMAD.MOV.U32 R20, RZ, RZ, R14 ;  /* 0x000000ffff147224 */ /* 0x000fce00078e000e */
[----:B0-----:R-:W-:Y:S05]  /*ba80*/  WARPSYNC.COLLECTIVE R15, `(.L_x_108) ;  /* 0x000000000f087348 */ /* 0x001fea0003c00000 */
[----:B------:R1:W2:Y:S02]  /*ba90*/  SHFL.IDX P6, R14, R13, R12, R11 ;  /* 0x0000000c0d0e7389 */ /* 0x0002a400000c000b */
[----:B012---:R-:W-:Y:S01]  /*baa0*/  ENDCOLLECTIVE ;  /* 0x000000000000791b */ /* 0x007fe20003800000 */
.L_x_108:
[----:B------:R-:W-:-:S05]  /*bab0*/  VIADD R5, R25, 0x60 ;  /* 0x0000006019057836 */ /* 0x000fca0000000000 */
[----:B------:R-:W-:Y:S01]  /*bac0*/  ISETP.GE.AND P1, PT, R5, R0, PT ;  /* 0x000000000500720c */ /* 0x000fe20003f26270 */
[----:B------:R-:W-:Y:S02]  /*bad0*/  IMAD.MOV.U32 R13, RZ, RZ, R7 ;  /* 0x000000ffff0d7224 */ /* 0x000fe400078e0007 */
[----:B------:R-:W-:-:S10]  /*bae0*/  IMAD.MOV.U32 R12, RZ, RZ, RZ ;  /* 0x000000ffff0c7224 */ /* 0x000fd400078e00ff */
[----:B------:R-:W-:Y:S01]  /*baf0*/  @!P1 VIADD R9, R28, UR39 ;  /* 0x000000271c099c36 */ /* 0x000fe20008000000 */
[----:B------:R-:W-:-:S13]  /*bb00*/  @!P1 IADD3 R4, P3, R3, R14, RZ ;  /* 0x0000000e03049210 */ /* 0x000fda0007f7e0ff */
[----:B------:R-:W-:Y:S05]  /*bb10*/  WARPSYNC.COLLECTIVE R15, `(.L_x_109) ;  /* 0x000000000f087348 */ /* 0x000fea0003c00000 */
[----:B------:R0:W1:Y:S02]  /*bb20*/  SHFL.IDX P6, R14, R13, R12, R11 ;  /* 0x0000000c0d0e7389 */ /* 0x00006400000c000b */
[----:B01----:R-:W-:Y:S01]  /*bb30*/  ENDCOLLECTIVE ;  /* 0x000000000000791b */ /* 0x003fe20003800000 */
.L_x_109:
        /* <DEDUP_REMOVED lines=12> */
.L_x_110:
[----:B------:R-:W-:Y:S02]  /*bc00*/  @!P2 VIADD R21, R28, UR39 ;  /* 0x000000271c15ac36 */ /* 0x000fe40008000000 */
[----:B------:R-:W-:Y:S02]  /*bc10*/  IMAD.MOV.U32 R13, RZ, RZ, R7 ;  /* 0x000000ffff0d7224 */ /* 0x000fe400078e0007 */
[----:B------:R-:W-:Y:S02]  /*bc20*/  IMAD.MOV.U32 R12, RZ, RZ, 0x1 ;  /* 0x00000001ff0c7424 */ /* 0x000fe400078e00ff */
[----:B------:R-:W-:-:S07]  /*bc30*/  IMAD.MOV.U32 R26, RZ, RZ, R14 ;  /* 0x000000ffff1a7224 */ /* 0x000fce00078e000e */
[----:B------:R-:W-:Y:S05]  /*bc40*/  WARPSYNC.COLLECTIVE R15, `(.L_x_111) ;  /* 0x000000000f087348 */ /* 0x000fea0003c00000 */
[----:B------:R0:W1:Y:S02]  /*bc50*/  SHFL.IDX P6, R14, R13, R12, R11 ;  /* 0x0000000c0d0e7389 */ /* 0x00006400000c000b */
[----:B01----:R-:W-:Y:S01]  /*bc60*/  ENDCOLLECTIVE ;  /* 0x000000000000791b */ /* 0x003fe20003800000 */
.L_x_111:
        /* <DEDUP_REMOVED lines=11> */
.L_x_112:
[----:B------:R-:W-:Y:S05]  /*bd20*/  BRA `(.L_x_113) ;  /* 0xffffffe000487947 */ /* 0x000fea000383ffff */
.L_x_56:
[----:B0-----:R-:W-:-:S04]  /*bd30*/  IMAD.U32 R3, RZ, RZ, UR39 ;  /* 0x00000027ff037e24 */ /* 0x001fc8000f8e00ff */
[----:B------:R0:W1:Y:S03]  /*bd40*/  SYNCS.PHASECHK.TRANS64.TRYWAIT P0, [R3+URZ+0x12420], R0 ;  /* 0x01242000030075a7 */ /* 0x000066000800017f */
[----:B-1----:R-:W-:Y:S05]  /*bd50*/  @!P0 NANOSLEEP.SYNCS 0x989680 ;  /* 0x009896800000895d */ /* 0x002fea0003900000 */
[----:B------:R-:W1:Y:S02]  /*bd60*/  @!P0 SYNCS.PHASECHK.TRANS64 P0, [R3+URZ+0x12420], R0 ;  /* 0x01242000030085a7 */ /* 0x000e64000800007f */
[----:B-1----:R-:W-:Y:S05]  /*bd70*/  @!P0 BRA `(.L_x_56) ;  /* 0xfffffffc00ec8947 */ /* 0x002fea000383ffff */
[----:B------:R-:W-:Y:S05]  /*bd80*/  BRA `(.L_x_114) ;  /* 0xffffffe000787947 */ /* 0x000fea000383ffff */
.L_x_61:
[----:B0-----:R0:W1:Y:S02]  /*bd90*/  SYNCS.PHASECHK.TRANS64.TRYWAIT P0, [R7+URZ+0x12480], R4 ;  /* 0x01248004070075a7 */ /* 0x001064000800017f */
[----:B-1----:R-:W-:Y:S05]  /*bda0*/  @!P0 NANOSLEEP.SYNCS 0x989680 ;  /* 0x009896800000895d */ /* 0x002fea0003900000 */
[----:B------:R-:W1:Y:S02]  /*bdb0*/  @!P0 SYNCS.PHASECHK.TRANS64 P0, [R7+URZ+0x12480], R4 ;  /* 0x01248004070085a7 */ /* 0x000e64000800007f */
[----:B-1----:R-:W-:Y:S05]  /*bdc0*/  @!P0 BRA `(.L_x_61) ;  /* 0xfffffffc00f08947 */ /* 0x002fea000383ffff */
[----:B------:R-:W-:Y:S05]  /*bdd0*/  BRA `(.L_x_115) ;  /* 0xffffffe400207947 */ /* 0x000fea000383ffff */
.L_x_65:
[----:B-1----:R1:W2:Y:S02]  /*bde0*/  SYNCS.PHASECHK.TRANS64.TRYWAIT P0, [R7+URZ+0x12440], R4 ;  /* 0x01244004070075a7 */ /* 0x0022a4000800017f */
[----:B--2---:R-:W-:Y:S05]  /*bdf0*/  @!P0 NANOSLEEP.SYNCS 0x989680 ;  /* 0x009896800000895d */ /* 0x004fea0003900000 */
[----:B------:R-:W2:Y:S02]  /*be00*/  @!P0 SYNCS.PHASECHK.TRANS64 P0, [R7+URZ+0x12440], R4 ;  /* 0x01244004070085a7 */ /* 0x000ea4000800007f */
[----:B--2---:R-:W-:Y:S05]  /*be10*/  @!P0 BRA `(.L_x_65) ;  /* 0xfffffffc00f08947 */ /* 0x004fea000383ffff */
[----:B------:R-:W-:Y:S05]  /*be20*/  BRA `(.L_x_116) ;  /* 0xffffffe4008c7947 */ /* 0x000fea000383ffff */
.L_x_70:
[----:B-1----:R1:W2:Y:S02]  /*be30*/  SYNCS.PHASECHK.TRANS64.TRYWAIT P0, [R20+URZ+0x12470], R5 ;  /* 0x01247005140075a7 */ /* 0x0022a4000800017f */
[----:B--2---:R-:W-:Y:S05]  /*be40*/  @!P0 NANOSLEEP.SYNCS 0x989680 ;  /* 0x009896800000895d */ /* 0x004fea0003900000 */
[----:B------:R-:W2:Y:S02]  /*be50*/  @!P0 SYNCS.PHASECHK.TRANS64 P0, [R20+URZ+0x12470], R5 ;  /* 0x01247005140085a7 */ /* 0x000ea4000800007f */
[----:B--2---:R-:W-:Y:S05]  /*be60*/  @!P0 BRA `(.L_x_70) ;  /* 0xfffffffc00f08947 */ /* 0x004fea000383ffff */
[----:B------:R-:W-:Y:S05]  /*be70*/  BRA `(.L_x_117) ;  /* 0xffffffe800147947 */ /* 0x000fea000383ffff */
.L_x_72:
[----:B0-----:R0:W1:Y:S02]  /*be80*/  SYNCS.PHASECHK.TRANS64.TRYWAIT P0, [R20+URZ+0x12460], R5 ;  /* 0x01246005140075a7 */ /* 0x001064000800017f */
[----:B-1----:R-:W-:Y:S05]  /*be90*/  @!P0 NANOSLEEP.SYNCS 0x989680 ;  /* 0x009896800000895d */ /* 0x002fea0003900000 */
[----:B------:R-:W1:Y:S02]  /*bea0*/  @!P0 SYNCS.PHASECHK.TRANS64 P0, [R20+URZ+0x12460], R5 ;  /* 0x01246005140085a7 */ /* 0x000e64000800007f */
[----:B-1----:R-:W-:Y:S05]  /*beb0*/  @!P0 BRA `(.L_x_72) ;  /* 0xfffffffc00f08947 */ /* 0x002fea000383ffff */
[----:B------:R-:W-:Y:S05]  /*bec0*/  BRA `(.L_x_118) ;  /* 0xffffffe800187947 */ /* 0x000fea000383ffff */
.L_x_78:
[----:B0-----:R0:W1:Y:S02]  /*bed0*/  SYNCS.PHASECHK.TRANS64.TRYWAIT P0, [R12+URZ+0x12470], R5 ;  /* 0x012470050c0075a7 */ /* 0x001064000800017f */
[----:B-1----:R-:W-:Y:S05]  /*bee0*/  @!P0 NANOSLEEP.SYNCS 0x989680 ;  /* 0x009896800000895d */ /* 0x002fea0003900000 */
[----:B------:R-:W1:Y:S02]  /*bef0*/  @!P0 SYNCS.PHASECHK.TRANS64 P0, [R12+URZ+0x12470], R5 ;  /* 0x012470050c0085a7 */ /* 0x000e64000800007f */
[----:B-1----:R-:W-:Y:S05]  /*bf00*/  @!P0 BRA `(.L_x_78) ;  /* 0xfffffffc00f08947 */ /* 0x002fea000383ffff */
[----:B------:R-:W-:Y:S05]  /*bf10*/  BRA `(.L_x_119) ;  /* 0xffffffec00107947 */ /* 0x000fea000383ffff */
.L_x_80:
[----:B0-----:R0:W1:Y:S02]  /*bf20*/  SYNCS.PHASECHK.TRANS64.TRYWAIT P0, [R12+URZ+0x12460], R5 ;  /* 0x012460050c0075a7 */ /* 0x001064000800017f */
[----:B-1----:R-:W-:Y:S05]  /*bf30*/  @!P0 NANOSLEEP.SYNCS 0x989680 ;  /* 0x009896800000895d */ /* 0x002fea0003900000 */
[----:B------:R-:W1:Y:S02]  /*bf40*/  @!P0 SYNCS.PHASECHK.TRANS64 P0, [R12+URZ+0x12460], R5 ;  /* 0x012460050c0085a7 */ /* 0x000e64000800007f */
[----:B-1----:R-:W-:Y:S05]  /*bf50*/  @!P0 BRA `(.L_x_80) ;  /* 0xfffffffc00f08947 */ /* 0x002fea000383ffff */
[----:B------:R-:W-:Y:S05]  /*bf60*/  BRA `(.L_x_120) ;  /* 0xffffffec00287947 */ /* 0x000fea000383ffff */
.L_x_82:
[----:B0-----:R0:W1:Y:S02]  /*bf70*/  SYNCS.PHASECHK.TRANS64.TRYWAIT P0, [R9+URZ+0x12420], R4 ;  /* 0x01242004090075a7 */ /* 0x001064000800017f */
[----:B-1----:R-:W-:Y:S05]  /*bf80*/  @!P0 NANOSLEEP.SYNCS 0x989680 ;  /* 0x009896800000895d */ /* 0x002fea0003900000 */
[----:B------:R-:W1:Y:S02]  /*bf90*/  @!P0 SYNCS.PHASECHK.TRANS64 P0, [R9+URZ+0x12420], R4 ;  /* 0x01242004090085a7 */ /* 0x000e64000800007f */
[----:B-1----:R-:W-:Y:S05]  /*bfa0*/  @!P0 BRA `(.L_x_82) ;  /* 0xfffffffc00f08947 */ /* 0x002fea000383ffff */
[----:B------:R-:W-:Y:S05]  /*bfb0*/  BRA `(.L_x_121) ;  /* 0xfffffff000007947 */ /* 0x000fea000383ffff */
.L_x_84:
[----:B0-----:R0:W1:Y:S02]  /*bfc0*/  SYNCS.PHASECHK.TRANS64.TRYWAIT P1, [R7+URZ], R4 ;  /* 0x00000004070075a7 */ /* 0x001064000802017f */
[----:B-1----:R-:W-:Y:S05]  /*bfd0*/  @!P1 NANOSLEEP.SYNCS 0x989680 ;  /* 0x009896800000995d */ /* 0x002fea0003900000 */
[----:B------:R-:W1:Y:S02]  /*bfe0*/  @!P1 SYNCS.PHASECHK.TRANS64 P1, [R7+URZ], R4 ;  /* 0x00000004070095a7 */ /* 0x000e64000802007f */
[----:B-1----:R-:W-:Y:S05]  /*bff0*/  @!P1 BRA `(.L_x_84) ;  /* 0xfffffffc00f09947 */ /* 0x002fea000383ffff */
[----:B------:R-:W-:Y:S05]  /*c000*/  BRA `(.L_x_122) ;  /* 0xfffffff000447947 */ /* 0x000fea000383ffff */
.L_x_85:
[----:B-1----:R1:W2:Y:S02]  /*c010*/  SYNCS.PHASECHK.TRANS64.TRYWAIT P1, [R5+URZ], R0 ;  /* 0x00000000050075a7 */ /* 0x0022a4000802017f */
[----:B--2---:R-:W-:Y:S05]  /*c020*/  @!P1 NANOSLEEP.SYNCS 0x989680 ;  /* 0x009896800000995d */ /* 0x004fea0003900000 */
[----:B------:R-:W2:Y:S02]  /*c030*/  @!P1 SYNCS.PHASECHK.TRANS64 P1, [R5+URZ], R0 ;  /* 0x00000000050095a7 */ /* 0x000ea4000802007f */
[----:B--2---:R-:W-:Y:S05]  /*c040*/  @!P1 BRA `(.L_x_85) ;  /* 0xfffffffc00f09947 */ /* 0x004fea000383ffff */
[----:B------:R-:W-:Y:S05]  /*c050*/  BRA `(.L_x_123) ;  /* 0xfffffff000387947 */ /* 0x000fea000383ffff */
.L_x_87:
[----:B--2---:R2:W3:Y:S02]  /*c060*/  SYNCS.PHASECHK.TRANS64.TRYWAIT P1, [R3+URZ+0x12460], R4 ;  /* 0x01246004030075a7 */ /* 0x0044e4000802017f */
[----:B---3--:R-:W-:Y:S05]  /*c070*/  @!P1 NANOSLEEP.SYNCS 0x989680 ;  /* 0x009896800000995d */ /* 0x008fea0003900000 */
[----:B------:R-:W3:Y:S02]  /*c080*/  @!P1 SYNCS.PHASECHK.TRANS64 P1, [R3+URZ+0x12460], R4 ;  /* 0x01246004030095a7 */ /* 0x000ee4000802007f */
[----:B---3--:R-:W-:Y:S05]  /*c090*/  @!P1 BRA `(.L_x_87) ;  /* 0xfffffffc00f09947 */ /* 0x008fea000383ffff */
[----:B------:R-:W-:Y:S05]  /*c0a0*/  BRA `(.L_x_124) ;  /* 0xfffffff000387947 */ /* 0x000fea000383ffff */
.L_x_89:
[----:B-1----:R1:W3:Y:S02]  /*c0b0*/  SYNCS.PHASECHK.TRANS64.TRYWAIT P1, [R5+URZ+0x12460], R0 ;  /* 0x01246000050075a7 */ /* 0x0022e4000802017f */
[----:B---3--:R-:W-:Y:S05]  /*c0c0*/  @!P1 NANOSLEEP.SYNCS 0x989680 ;  /* 0x009896800000995d */ /* 0x008fea0003900000 */
[----:B------:R-:W3:Y:S02]  /*c0d0*/  @!P1 SYNCS.PHASECHK.TRANS64 P1, [R5+URZ+0x12460], R0 ;  /* 0x01246000050095a7 */ /* 0x000ee4000802007f */
[----:B---3--:R-:W-:Y:S05]  /*c0e0*/  @!P1 BRA `(.L_x_89) ;  /* 0xfffffffc00f09947 */ /* 0x008fea000383ffff */
[----:B------:R-:W-:Y:S05]  /*c0f0*/  BRA `(.L_x_125) ;  /* 0xfffffff000387947 */ /* 0x000fea000383ffff */
.L_x_91:
[----:B---3--:R3:W4:Y:S02]  /*c100*/  SYNCS.PHASECHK.TRANS64.TRYWAIT P0, [R3+URZ+0x12480], R4 ;  /* 0x01248004030075a7 */ /* 0x008724000800017f */
[----:B----4-:R-:W-:Y:S05]  /*c110*/  @!P0 NANOSLEEP.SYNCS 0x989680 ;  /* 0x009896800000895d */ /* 0x010fea0003900000 */
[----:B------:R-:W4:Y:S02]  /*c120*/  @!P0 SYNCS.PHASECHK.TRANS64 P0, [R3+URZ+0x12480], R4 ;  /* 0x01248004030085a7 */ /* 0x000f24000800007f */
[----:B----4-:R-:W-:Y:S05]  /*c130*/  @!P0 BRA `(.L_x_91) ;  /* 0xfffffffc00f08947 */ /* 0x010fea000383ffff */
[----:B------:R-:W-:Y:S05]  /*c140*/  BRA `(.L_x_92) ;  /* 0xfffffff000347947 */ /* 0x000fea000383ffff */
.L_x_126:
[----:B------:R-:W-:-:S00]  /*c150*/  BRA `(.L_x_126) ;  /* 0xfffffffc00fc7947 */ /* 0x000fc0000383ffff */
[----:B------:R-:W-:-:S00]  /*c160*/  NOP ;  /* 0x0000000000007918 */ /* 0x000fc00000000000 */
        /* <DEDUP_REMOVED lines=9> */
.L_x_2187:


//--------------------- .text._ZN7cutlass13device_kernelIN5flash11enable_sm90INS1_16FlashAttnFwdSm90INS1_25CollectiveMainloopFwdSm90ILi2EN4cute5tupleIJNS5_1CILi1EEES8_S8_EEENS6_IJNS7_ILi192EEENS7_ILi160EEENS7_ILi64EEEEEELi64ENS_12float_e4m3_tEfNS_4arch4Sm90ELb0ELb0ELb0ELb1ELb0ELb0ELb0ELb1ELb1ELb1ELb1ELb0EEENS1_21CollectiveEpilogueFwdINS6_IJSA_SC_SB_EEES9_NS_10bfloat16_tESG_Li384ELb1ELb1ELb1ELb1EEENS1_36VarlenDynamicPersistentTileSchedulerILi192ELi160ELi384ELi128ELb1ELb1ELb1ELb0ELb1ELb1EEEEEEEEEvNT_6ParamsE --------------------------
	.section	.text._ZN7cutlass13device_kernelIN5flash11enable_sm90INS1_16FlashAttnFwdSm90INS1_25CollectiveMainloopFwdSm90ILi2EN4cute5tupleIJNS5_1CILi1EEES8_S8_EEENS6_IJNS7_ILi192EEENS7_ILi160EEENS7_ILi64EEEEEELi64ENS_12float_e4m3_tEfNS_4arch4Sm90ELb0ELb0ELb0ELb1ELb0ELb0ELb0ELb1ELb1ELb1ELb1ELb0EEENS1_21CollectiveEpilogueFwdINS6_IJSA_SC_SB_EEES9_NS_10bfloat16_tESG_Li384ELb1ELb1ELb1ELb1EEENS1_36VarlenDynamicPersistentTileSchedulerILi192ELi160ELi384ELi128ELb1ELb1ELb1ELb0ELb1ELb1EEEEEEEEEvNT_6ParamsE,"ax",@progbits
	.align	128
.text._ZN7cutlass13device_kernelIN5flash11enable_sm90INS1_16FlashAttnFwdSm90INS1_25CollectiveMainloopFwdSm90ILi2EN4cute5tupleIJNS5_1CILi1EEES8_S8_EEENS6_IJNS7_ILi192EEENS7_ILi160EEENS7_ILi64EEEEEELi64ENS_12float_e4m3_tEfNS_4arch4Sm90ELb0ELb0ELb0ELb1ELb0ELb0ELb0ELb1ELb1ELb1ELb1ELb0EEENS1_21CollectiveEpilogueFwdINS6_IJSA_SC_SB_EEES9_NS_10bfloat16_tESG_Li384ELb1ELb1ELb1ELb1EEENS1_36VarlenDynamicPersistentTileSchedulerILi192ELi160ELi384ELi128ELb1ELb1ELb1ELb0ELb1ELb1EEEEEEEEEvNT_6ParamsE:
        .type           _ZN7cutlass13device_kernelIN5flash11enable_sm90INS1_16FlashAttnFwdSm90INS1_25CollectiveMainloopFwdSm90ILi2EN4cute5tupleIJNS5_1CILi1EEES8_S8_EEENS6_IJNS7_ILi192EEENS7_ILi160EEENS7_ILi64EEEEEELi64ENS_12float_e4m3_tEfNS_4arch4Sm90ELb0ELb0ELb0ELb1ELb0ELb0ELb0ELb1ELb1ELb1ELb1ELb0EEENS1_21CollectiveEpilogueFwdINS6_IJSA_SC_SB_EEES9_NS_10bfloat16_tESG_Li384ELb1ELb1ELb1ELb1EEENS1_36VarlenDynamicPersistentTileSchedulerILi192ELi160ELi384ELi128ELb1ELb1ELb1ELb0ELb1ELb1EEEEEEEEEvNT_6ParamsE,@function
        .size           _ZN7cutlass13device_kernelIN5flash11enable_sm90INS1_16FlashAttnFwdSm90INS1_25CollectiveMainloopFwdSm90ILi2EN4cute5tupleIJNS5_1CILi1EEES8_S8_EEENS6_IJNS7_ILi192EEENS7_ILi160EEENS7_ILi64EEEEEELi64ENS_12float_e4m3_tEfNS_4arch4Sm90ELb0ELb0ELb0ELb1ELb0ELb0ELb0ELb1ELb1ELb1ELb1ELb0EEENS1_21CollectiveEpilogueFwdINS6_IJSA_SC_SB_EEES9_NS_10bfloat16_tESG_Li384ELb1ELb1ELb1ELb1EEENS1_36VarlenDynamicPersistentTileSchedulerILi192ELi160ELi384ELi128ELb1ELb1ELb1ELb0ELb1ELb1EEEEEEEEEvNT_6ParamsE,(.L_x_2188 - _ZN7cutlass13device_kernelIN5flash11enable_sm90INS1_16FlashAttnFwdSm90INS1_25CollectiveMainloopFwdSm90ILi2EN4cute5tupleIJNS5_1CILi1EEES8_S8_EEENS6_IJNS7_ILi192EEENS7_ILi160EEENS7_ILi64EEEEEELi64ENS_12float_e4m3_tEfNS_4arch4Sm90ELb0ELb0ELb0ELb1ELb0ELb0ELb0ELb1ELb1ELb1ELb1ELb0EEENS1_21CollectiveEpilogueFwdINS6_IJSA_SC_SB_EEES9_NS_10bfloat16_tESG_Li384ELb1ELb1ELb1ELb1EEENS1_36VarlenDynamicPersistentTileSchedulerILi192ELi160ELi384ELi128ELb1ELb1ELb1ELb0ELb1ELb1EEEEEEEEEvNT_6ParamsE)
        .other          _ZN7cutlass13device_kernelIN5flash11enable_sm90INS1_16FlashAttnFwdSm90INS1_25CollectiveMainloopFwdSm90ILi2EN4cute5tupleIJNS5_1CILi1EEES8_S8_EEENS6_IJNS7_ILi192EEENS7_ILi160EEENS7_ILi64EEEEEELi64ENS_12float_e4m3_tEfNS_4arch4Sm90ELb0ELb0ELb0ELb1ELb0ELb0ELb0ELb1ELb1ELb1ELb1ELb0EEENS1_21CollectiveEpilogueFwdINS6_IJSA_SC_SB_EEES9_NS_10bfloat16_tESG_Li384ELb1ELb1ELb1ELb1EEENS1_36VarlenDynamicPersistentTileSchedulerILi192ELi160ELi384ELi128ELb1ELb1ELb1ELb0ELb1ELb1EEEEEEEEEvNT_6ParamsE,@"STO_CUDA_ENTRY STV_DEFAULT"
_ZN7cutlass13device_kernelIN5flash11enable_sm90INS1_16FlashAttnFwdSm90INS1_25CollectiveMainloopFwdSm90ILi2EN4cute5tupleIJNS5_1CILi1EEES8_S8_EEENS6_IJNS7_ILi192EEENS7_ILi160EEENS7_ILi64EEEEEELi64ENS_12float_e4m3_tEfNS_4arch4Sm90ELb0ELb0ELb0ELb1ELb0ELb0ELb0ELb1ELb1ELb1ELb1ELb0EEENS1_21CollectiveEpilogueFwdINS6_IJSA_SC_SB_EEES9_NS_10bfloat16_tESG_Li384ELb1ELb1ELb1ELb1EEENS1_36VarlenDynamicPersistentTileSchedulerILi192ELi160ELi384ELi128ELb1ELb1ELb1ELb0ELb1ELb1EEEEEEEEEvNT_6ParamsE:
[----:B------:R-:W0:Y:S02]  /*0000*/  LDC R1, c[0x0][0x28] ;  /* 0x00000a00ff017b82 */ /* 0x000e240000000800 */
[----:B0-----:R-:W-:Y:S01]  /*0010*/  VIADD R1, R1, 0xffffffe0 ;  /* 0xffffffe001017836 */ /* 0x001fe20000000000 */
[----:B------:R-:W0:Y:S01]  /*0020*/  S2R R3, SR_TID.X ;  /* 0x0000000000037919 */ /* 0x000e220000002100 */
[----:B------:R-:W-:Y:S01]  /*0030*/  ELECT P0, URZ, PT ;  /* 0x00000000003f782f */ /* 0x000fe20003800000 */
[----:B------:R-:W-:Y:S01]  /*0040*/  BSSY B0, `(.L_x_127) ;  /* 0x000000e000007945 */ /* 0x000fe20003800000 */
[----:B0-----:R-:W-:-:S05]  /*0050*/  SHF.R.U32.HI R0, RZ, 0x5, R3 ;  /* 0x00000005ff007819 */ /* 0x001fca0000011603 */
[----:B------:R-:W0:Y:S02]  /*0060*/  SHFL.IDX PT, R2, R0, RZ, 0x1f ;  /* 0x00001fff00027589 */ /* 0x000e2400000e0000 */
[----:B0-----:R-:W-:Y:S02]  /*0070*/  ISETP.EQ.AND P0, PT, R2, RZ, P0 ;  /* 0x000000ff0200720c */ /* 0x001fe40000702270 */
[----:B------:R-:W-:-:S11]  /*0080*/  SHF.R.U32.HI R2, RZ, 0x7, R3 ;  /* 0x00000007ff027819 */ /* 0x000fd60000011603 */
[----:B------:R-:W-:Y:S05]  /*0090*/  @!P0 BRA `(.L_x_128) ;  /* 0x0000000000208947 */ /* 0x000fea0003800000 */
        /* <DEDUP_REMOVED lines=8> */
.L_x_128:
[----:B------:R-:W-:Y:S05]  /*0120*/  BSYNC B0 ;  /* 0x0000000000007941 */ /* 0x000fea0003800000 */
.L_x_127:
        /* <DEDUP_REMOVED lines=41> */
.L_x_129:
        /* <DEDUP_REMOVED lines=22> */
.L_x_130:
        /* <DEDUP_REMOVED lines=18> */
.L_x_131:
        /* <DEDUP_REMOVED lines=22> */
.L_x_132:
        /* <DEDUP_REMOVED lines=22> */
.L_x_133:
[----:B------:R-:W-:Y:S01]  /*0900*/  PLOP3.LUT P0, PT, PT, PT, UP0, 0x80, 0x0 ;  /* 0x000000000000781c */ /* 0x000fe20003f0f008 */
[----:B------:R-:W-:Y:S01]  /*0910*/  UMOV UR38, 0x1 ;  /* 0x0000000100267882 */ /* 0x000fe20000000000 */
[----:B------:R-:W-:Y:S01]  /*0920*/  NOP ;  /* 0x0000000000007918 */ /* 0x000fe20000000000 */
[----:B------:R-:W-:Y:S01]  /*0930*/  USEL UR38, UR38, 0x2, !UP0 ;  /* 0x0000000226267887 */ /* 0x000fe2000c000000 */
[----:B------:R-:W-:Y:S01]  /*0940*/  ULDC.64 UR50, c[0x0][0x208] ;  /* 0x0000820000327ab9 */ /* 0x000fe20000000a00 */
[----:B012-4-:R-:W-:Y:S08]  /*0950*/  BAR.SYNC.DEFER_BLOCKING 0x0 ;  /* 0x0000000000007b1d */ /* 0x017ff00000010000 */
[----:B------:R-:W-:Y:S05]  /*0960*/  @!P0 BRA `(.L_x_134) ;  /* 0x0000009000988947 */ /* 0x000fea0003800000 */
.L_x_135:
[----:B------:R-:W-:-:S08]  /*0970*/  NOP ;  /* 0x0000000000007918 */ /* 0x000fd00000000000 */
[----:B------:R-:W0:Y:S02]  /*0980*/  USETMAXREG.TRY_ALLOC.CTAPOOL UP0, 0xa0 ;  /* 0x000000a0000079c8 */ /* 0x000e240008000600 */
[----:B0-----:R-:W-:-:S13]  /*0990*/  PLOP3.LUT P0, PT, PT, PT, UP0, 0x80, 0x0 ;  /* 0x000000000000781c */ /* 0x001fda0003f0f008 */
[----:B------:R-:W-:Y:S05]  /*09a0*/  @!P0 BRA `(.L_x_135) ;  /* 0xfffffffc00f08947 */ /* 0x000fea000383ffff */
[----:B------:R-:W0:Y:S08]  /*09b0*/  S2UR UR5, SR_CgaCtaId ;  /* 0x00000000000579c3 */ /* 0x000e300000008800 */
[----:B------:R-:W-:Y:S06]  /*09c0*/  BAR.ARV 0x8, 0x200 ;  /* 0x0208000000007b1d */ /* 0x000fec0000002000 */
[----:B------:R-:W-:-:S02]  /*09d0*/  UMOV UR4, 0x400 ;  /* 0x0000040000047882 */ /* 0x000fc40000000000 */
[----:B------:R-:W-:Y:S01]  /*09e0*/  BAR.SYNC.DEFER_BLOCKING 0x5, 0x200 ;  /* 0x0148000000007b1d */ /* 0x000fe20000010000 */
[----:B0-----:R-:W-:-:S09]  /*09f0*/  ULEA UR4, UR5, UR4, 0x18 ;  /* 0x0000000405047291 */ /* 0x001fd2000f8ec03f */
[----:B------:R-:W0:Y:S01]  /*0a00*/  LDS.128 R28, [UR4+0x132d0] ;  /* 0x0132d004ff1c7984 */ /* 0x000e220008000c00 */
[----:B------:R-:W-:Y:S01]  /*0a10*/  ULDC UR4, c[0x0][0xc3c] ;  /* 0x00030f0000047ab9 */ /* 0x000fe20000000800 */
[----:B------:R-:W-:Y:S06]  /*0a20*/  BAR.ARV 0x4, 0x200 ;  /* 0x0108000000007b1d */ /* 0x000fec0000002000 */
[----:B0-----:R-:W-:-:S13]  /*0a30*/  ISETP.GE.AND P0, PT, R31, UR4, PT ;  /* 0x000000041f007c0c */ /* 0x001fda000bf06270 */
[----:B------:R-:W-:Y:S05]  /*0a40*/  @P0 EXIT ;  /* 0x000000000000094d */ /* 0x000fea0003800000 */
[----:B------:R-:W0:Y:S01]  /*0a50*/  S2R R0, SR_TID.X ;  /* 0x0000000000007919 */ /* 0x000e220000002100 */
[----:B------:R-:W-:Y:S01]  /*0a60*/  R2UR UR5, R29 ;  /* 0x000000001d0572ca */ /* 0x000fe200000e0000 */
[----:B------:R-:W-:Y:S01]  /*0a70*/  ULOP3.LUT UR48, UR38, 0x1, URZ, 0xfc, !UPT ;  /* 0x0000000126307892 */ /* 0x000fe2000f8efc3f */
[----:B------:R-:W-:Y:S01]  /*0a80*/  R2UR UR6, R30 ;  /* 0x000000001e0672ca */ /* 0x000fe200000e0000 */
[----:B------:R-:W-:Y:S01]  /*0a90*/  UMOV UR47, URZ ;  /* 0x0000003f002f7c82 */ /* 0x000fe20008000000 */
[----:B------:R-:W-:Y:S01]  /*0aa0*/  UMOV UR46, URZ ;  /* 0x0000003f002e7c82 */ /* 0x000fe20008000000 */
[----:B------:R-:W-:Y:S01]  /*0ab0*/  UMOV UR36, URZ ;  /* 0x0000003f00247c82 */ /* 0x000fe20008000000 */
[----:B0-----:R-:W-:-:S05]  /*0ac0*/  VIADD R13, R0, 0xffffff80 ;  /* 0xffffff80000d7836 */ /* 0x001fca0000000000 */
[----:B------:R-:W-:-:S04]  /*0ad0*/  SHF.R.S32.HI R0, RZ, 0x1f, R13 ;  /* 0x0000001fff007819 */ /* 0x000fc8000001140d */
[CC--:B------:R-:W-:Y:S02]  /*0ae0*/  LEA.HI R2, R0.reuse, R13.reuse, RZ, 0x7 ;  /* 0x0000000d00027211 */ /* 0x0c0fe400078f38ff */
[-C--:B------:R-:W-:Y:S02]  /*0af0*/  LEA.HI R3, R0, R13.reuse, RZ, 0x4 ;  /* 0x0000000d00037211 */ /* 0x080fe400078f20ff */
[----:B------:R-:W-:Y:S02]  /*0b00*/  LOP3.LUT R4, R2, 0xffffff80, RZ, 0xc0, !PT ;  /* 0xffffff8002047812 */ /* 0x000fe400078ec0ff */
[----:B------:R-:W-:Y:S02]  /*0b10*/  SHF.R.S32.HI R6, RZ, 0x4, R3 ;  /* 0x00000004ff067819 */ /* 0x000fe40000011403 */
[----:B------:R-:W-:Y:S01]  /*0b20*/  SHF.R.S32.HI R14, RZ, 0x7, R2 ;  /* 0x00000007ff0e7819 */ /* 0x000fe20000011402 */
[----:B------:R-:W-:Y:S01]  /*0b30*/  IMAD.IADD R12, R13, 0x1, -R4 ;  /* 0x000000010d0c7824 */ /* 0x000fe200078e0a04 */
[----:B------:R-:W-:-:S02]  /*0b40*/  LEA.HI R4, R0, R13, RZ, 0x5 ;  /* 0x0000000d00047211 */ /* 0x000fc400078f28ff */
[----:B------:R-:W-:Y:S01]  /*0b50*/  LEA.HI R11, R0, R13, RZ, 0x2 ;  /* 0x0000000d000b7211 */ /* 0x000fe200078f10ff */
[----:B------:R-:W-:Y:S01]  /*0b60*/  IMAD.HI R2, R14, 0x55555556, RZ ;  /* 0x555555560e027827 */ /* 0x000fe200078e02ff */
[----:B------:R-:W-:Y:S02]  /*0b70*/  SHF.R.S32.HI R7, RZ, 0x1f, R12 ;  /* 0x0000001fff077819 */ /* 0x000fe4000001140c */
[----:B------:R-:W-:Y:S01]  /*0b80*/  LOP3.LUT R11, R11, 0xfffffffc, RZ, 0xc0, !PT ;  /* 0xfffffffc0b0b7812 */ /* 0x000fe200078ec0ff */
[----:B------:R-:W-:Y:S01]  /*0b90*/  IMAD.SHL.U32 R5, R4, 0x20, RZ ;  /* 0x0000002004057824 */ /* 0x000fe200078e00ff */
[----:B------:R-:W-:Y:S02]  /*0ba0*/  LEA.HI R8, R7, R12, RZ, 0x2 ;  /* 0x0000000c07087211 */ /* 0x000fe400078f10ff */
[----:B------:R-:W-:Y:S01]  /*0bb0*/  LOP3.LUT R4, R3, 0x3fffff0, RZ, 0xc0, !PT ;  /* 0x03fffff003047812 */ /* 0x000fe200078ec0ff */
[----:B------:R-:W-:Y:S01]  /*0bc0*/  IMAD.IADD R11, R13, 0x1, -R11 ;  /* 0x000000010d0b7824 */ /* 0x000fe200078e0a0b */
[----:B------:R-:W-:-:S02]  /*0bd0*/  SHF.R.S32.HI R9, RZ, 0x2, R8 ;  /* 0x00000002ff097819 */ /* 0x000fc40000011408 */
[----:B------:R-:W-:Y:S01]  /*0be0*/  SHF.R.S32.HI R10, RZ, 0x1f, R8 ;  /* 0x0000001fff0a7819 */ /* 0x000fe20000011408 */
[----:B------:R-:W-:Y:S01]  /*0bf0*/  IMAD.IADD R4, R13, 0x1, -R4 ;  /* 0x000000010d047824 */ /* 0x000fe200078e0a04 */
[----:B------:R-:W-:Y:S02]  /*0c00*/  LEA.HI R3, R3, R6, RZ, 0x1 ;  /* 0x0000000603037211 */ /* 0x000fe400078f08ff */
[----:B------:R-:W-:Y:S02]  /*0c10*/  LEA.HI R10, R10, R9, RZ, 0x3 ;  /* 0x000000090a0a7211 */ /* 0x000fe400078f18ff */
[----:B------:R-:W-:Y:S02]  /*0c20*/  LOP3.LUT R5, R5, 0xfffffc00, RZ, 0xc0, !PT ;  /* 0xfffffc0005057812 */ /* 0x000fe400078ec0ff */
[----:B------:R-:W-:Y:S02]  /*0c30*/  LOP3.LUT R3, R3, 0x1ffffffe, RZ, 0xc0, !PT ;  /* 0x1ffffffe03037812 */ /* 0x000fe400078ec0ff */
[----:B------:R-:W-:Y:S01]  /*0c40*/  LOP3.LUT R10, R10, 0xfffffff8, RZ, 0xc0, !PT ;  /* 0xfffffff80a0a7812 */ /* 0x000fe200078ec0ff */
[----:B------:R-:W-:Y:S01]  /*0c50*/  IMAD R4, R4, 0x40, R5 ;  /* 0x0000004004047824 */ /* 0x000fe200078e0205 */
[----:B------:R-:W-:Y:S01]  /*0c60*/  LEA.HI R7, R7, R12, RZ, 0x5 ;  /* 0x0000000c07077211 */ /* 0x000fe200078f28ff */
[----:B------:R-:W-:Y:S01]  /*0c70*/  IMAD.IADD R3, R6, 0x1, -R3 ;  /* 0x0000000106037824 */ /* 0x000fe200078e0a03 */
[----:B------:R-:W-:Y:S01]  /*0c80*/  LEA.HI R2, R2, R2, RZ, 0x1 ;  /* 0x0000000202027211 */ /* 0x000fe200078f08ff */
[----:B------:R-:W-:Y:S01]  /*0c90*/  IMAD.IADD R10, R9, 0x1, -R10 ;  /* 0x00000001090a7824 */ /* 0x000fe200078e0a0a */
[----:B------:R-:W-:Y:S01]  /*0ca0*/  SHF.R.S32.HI R7, RZ, 0x5, R7 ;  /* 0x00000005ff077819 */ /* 0x000fe20000011407 */
[----:B------:R-:W-:Y:S01]  /*0cb0*/  IMAD R3, R3, 0x8, R4 ;  /* 0x0000000803037824 */ /* 0x000fe200078e0204 */
[----:B------:R-:W-:Y:S01]  /*0cc0*/  LOP3.LUT R8, R8, 0x7ffffffc, RZ, 0xc0, !PT ;  /* 0x7ffffffc08087812 */ /* 0x000fe200078ec0ff */
[----:B------:R-:W-:Y:S01]  /*0cd0*/  IMAD R2, R2, -0x3, R14 ;  /* 0xfffffffd02027824 */ /* 0x000fe200078e020e */
[----:B------:R-:W-:Y:S01]  /*0ce0*/  LEA.HI R0, R0, R13, RZ, 0x3 ;  /* 0x0000000d00007211 */ /* 0x000fe200078f18ff */
[----:B------:R-:W-:Y:S01]  /*0cf0*/  IMAD R7, R7, 0x10, R10 ;  /* 0x0000001007077824 */ /* 0x000fe200078e020a */
[----:B------:R0:W-:Y:S01]  /*0d00*/  STL [R1+0x1c], R3 ;  /* 0x00001c0301007387 */ /* 0x0001e20000100800 */
[----:B------:R-:W-:Y:S01]  /*0d10*/  IMAD.IADD R8, R12, 0x1, -R8 ;  /* 0x000000010c087824 */ /* 0x000fe200078e0a08 */
[----:B------:R-:W-:Y:S01]  /*0d20*/  LOP3.LUT R16, R0, 0xfffffff8, RZ, 0xc0, !PT ;  /* 0xfffffff800107812 */ /* 0x000fe200078ec0ff */
[----:B------:R-:W-:Y:S01]  /*0d30*/  IMAD R5, R2, 0x40, R7 ;  /* 0x0000004002057824 */ /* 0x000fe200078e0207 */
[----:B------:R-:W-:Y:S01]  /*0d40*/  SHF.R.S32.HI R0, RZ, 0x3, R0 ;  /* 0x00000003ff007819 */ /* 0x000fe20000011400 */
[----:B------:R-:W-:-:S02]  /*0d50*/  IMAD.SHL.U32 R2, R8, 0x2, RZ ;  /* 0x0000000208027824 */ /* 0x000fc400078e00ff */
[----:B------:R-:W-:Y:S01]  /*0d60*/  IMAD.IADD R16, R13, 0x1, -R16 ;  /* 0x000000010d107824 */ /* 0x000fe200078e0a10 */
[----:B------:R-:W-:Y:S01]  /*0d70*/  STL [R1+0x14], R5 ;  /* 0x0000140501007387 */ /* 0x000fe20000100800 */
[C---:B------:R-:W-:Y:S01]  /*0d80*/  VIADD R0, R2.reuse, 0x8 ;  /* 0x0000000802007836 */ /* 0x040fe20000000000 */
[----:B0-----:R-:W-:Y:S01]  /*0d90*/  LEA.HI R3, R11, R11, RZ, 0x1 ;  /* 0x0000000b0b037211 */ /* 0x001fe200078f08ff */
[C---:B------:R-:W-:Y:S01]  /*0da0*/  VIADD R157, R2.reuse, 0x10 ;  /* 0x00000010029d7836 */ /* 0x040fe20000000000 */
[----:B------:R0:W-:Y:S01]  /*0db0*/  STL [R1+0x4], R2 ;  /* 0x0000040201007387 */ /* 0x0001e20000100800 */
[C---:B------:R-:W-:Y:S01]  /*0dc0*/  VIADD R22, R2.reuse, 0x28 ;  /* 0x0000002802167836 */ /* 0x040fe20000000000 */
[----:B------:R-:W-:Y:S01]  /*0dd0*/  LOP3.LUT R4, R3, 0x1ffffffe, RZ, 0xc0, !PT ;  /* 0x1ffffffe03047812 */ /* 0x000fe200078ec0ff */
[C---:B------:R-:W-:Y:S01]  /*0de0*/  VIADD R156, R2.reuse, 0x18 ;  /* 0x00000018029c7836 */ /* 0x040fe20000000000 */
[----:B------:R1:W-:Y:S01]  /*0df0*/  STL [R1], R0 ;  /* 0x0000000001007387 */ /* 0x0003e20000100800 */
[----:B------:R-:W-:-:S02]  /*0e00*/  VIADD R23, R2, 0x20 ;  /* 0x0000002002177836 */ /* 0x000fc40000000000 */
[----:B------:R-:W-:Y:S02]  /*0e10*/  IMAD.IADD R4, R11, 0x1, -R4 ;  /* 0x000000010b047824 */ /* 0x000fe400078e0a04 */
[C---:B------:R-:W-:Y:S02]  /*0e20*/  VIADD R19, R2.reuse, 0x30 ;  /* 0x0000003002137836 */ /* 0x040fe40000000000 */
[----:B------:R-:W-:Y:S01]  /*0e30*/  VIADD R18, R2, 0x38 ;  /* 0x0000003802127836 */ /* 0x000fe20000000000 */
[----:B0-----:R-:W-:Y:S01]  /*0e40*/  SHF.R.S32.HI R2, RZ, 0x1f, R0 ;  /* 0x0000001fff027819 */ /* 0x001fe20000011400 */
[----:B------:R-:W-:Y:S01]  /*0e50*/  IMAD.SHL.U32 R17, R16, 0x8, RZ ;  /* 0x0000000810117824 */ /* 0x000fe200078e00ff */
[----:B-1----:R-:W-:Y:S02]  /*0e60*/  SHF.R.S32.HI R0, RZ, 0x1f, R157 ;  /* 0x0000001fff007819 */ /* 0x002fe4000001149d */
[----:B------:R-:W-:Y:S01]  /*0e70*/  SHF.R.S32.HI R0, RZ, 0x1f, R22 ;  /* 0x0000001fff007819 */ /* 0x000fe20000011416 */
[----:B------:R-:W-:Y:S01]  /*0e80*/  IMAD R0, R4, 0x8, R5 ;  /* 0x0000000804007824 */ /* 0x000fe200078e0205 */
[----:B------:R0:W-:Y:S01]  /*0e90*/  STL [R1+0x10], R2 ;  /* 0x0000100201007387 */ /* 0x0001e20000100800 */
[----:B------:R-:W-:-:S02]  /*0ea0*/  SHF.R.S32.HI R3, RZ, 0x1f, R17 ;  /* 0x0000001fff037819 */ /* 0x000fc40000011411 */
[----:B------:R-:W-:Y:S01]  /*0eb0*/  SHF.R.S32.HI R3, RZ, 0x1f, R156 ;  /* 0x0000001fff037819 */ /* 0x000fe2000001149c */
[----:B------:R1:W-:Y:S01]  /*0ec0*/  STL [R1+0x18], R0 ;  /* 0x0000180001007387 */ /* 0x0003e20000100800 */
[----:B------:R-:W-:Y:S02]  /*0ed0*/  SHF.R.S32.HI R3, RZ, 0x1f, R19 ;  /* 0x0000001fff037819 */ /* 0x000fe40000011413 */
[----:B0-----:R-:W-:Y:S02]  /*0ee0*/  SHF.R.S32.HI R2, RZ, 0x1f, R23 ;  /* 0x0000001fff027819 */ /* 0x001fe40000011417 */
[----:B------:R-:W-:-:S07]  /*0ef0*/  SHF.R.S32.HI R2, RZ, 0x1f, R18 ;  /* 0x0000001fff027819 */ /* 0x000fce0000011412 */
.L_x_171:
[----:B012---:R-:W0:Y:S01]  /*0f00*/  LDC.64 R2, c[0x0][0xc88] ;  /* 0x00032200ff027b82 */ /* 0x007e220000000a00 */
[----:B------:R-:W-:Y:S01]  /*0f10*/  ULDC.64 UR14, c[0x0][0x998] ;  /* 0x00026600000e7ab9 */ /* 0x000fe20000000a00 */
[----:B------:R-:W-:Y:S01]  /*0f20*/  ULDC.64 UR12, c[0x0][0x990] ;  /* 0x00026400000c7ab9 */ /* 0x000fe20000000a00 */
[----:B------:R-:W-:Y:S01]  /*0f30*/  ULDC.64 UR8, c[0x0][0xa28] ;  /* 0x00028a0000087ab9 */ /* 0x000fe20000000a00 */
[----:B------:R-:W-:Y:S01]  /*0f40*/  ULDC.64 UR10, c[0x0][0xa20] ;  /* 0x00028800000a7ab9 */ /* 0x000fe20000000a00 */
[----:B------:R-:W-:Y:S01]  /*0f50*/  ULOP3.LUT UR40, UR6, 0xffff, URZ, 0xc0, !UPT ;  /* 0x0000ffff06287892 */ /* 0x000fe2000f8ec03f */
[----:B------:R-:W-:Y:S01]  /*0f60*/  ULDC UR4, c[0x0][0x424] ;  /* 0x0001090000047ab9 */ /* 0x000fe20000000800 */
[----:B0-----:R-:W-:-:S06]  /*0f70*/  IMAD.WIDE R2, R31, 0x4, R2 ;  /* 0x000000041f027825 */ /* 0x001fcc00078e0202 */
[----:B------:R-:W2:Y:S01]  /*0f80*/  LDG.E R2, desc[UR50][R2.64] ;  /* 0x0000003202027981 */ /* 0x000ea2000c1e1900 */
[----:B------:R-:W-:Y:S01]  /*0f90*/  ISETP.NE.U32.AND P1, PT, RZ, UR14, PT ;  /* 0x0000000eff007c0c */ /* 0x000fe2000bf25070 */
[----:B------:R-:W-:Y:S01]  /*0fa0*/  UISETP.NE.U32.AND UP0, UPT, UR8, URZ, UPT ;  /* 0x0000003f0800728c */ /* 0x000fe2000bf05070 */
[----:B------:R-:W-:Y:S01]  /*0fb0*/  ISETP.NE.U32.AND P0, PT, RZ, UR12, PT ;  /* 0x0000000cff007c0c */ /* 0x000fe2000bf05070 */
[----:B------:R-:W-:Y:S01]  /*0fc0*/  UISETP.NE.U32.AND UP1, UPT, UR10, URZ, UPT ;  /* 0x0000003f0a00728c */ /* 0x000fe2000bf25070 */
[----:B------:R-:W-:Y:S01]  /*0fd0*/  ISETP.NE.AND.EX P1, PT, RZ, UR15, PT, P1 ;  /* 0x0000000fff007c0c */ /* 0x000fe2000bf25310 */
[----:B------:R-:W-:Y:S01]  /*0fe0*/  UISETP.NE.AND.EX UP0, UPT, UR9, URZ, UPT, UP0 ;  /* 0x0000003f0900728c */ /* 0x000fe2000bf05300 */
[----:B------:R-:W-:Y:S01]  /*0ff0*/  ISETP.NE.AND.EX P0, PT, RZ, UR13, PT, P0 ;  /* 0x0000000dff007c0c */ /* 0x000fe2000bf05300 */
[----:B------:R-:W-:-:S04]  /*1000*/  UISETP.NE.AND.EX UP1, UPT, UR11, URZ, UPT, UP1 ;  /* 0x0000003f0b00728c */ /* 0x000fc8000bf25310 */
[----:B------:R-:W-:Y:S02]  /*1010*/  PLOP3.LUT P4, PT, PT, PT, UP0, 0x80, 0x0 ;  /* 0x000000000000781c */ /* 0x000fe40003f8f008 */
[----:B------:R-:W-:-:S04]  /*1020*/  PLOP3.LUT P5, PT, PT, PT, UP1, 0x80, 0x0 ;  /* 0x000000000000781c */ /* 0x000fc80003faf018 */
[----:B------:R-:W0:Y:S08]  /*1030*/  @P1 LDC.64 R8, c[0x0][0x9b8] ;  /* 0x00026e00ff081b82 */ /* 0x000e300000000a00 */
[----:B---34-:R-:W1:Y:S08]  /*1040*/  @P0 LDC.64 R6, c[0x0][0x9a8] ;  /* 0x00026a00ff060b82 */ /* 0x018e700000000a00 */
[----:B------:R-:W3:Y:S08]  /*1050*/  @P0 LDC.64 R14, c[0x0][0x9b0] ;  /* 0x00026c00ff0e0b82 */ /* 0x000ef00000000a00 */
[----:B------:R-:W4:Y:S01]  /*1060*/  @P1 LDC.64 R20, c[0x0][0x9c0] ;  /* 0x00027000ff141b82 */ /* 0x000f220000000a00 */
[----:B--2---:R-:W-:-:S13]  /*1070*/  R2UR UR37, R2 ;  /* 0x00000000022572ca */ /* 0x004fda00000e0000 */
[----:B------:R-:W-:Y:S02]  /*1080*/  USHF.R.S32.HI UR39, URZ, 0x1f, UR37 ;  /* 0x0000001f3f277899 */ /* 0x000fe40008011425 */
[----:B0-----:R-:W-:Y:S01]  /*1090*/  @P1 IMAD.WIDE.U32 R4, R8, UR37, RZ ;  /* 0x0000002508041c25 */ /* 0x001fe2000f8e00ff */
[----:B------:R-:W-:-:S03]  /*10a0*/  @UP0 ULEA UR8, UP2, UR37, UR8, 0x2 ;  /* 0x0000000825080291 */ /* 0x000fc6000f84103f */
[----:B------:R-:W-:Y:S01]  /*10b0*/  @P1 IMAD R2, R8, UR39, RZ ;  /* 0x0000002708021c24 */ /* 0x000fe2000f8e02ff */
[----:B------:R-:W-:Y:S02]  /*10c0*/  @UP0 ULEA.HI.X UR9, UR37, UR9, UR39, 0x2, UP2 ;  /* 0x0000000925090291 */ /* 0x000fe400090f1427 */
[C---:B-1---5:R-:W-:Y:S01]  /*10d0*/  @P0 IMAD R0, R6.reuse, UR39, RZ ;  /* 0x0000002706000c24 */ /* 0x062fe2000f8e02ff */
[----:B------:R-:W-:Y:S02]  /*10e0*/  @UP1 ULEA UR10, UP0, UR37, UR10, 0x2 ;  /* 0x0000000a250a1291 */ /* 0x000fe4000f80103f */
[----:B------:R-:W-:Y:S02]  /*10f0*/  @P1 IMAD R9, R9, UR37, R2 ;  /* 0x0000002509091c24 */ /* 0x000fe4000f8e0202 */
[----:B------:R-:W-:Y:S01]  /*1100*/  @P0 IMAD R7, R7, UR37, R0 ;  /* 0x0000002507070c24 */ /* 0x000fe2000f8e0200 */
[----:B------:R-:W-:Y:S02]  /*1110*/  @UP1 ULEA.HI.X UR11, UR37, UR11, UR39, 0x2, UP0 ;  /* 0x0000000b250b1291 */ /* 0x000fe400080f1427 */
[----:B------:R-:W-:-:S04]  /*1120*/  @P0 IMAD.WIDE.U32 R2, R6, UR37, RZ ;  /* 0x0000002506020c25 */ /* 0x000fc8000f8e00ff */
[----:B------:R-:W-:Y:S02]  /*1130*/  @P0 IMAD.IADD R3, R3, 0x1, R7 ;  /* 0x0000000103030824 */ /* 0x000fe400078e0207 */
[----:B------:R-:W-:Y:S02]  /*1140*/  @P1 IMAD.IADD R5, R5, 0x1, R9 ;  /* 0x0000000105051824 */ /* 0x000fe400078e0209 */
[----:B---3--:R-:W-:-:S04]  /*1150*/  @P0 IMAD.WIDE.U32 R2, R14, UR40, R2 ;  /* 0x000000280e020c25 */ /* 0x008fc8000f8e0002 */
[----:B----4-:R-:W-:-:S04]  /*1160*/  @P1 IMAD.WIDE.U32 R6, R20, UR40, R4 ;  /* 0x0000002814061c25 */ /* 0x010fc8000f8e0004 */
[----:B------:R-:W-:Y:S02]  /*1170*/  IMAD.U32 R10, RZ, RZ, UR8 ;  /* 0x00000008ff0a7e24 */ /* 0x000fe4000f8e00ff */
[----:B------:R-:W-:Y:S02]  /*1180*/  IMAD.U32 R12, RZ, RZ, UR10 ;  /* 0x0000000aff0c7e24 */ /* 0x000fe4000f8e00ff */
[----:B------:R-:W-:Y:S02]  /*1190*/  IMAD.U32 R11, RZ, RZ, UR9 ;  /* 0x00000009ff0b7e24 */ /* 0x000fe4000f8e00ff */
[----:B------:R-:W-:Y:S02]  /*11a0*/  IMAD.U32 R13, RZ, RZ, UR11 ;  /* 0x0000000bff0d7e24 */ /* 0x000fe4000f8e00ff */
[----:B------:R-:W-:Y:S01]  /*11b0*/  @P0 IMAD R5, R15, UR40, R3 ;  /* 0x000000280f050c24 */ /* 0x000fe2000f8e0203 */
[----:B------:R-:W-:Y:S01]  /*11c0*/  @P0 LEA R4, P2, R2, UR12, 0x2 ;  /* 0x0000000c02040c11 */ /* 0x000fe2000f8410ff */
[----:B------:R-:W-:Y:S01]  /*11d0*/  @P1 IMAD R3, R21, UR40, R7 ;  /* 0x0000002815031c24 */ /* 0x000fe2000f8e0207 */
[----:B------:R-:W-:Y:S01]  /*11e0*/  @P1 LEA R8, P3, R6, UR14, 0x2 ;  /* 0x0000000e06081c11 */ /* 0x000fe2000f8610ff */
[----:B------:R-:W2:Y:S01]  /*11f0*/  @P4 LDG.E R10, desc[UR50][R10.64] ;  /* 0x000000320a0a4981 */ /* 0x000ea2000c1e1900 */
[----:B------:R-:W-:Y:S01]  /*1200*/  IMAD.MOV.U32 R7, RZ, RZ, 0x3f800000 ;  /* 0x3f800000ff077424 */ /* 0x000fe200078e00ff */
[----:B------:R-:W-:Y:S01]  /*1210*/  @P0 LEA.HI.X R5, R2, UR13, R5, 0x2, P2 ;  /* 0x0000000d02050c11 */ /* 0x000fe200090f1405 */
[----:B------:R-:W-:Y:S01]  /*1220*/  IMAD.MOV.U32 R0, RZ, RZ, 0x3f800000 ;  /* 0x3f800000ff007424 */ /* 0x000fe200078e00ff */
[----:B------:R-:W3:Y:S01]  /*1230*/  @P5 LDG.E R12, desc[UR50][R12.64] ;  /* 0x000000320c0c5981 */ /* 0x000ee2000c1e1900 */
[----:B------:R-:W-:Y:S01]  /*1240*/  @P1 LEA.HI.X R9, R6, UR15, R3, 0x2, P3 ;  /* 0x0000000f06091c11 */ /* 0x000fe200098f1403 */
[----:B------:R-:W-:-:S02]  /*1250*/  ULDC.64 UR8, c[0x0][0x418] ;  /* 0x0001060000087ab9 */ /* 0x000fc40000000a00 */
[----:B------:R0:W5:Y:S04]  /*1260*/  @P0 LDG.E R7, desc[UR50][R4.64] ;  /* 0x0000003204070981 */ /* 0x000168000c1e1900 */
[----:B------:R0:W5:Y:S01]  /*1270*/  @P1 LDG.E R0, desc[UR50][R8.64] ;  /* 0x0000003208001981 */ /* 0x000162000c1e1900 */
[----:B------:R-:W-:Y:S01]  /*1280*/  UISETP.NE.U32.AND UP0, UPT, UR8, URZ, UPT ;  /* 0x0000003f0800728c */ /* 0x000fe2000bf05070 */
[----:B------:R-:W-:Y:S01]  /*1290*/  UMOV UR41, UR5 ;  /* 0x0000000500297c82 */ /* 0x000fe20008000000 */
[----:B------:R-:W-:Y:S02]  /*12a0*/  ULDC UR5, c[0x0][0x2f0] ;  /* 0x0000bc0000057ab9 */ /* 0x000fe40000000800 */
[----:B------:R-:W-:Y:S01]  /*12b0*/  UISETP.NE.AND.EX UP0, UPT, UR9, URZ, UPT, UP0 ;  /* 0x0000003f0900728c */ /* 0x000fe2000bf05300 */
[----:B------:R-:W-:Y:S01]  /*12c0*/  UMOV UR52, URZ ;  /* 0x0000003f00347c82 */ /* 0x000fe20008000000 */
[----:B------:R-:W-:-:S02]  /*12d0*/  ULOP3.LUT UR8, UR6, 0xff0000, URZ, 0xc0, !UPT ;  /* 0x00ff000006087892 */ /* 0x000fc4000f8ec03f */
[----:B------:R-:W-:Y:S02]  /*12e0*/  USEL UR4, UR4, 0x1, UP0 ;  /* 0x0000000104047887 */ /* 0x000fe40008000000 */
[----:B------:R-:W-:Y:S02]  /*12f0*/  ULOP3.LUT UR6, UR6, 0xff000000, URZ, 0xc0, !UPT ;  /* 0xff00000006067892 */ /* 0x000fe4000f8ec03f */
[----:B------:R-:W-:Y:S01]  /*1300*/  UIMAD UR4, UR4, UR5, URZ ;  /* 0x00000005040472a4 */ /* 0x000fe2000f8e023f */
[----:B--2---:R-:W-:-:S06]  /*1310*/  @P4 R2UR UR52, R10 ;  /* 0x000000000a3442ca */ /* 0x004fcc00000e0000 */
[----:B---3--:R-:W-:Y:S01]  /*1320*/  @P5 R2UR UR4, R12 ;  /* 0x000000000c0452ca */ /* 0x008fe200000e0000 */
[----:B0-----:R-:W-:-:S14]  /*1330*/  @P5 BRA `(.L_x_136) ;  /* 0x0000000000345947 */ /* 0x001fdc0003800000 */
[----:B------:R-:W-:Y:S02]  /*1340*/  ULDC.64 UR10, c[0x0][0xa08] ;  /* 0x00028200000a7ab9 */ /* 0x000fe40000000a00 */
[----:B------:R-:W-:-:S04]  /*1350*/  ISETP.NE.U32.AND P0, PT, RZ, UR10, PT ;  /* 0x0000000aff007c0c */ /* 0x000fc8000bf05070 */
[----:B------:R-:W-:-:S13]  /*1360*/  ISETP.NE.AND.EX P0, PT, RZ, UR11, PT, P0 ;  /* 0x0000000bff007c0c */ /* 0x000fda000bf05300 */
[----:B------:R-:W-:Y:S05]  /*1370*/  @!P0 BRA `(.L_x_136) ;  /* 0x0000000000248947 */ /* 0x000fea0003800000 */
[----:B------:R-:W-:Y:S02]  /*1380*/  ULDC.64 UR4, c[0x0][0xa08] ;  /* 0x0002820000047ab9 */ /* 0x000fe40000000a00 */
[----:B------:R-:W-:-:S06]  /*1390*/  UIMAD.WIDE UR4, UR37, 0x4, UR4 ;  /* 0x00000004250478a5 */ /* 0x000fcc000f8e0204 */
[----:B------:R-:W-:Y:S02]  /*13a0*/  IMAD.U32 R2, RZ, RZ, UR4 ;  /* 0x00000004ff027e24 */ /* 0x000fe4000f8e00ff */
[----:B------:R-:W-:-:S05]  /*13b0*/  IMAD.U32 R3, RZ, RZ, UR5 ;  /* 0x00000005ff037e24 */ /* 0x000fca000f8e00ff */
[----:B------:R-:W2:Y:S04]  /*13c0*/  LDG.E R5, desc[UR50][R2.64] ;  /* 0x0000003202057981 */ /* 0x000ea8000c1e1900 */
[----:B------:R-:W3:Y:S01]  /*13d0*/  LDG.E R4, desc[UR50][R2.64+0x4] ;  /* 0x0000043202047981 */ /* 0x000ee2000c1e1900 */
[----:B--2---:R-:W-:Y:S02]  /*13e0*/  R2UR UR4, R5 ;  /* 0x00000000050472ca */ /* 0x004fe400000e0000 */
[----:B---3--:R-:W-:-:S13]  /*13f0*/  R2UR UR5, R4 ;  /* 0x00000000040572ca */ /* 0x008fda00000e0000 */
[----:B------:R-:W-:-:S12]  /*1400*/  UIADD3 UR4, -UR4, UR5, URZ ;  /* 0x0000000504047290 */ /* 0x000fd8000fffe13f */
.L_x_136:
[----:B------:R-:W-:Y:S01]  /*1410*/  UIADD3 UR52, -UR52, UR4, URZ ;  /* 0x0000000434347290 */ /* 0x000fe2000fffe13f */
[----:B-----5:R-:W-:Y:S01]  /*1420*/  FMUL.FTZ R0, R7, R0 ;  /* 0x0000000007007220 */ /* 0x020fe20000410000 */
[----:B------:R-:W-:Y:S02]  /*1430*/  USHF.R.U32.HI UR4, URZ, 0x8, UR6 ;  /* 0x000000083f047899 */ /* 0x000fe40008011606 */
[----:B------:R-:W-:Y:S02]  /*1440*/  UISETP.GE.AND UP0, UPT, UR52, 0x1, UPT ;  /* 0x000000013400788c */ /* 0x000fe4000bf06270 */
[----:B------:R-:W-:Y:S02]  /*1450*/  UIADD3 UR6, UR52, 0x9f, URZ ;  /* 0x0000009f34067890 */ /* 0x000fe4000fffe03f */
[----:B------:R-:W-:Y:S02]  /*1460*/  ULEA.HI UR8, UR8, UR4, URZ, 0x10 ;  /* 0x0000000408087291 */ /* 0x000fe4000f8f803f */
[----:B------:R-:W-:Y:S01]  /*1470*/  PLOP3.LUT P0, PT, PT, PT, UP0, 0x80, 0x0 ;  /* 0x000000000000781c */ /* 0x000fe20003f0f008 */
[----:B------:R-:W-:Y:S01]  /*1480*/  UIMAD.WIDE UR6, UR6, 0x66666667, URZ ;  /* 0x66666667060678a5 */ /* 0x000fe2000f8e023f */
[----:B------:R-:W-:Y:S01]  /*1490*/  ULDC UR11, c[0x0][0x988] ;  /* 0x00026200000b7ab9 */ /* 0x000fe20000000800 */
[----:B------:R-:W-:-:S02]  /*14a0*/  UMOV UR4, URZ ;  /* 0x0000003f00047c82 */ /* 0x000fc40008000000 */
[----:B------:R-:W-:Y:S02]  /*14b0*/  USHF.R.U32.HI UR5, URZ, 0x1f, UR7 ;  /* 0x0000001f3f057899 */ /* 0x000fe40008011607 */
[----:B------:R-:W-:Y:S02]  /*14c0*/  ULOP3.LUT UR42, UR8, 0xff, URZ, 0xc0, !UPT ;  /* 0x000000ff082a7892 */ /* 0x000fe4000f8ec03f */
[----:B------:R-:W-:Y:S02]  /*14d0*/  USHF.R.U32.HI UR43, URZ, 0x10, UR8 ;  /* 0x000000103f2b7899 */ /* 0x000fe40008011608 */
[----:B------:R-:W-:Y:S02]  /*14e0*/  ULEA.HI.SX32 UR9, UR7, UR5, 0x1a ;  /* 0x0000000507097291 */ /* 0x000fe4000f8fd23f */
[----:B------:R-:W-:Y:S10]  /*14f0*/  @!P0 BRA `(.L_x_137) ;  /* 0x0000000000908947 */ /* 0x000ff40003800000 */
[----:B------:R-:W-:Y:S01]  /*1500*/  UISETP.NE.AND UP0, UPT, UR43, URZ, UPT ;  /* 0x0000003f2b00728c */ /* 0x000fe2000bf05270 */
[----:B------:R-:W-:-:S03]  /*1510*/  ULDC UR4, c[0x0][0x9f0] ;  /* 0x00027c0000047ab9 */ /* 0x000fc60000000800 */
[----:B------:R-:W-:-:S03]  /*1520*/  USEL UR10, UR43, UR4, UP0 ;  /* 0x000000042b0a7287 */ /* 0x000fc60008000000 */
[----:B------:R-:W-:Y:S01]  /*1530*/  UMOV UR4, URZ ;  /* 0x0000003f00047c82 */ /* 0x000fe20008000000 */
[----:B------:R-:W-:Y:S02]  /*1540*/  UIADD3 UR6, UR9, -0x1, UR10 ;  /* 0xffffffff09067890 */ /* 0x000fe4000fffe00a */
[----:B------:R-:W-:-:S04]  /*1550*/  IMAD.U32 R4, RZ, RZ, UR10 ;  /* 0x0000000aff047e24 */ /* 0x000fc8000f8e00ff */
[----:B------:R-:W-:Y:S01]  /*1560*/  IMAD.U32 R5, RZ, RZ, UR6 ;  /* 0x00000006ff057e24 */ /* 0x000fe2000f8e00ff */
[-C--:B------:R-:W-:Y:S01]  /*1570*/  IABS R2, R4.reuse ;  /* 0x0000000400027213 */ /* 0x080fe20000000000 */
[----:B------:R-:W-:Y:S01]  /*1580*/  ULOP3.LUT UR6, UR6, UR10, URZ, 0x3c, !UPT ;  /* 0x0000000a06067292 */ /* 0x000fe2000f8e3c3f */
[----:B------:R-:W-:Y:S02]  /*1590*/  IABS R6, R4 ;  /* 0x0000000400067213 */ /* 0x000fe40000000000 */
        /* <DEDUP_REMOVED lines=26> */
.L_x_137:
[----:B------:R-:W-:Y:S01]  /*1740*/  UIMAD UR44, UR42, UR4, URZ ;  /* 0x000000042a2c72a4 */ /* 0x000fe2000f8e023f */
[----:B------:R-:W-:Y:S02]  /*1750*/  IMAD.U32 R2, RZ, RZ, UR9 ;  /* 0x00000009ff027e24 */ /* 0x000fe4000f8e00ff */
[----:B------:R-:W-:Y:S01]  /*1760*/  FMUL.FTZ R0, R0, UR11 ;  /* 0x0000000b00007c20 */ /* 0x000fe20008410000 */
[----:B------:R-:W-:Y:S01]  /*1770*/  IMAD.U32 R3, RZ, RZ, UR4 ;  /* 0x00000004ff037e24 */ /* 0x000fe2000f8e00ff */
[----:B------:R-:W-:Y:S02]  /*1780*/  PLOP3.LUT P0, PT, PT, PT, PT, 0x80, 0x0 ;  /* 0x000000000000781c */ /* 0x000fe40003f0f070 */
[----:B------:R-:W-:Y:S02]  /*1790*/  CS2R R4, SRZ ;  /* 0x0000000000047805 */ /* 0x000fe4000001ff00 */
[----:B------:R-:W-:Y:S02]  /*17a0*/  CS2R R56, SRZ ;  /* 0x0000000000387805 */ /* 0x000fe4000001ff00 */
[----:B------:R-:W-:-:S02]  /*17b0*/  R2UR UR45, R0 ;  /* 0x00000000002d72ca */ /* 0x000fc400000e0000 */
[----:B------:R-:W-:Y:S02]  /*17c0*/  CS2R R6, SRZ ;  /* 0x0000000000067805 */ /* 0x000fe4000001ff00 */
[----:B------:R-:W-:Y:S02]  /*17d0*/  VIADDMNMX R2, R3, UR44, R2, PT ;  /* 0x0000002c03027c46 */ /* 0x000fe4000b800102 */
[----:B------:R-:W-:Y:S02]  /*17e0*/  CS2R R26, SRZ ;  /* 0x00000000001a7805 */ /* 0x000fe4000001ff00 */
[----:B------:R-:W-:Y:S01]  /*17f0*/  CS2R R8, SRZ ;  /* 0x0000000000087805 */ /* 0x000fe2000001ff00 */
[----:B------:R-:W-:Y:S01]  /*1800*/  IMAD.MOV.U32 R36, RZ, RZ, RZ ;  /* 0x000000ffff247224 */ /* 0x000fe200078e00ff */
[----:B------:R-:W-:Y:S02]  /*1810*/  R2UR UR49, R2 ;  /* 0x00000000023172ca */ /* 0x000fe400000e0000 */
        /* <DEDUP_REMOVED lines=8> */
[----:B------:R-:W-:Y:S01]  /*18a0*/  IMAD.MOV.U32 R41, RZ, RZ, RZ ;  /* 0x000000ffff297224 */ /* 0x000fe200078e00ff */
[----:B------:R-:W-:Y:S01]  /*18b0*/  CS2R R14, SRZ ;  /* 0x00000000000e7805 */ /* 0x000fe2000001ff00 */
[----:B------:R-:W-:Y:S01]  /*18c0*/  IMAD.MOV.U32 R52, RZ, RZ, RZ ;  /* 0x000000ffff347224 */ /* 0x000fe200078e00ff */
[----:B------:R-:W-:Y:S01]  /*18d0*/  CS2R R54, SRZ ;  /* 0x0000000000367805 */ /* 0x000fe2000001ff00 */
[----:B------:R-:W-:Y:S01]  /*18e0*/  UISETP.GT.AND UP0, UPT, UR49, UR44, UPT ;  /* 0x0000002c3100728c */ /* 0x000fe2000bf04270 */
[----:B------:R-:W-:Y:S01]  /*18f0*/  CS2R R20, SRZ ;  /* 0x0000000000147805 */ /* 0x000fe2000001ff00 */
[----:B------:R-:W-:-:S04]  /*1900*/  IMAD.MOV.U32 R49, RZ, RZ, RZ ;  /* 0x000000ffff317224 */ /* 0x000fc800078e00ff */
[----:B------:R-:W-:-:S13]  /*1910*/  PLOP3.LUT P1, PT, PT, PT, UP0, 0x80, 0x0 ;  /* 0x000000000000781c */ /* 0x000fda0003f2f008 */
[----:B------:R-:W-:Y:S05]  /*1920*/  @!P1 BRA `(.L_x_138) ;  /* 0x0000005400dc9947 */ /* 0x000fea0003800000 */
[----:B------:R-:W0:Y:S01]  /*1930*/  S2R R24, SR_TID.X ;  /* 0x0000000000187919 */ /* 0x000e220000002100 */
[----:B------:R-:W1:Y:S01]  /*1940*/  S2UR UR8, SR_CgaCtaId ;  /* 0x00000000000879c3 */ /* 0x000e620000008800 */
[----:B------:R-:W-:Y:S02]  /*1950*/  UMOV UR7, 0x400 ;  /* 0x0000040000077882 */ /* 0x000fe40000000000 */
[----:B-1----:R-:W-:Y:S01]  /*1960*/  ULEA UR7, UR8, UR7, 0x18 ;  /* 0x0000000708077291 */ /* 0x002fe2000f8ec03f */
[----:B0-----:R-:W-:-:S05]  /*1970*/  VIADD R25, R24, 0xffffff80 ;  /* 0xffffff8018197836 */ /* 0x001fca0000000000 */
[----:B------:R-:W-:-:S04]  /*1980*/  SHF.R.S32.HI R24, RZ, 0x1f, R25 ;  /* 0x0000001fff187819 */ /* 0x000fc80000011419 */
[----:B------:R-:W-:-:S04]  /*1990*/  LEA.HI R24, R24, R25, RZ, 0x7 ;  /* 0x0000001918187211 */ /* 0x000fc800078f38ff */
[----:B------:R-:W-:-:S05]  /*19a0*/  SHF.R.S32.HI R24, RZ, 0x7, R24 ;  /* 0x00000007ff187819 */ /* 0x000fca0000011418 */
[----:B------:R-:W0:Y:S02]  /*19b0*/  SHFL.IDX PT, R0, R24, RZ, 0x1f ;  /* 0x00001fff18007589 */ /* 0x000e2400000e0000 */
[----:B0-----:R-:W-:-:S13]  /*19c0*/  R2UR UR6, R0 ;  /* 0x00000000000672ca */ /* 0x001fda00000e0000 */
        /* <DEDUP_REMOVED lines=26> */
.L_x_139:
[----:B------:R-:W0:Y:S01]  /*1b70*/  S2UR UR5, SR_CgaCtaId ;  /* 0x00000000000579c3 */ /* 0x000e220000008800 */
[----:B------:R-:W-:Y:S01]  /*1b80*/  ULEA.HI UR4, UR47, UR47, URZ, 0x1 ;  /* 0x0000002f2f047291 */ /* 0x000fe2000f8f083f */
[----:B------:R-:W-:-:S03]  /*1b90*/  MOV R3, 0x400 ;  /* 0x0000040000037802 */ /* 0x000fc60000000f00 */
[----:B------:R-:W-:-:S04]  /*1ba0*/  ULOP3.LUT UR4, UR4, 0xfffffffe, URZ, 0xc0, !UPT ;  /* 0xfffffffe04047892 */ /* 0x000fc8000f8ec03f */
[----:B------:R-:W-:-:S06]  /*1bb0*/  UIADD3 UR4, UR47, -UR4, URZ ;  /* 0x800000042f047290 */ /* 0x000fcc000fffe03f */
[----:B------:R-:W-:Y:S02]  /*1bc0*/  IMAD.U32 R4, RZ, RZ, UR4 ;  /* 0x00000004ff047e24 */ /* 0x000fe4000f8e00ff */
[----:B0-----:R-:W-:-:S05]  /*1bd0*/  IMAD.U32 R2, RZ, RZ, UR5 ;  /* 0x00000005ff027e24 */ /* 0x001fca000f8e00ff */
[----:B------:R-:W-:Y:S02]  /*1be0*/  LEA R0, R2, R3, 0x18 ;  /* 0x0000000302007211 */ /* 0x000fe400078ec0ff */
[----:B------:R-:W-:Y:S01]  /*1bf0*/  SHF.L.U32 R3, R4, 0x1f, RZ ;  /* 0x0000001f04037819 */ /* 0x000fe200000006ff */
[----:B------:R-:W-:-:S03]  /*1c00*/  IMAD.U32 R4, RZ, RZ, UR48 ;  /* 0x00000030ff047e24 */ /* 0x000fc6000f8e00ff */
[----:B------:R-:W0:Y:S02]  /*1c10*/  SYNCS.PHASECHK.TRANS64.TRYWAIT P1, [R0+URZ+0x13200], R3 ;  /* 0x01320003000075a7 */ /* 0x000e24000802017f */
[----:B------:R-:W-:Y:S01]  /*1c20*/  ISETP.NE.AND P0, PT, R4, 0x3, PT ;  /* 0x000000030400780c */ /* 0x000fe20003f05270 */
[----:B0-----:R-:W-:-:S12]  /*1c30*/  @!P1 BRA `(.L_x_140) ;  /* 0x000000cc00ec9947 */ /* 0x001fd80003800000 */
.L_x_262:
[----:B------:R-:W-:Y:S05]  /*1c40*/  @!P0 BRA `(.L_x_141) ;  /* 0x0000000000048947 */ /* 0x000fea0003800000 */
[----:B------:R-:W-:Y:S01]  /*1c50*/  BPT.TRAP 0x1 ;  /* 0x000000040000795c */ /* 0x000fe20000300000 */
.L_x_141:
[----:B------:R-:W-:Y:S02]  /*1c60*/  IMAD.U32 R6, RZ, RZ, UR46 ;  /* 0x0000002eff067e24 */ /* 0x000fe4000f8e00ff */
[----:B------:R-:W-:-:S03]  /*1c70*/  IMAD.U32 R7, RZ, RZ, UR36 ;  /* 0x00000024ff077e24 */ /* 0x000fc6000f8e00ff */
[----:B------:R-:W-:Y:S01]  /*1c80*/  SHF.L.U32 R6, R6, 0x1f, RZ ;  /* 0x0000001f06067819 */ /* 0x000fe200000006ff */
[----:B------:R-:W-:-:S04]  /*1c90*/  IMAD R7, R7, 0x8, R0 ;  /* 0x0000000807077824 */ /* 0x000fc800078e0200 */
[----:B------:R1:W2:Y:S01]  /*1ca0*/  SYNCS.PHASECHK.TRANS64.TRYWAIT P2, [R7+URZ+0x13230], R6 ;  /* 0x01323006070075a7 */ /* 0x0002a2000804017f */
[----:B------:R-:W-:Y:S05]  /*1cb0*/  @!P0 BRA `(.L_x_142) ;  /* 0x0000000000048947 */ /* 0x000fea0003800000 */
[----:B------:R-:W-:Y:S01]  /*1cc0*/  BPT.TRAP 0x1 ;  /* 0x000000040000795c */ /* 0x000fe20000300000 */
.L_x_142:
[----:B0-----:R-:W0:Y:S01]  /*1cd0*/  S2R R3, SR_TID.X ;  /* 0x0000000000037919 */ /* 0x001e220000002100 */
[----:B------:R-:W-:-:S05]  /*1ce0*/  VIADD R4, R0, 0xe000 ;  /* 0x0000e00000047836 */ /* 0x000fca0000000000 */
[----:B------:R-:W-:-:S04]  /*1cf0*/  SHF.R.U32.HI R4, RZ, 0x4, R4 ;  /* 0x00000004ff047819 */ /* 0x000fc80000011604 */
[----:B------:R-:W-:Y:S02]  /*1d00*/  LOP3.LUT R4, R4, 0x3fff, RZ, 0xc0, !PT ;  /* 0x00003fff04047812 */ /* 0x000fe400078ec0ff */
[----:B0-----:R-:W-:Y:S01]  /*1d10*/  LOP3.LUT P1, R3, R3, 0x7f, RZ, 0xc0, !PT ;  /* 0x0000007f03037812 */ /* 0x001fe2000782c0ff */
[----:B--2---:R-:W-:-:S12]  /*1d20*/  @P2 BRA `(.L_x_143) ;  /* 0x0000000000082947 */ /* 0x004fd80003800000 */
[----:B------:R-:W0:Y:S02]  /*1d30*/  SYNCS.PHASECHK.TRANS64.TRYWAIT P2, [R7+URZ+0x13230], R6 ;  /* 0x01323006070075a7 */ /* 0x000e24000804017f */
[----:B0-----:R-:W-:Y:S05]  /*1d40*/  @!P2 BRA `(.L_x_144) ;  /* 0x000000cc00bca947 */ /* 0x001fea0003800000 */
.L_x_143:
[----:B------:R-:W-:Y:S05]  /*1d50*/  WARPSYNC.ALL ;  /* 0x0000000000007948 */ /* 0x000fea0003800000 */
[----:B------:R-:W-:Y:S01]  /*1d60*/  IMAD.MOV.U32 R25, RZ, RZ, RZ ;  /* 0x000000ffff197224 */ /* 0x000fe200078e00ff */
[----:B------:R-:W-:-:S04]  /*1d70*/  LOP3.LUT R4, R4, 0x10000, RZ, 0xfc, !PT ;  /* 0x0001000004047812 */ /* 0x000fc800078efcff */
[----:B------:R-:W-:Y:S01]  /*1d80*/  R2UR UR12, R4 ;  /* 0x00000000040c72ca */ /* 0x000fe200000e0000 */
[----:B------:R-:W-:Y:S01]  /*1d90*/  ULOP3.LUT UR53, UR53, 0x10000, URZ, 0xfc, !UPT ;  /* 0x0001000035357892 */ /* 0x000fe2000f8efc3f */
[----:B------:R-:W-:Y:S01]  /*1da0*/  WARPGROUP.ARRIVE ;  /* 0x00000000000079c5 */ /* 0x000fe20000000000 */
[----:B------:R-:W-:Y:S01]  /*1db0*/  UMOV UR9, 0x80000020 ;  /* 0x8000002000097882 */ /* 0x000fe20000000000 */
[----:B------:R-:W-:Y:S01]  /*1dc0*/  UMOV UR11, 0x80000020 ;  /* 0x80000020000b7882 */ /* 0x000fe20000000000 */
[----:B------:R-:W2:Y:S01]  /*1dd0*/  LDL R10, [R1+0x4] ;  /* 0x00000400010a7983 */ /* 0x000ea20000100800 */
[----:B------:R-:W-:Y:S01]  /*1de0*/  UIADD3 UR6, UR53, 0x2, URZ ;  /* 0x0000000235067890 */ /* 0x000fe2000fffe03f */
[----:B01----:R-:W-:Y:S01]  /*1df0*/  IMAD.U32 R6, RZ, RZ, UR52 ;  /* 0x00000034ff067e24 */ /* 0x003fe2000f8e00ff */
[----:B------:R-:W-:Y:S01]  /*1e00*/  UMOV UR8, UR53 ;  /* 0x0000003500087c82 */ /* 0x000fe20008000000 */
[----:B------:R-:W-:Y:S01]  /*1e10*/  UMOV UR7, 0x80000020 ;  /* 0x8000002000077882 */ /* 0x000fe20000000000 */
[----:B------:R-:W-:Y:S01]  /*1e20*/  IMAD.U32 R5, RZ, RZ, UR49 ;  /* 0x00000031ff057e24 */ /* 0x000fe2000f8e00ff */
[----:B------:R-:W-:Y:S01]  /*1e30*/  P2R R8, PR, RZ, 0x2 ;  /* 0x00000002ff087803 */ /* 0x000fe20000000000 */
[----:B------:R-:W-:Y:S01]  /*1e40*/  UIADD3 UR20, UR49, -0x2, URZ ;  /* 0xfffffffe31147890 */ /* 0x000fe2000fffe03f */
[----:B------:R-:W-:Y:S01]  /*1e50*/  P2R R9, PR, RZ, 0x1 ;  /* 0x00000001ff097803 */ /* 0x000fe20000000000 */
[----:B------:R-:W-:-:S02]  /*1e60*/  UIMAD UR12, UR36, 0x280, UR12 ;  /* 0x00000280240c78a4 */ /* 0x000fc4000f8e020c */
[----:B------:R-:W-:Y:S02]  /*1e70*/  UISETP.GE.AND UP0, UPT, UR20, UR44, UPT ;  /* 0x0000002c1400728c */ /* 0x000fe4000bf06270 */
[----:B------:R-:W-:Y:S02]  /*1e80*/  UIADD3 UR4, UR12, 0x180, URZ ;  /* 0x000001800c047890 */ /* 0x000fe4000fffe03f */
[----:B------:R-:W-:Y:S02]  /*1e90*/  UIADD3 UR5, UR12, 0x200, URZ ;  /* 0x000002000c057890 */ /* 0x000fe4000fffe03f */
[----:B------:R-:W-:Y:S01]  /*1ea0*/  UMOV UR10, UR12 ;  /* 0x0000000c000a7c82 */ /* 0x000fe20008000000 */
[----:B------:R-:W-:Y:S01]  /*1eb0*/  UIADD3 UR13, UR12, 0x2, URZ ;  /* 0x000000020c0d7890 */ /* 0x000fe2000fffe03f */
[----:B------:R-:W-:Y:S01]  /*1ec0*/  QGMMA.64x32x32.F32.E4M3.E4M3 R92, gdesc[UR8], RZ, !UPT, gsb0 ;  /* 0x00600000085c79f3 */ /* 0x000fe2000c0008ff */
[----:B------:R-:W-:Y:S01]  /*1ed0*/  UIADD3 UR10, UR12, 0x80, URZ ;  /* 0x000000800c0a7890 */ /* 0x000fe2000fffe03f */
[----:B------:R-:W-:Y:S01]  /*1ee0*/  UMOV UR11, 0x80000020 ;  /* 0x80000020000b7882 */ /* 0x000fe20000000000 */
[----:B------:R-:W-:-:S02]  /*1ef0*/  WARPGROUP.DEPBAR.LE gsb0, 0x0 ;  /* 0x00008000000079c5 */ /* 0x000fc40000010000 */
[----:B------:R-:W-:-:S06]  /*1f00*/  WARPGROUP.ARRIVE ;  /* 0x00000000000079c5 */ /* 0x000fcc0000000000 */
[----:B------:R-:W-:Y:S01]  /*1f10*/  QGMMA.64x32x32.F32.E4M3.E4M3 R76, gdesc[UR8], RZ, !UPT, gsb0 ;  /* 0x00600000084c79f3 */ /* 0x000fe2000c0008ff */
[----:B------:R-:W-:Y:S01]  /*1f20*/  UIADD3 UR10, UR12, 0x100, URZ ;  /* 0x000001000c0a7890 */ /* 0x000fe2000fffe03f */
[----:B------:R-:W-:Y:S01]  /*1f30*/  UMOV UR11, 0x80000020 ;  /* 0x80000020000b7882 */ /* 0x000fe20000000000 */
[----:B------:R-:W-:Y:S02]  /*1f40*/  WARPGROUP.DEPBAR.LE gsb0, 0x0 ;  /* 0x00008000000079c5 */ /* 0x000fe40000010000 */
[----:B------:R-:W-:-:S06]  /*1f50*/  WARPGROUP.ARRIVE ;  /* 0x00000000000079c5 */ /* 0x000fcc0000000000 */
[----:B------:R-:W-:Y:S01]  /*1f60*/  QGMMA.64x32x32.F32.E4M3.E4M3 R60, gdesc[UR8], RZ, !UPT, gsb0 ;  /* 0x00600000083c79f3 */ /* 0x000fe2000c0008ff */
[----:B------:R-:W-:Y:S01]  /*1f70*/  UMOV UR10, UR4 ;  /* 0x00000004000a7c82 */ /* 0x000fe20008000000 */
[----:B------:R-:W-:Y:S01]  /*1f80*/  UMOV UR11, 0x80000020 ;  /* 0x80000020000b7882 */ /* 0x000fe20000000000 */
[----:B------:R-:W-:Y:S01]  /*1f90*/  UMOV UR4, UR6 ;  /* 0x0000000600047c82 */ /* 0x000fe20008000000 */
[----:B------:R-:W-:Y:S01]  /*1fa0*/  UMOV UR6, UR13 ;  /* 0x0000000d00067c82 */ /* 0x000fe20008000000 */
[----:B------:R-:W-:Y:S02]  /*1fb0*/  WARPGROUP.DEPBAR.LE gsb0, 0x0 ;  /* 0x00008000000079c5 */ /* 0x000fe40000010000 */
[----:B------:R-:W-:-:S06]  /*1fc0*/  WARPGROUP.ARRIVE ;  /* 0x00000000000079c5 */ /* 0x000fcc0000000000 */
[----:B------:R-:W-:Y:S01]  /*1fd0*/  QGMMA.64x32x32.F32.E4M3.E4M3 R44, gdesc[UR8], RZ, !UPT, gsb0 ;  /* 0x00600000082c79f3 */ /* 0x000fe2000c0008ff */
[----:B------:R-:W-:Y:S01]  /*1fe0*/  UMOV UR10, UR5 ;  /* 0x00000005000a7c82 */ /* 0x000fe20008000000 */
[----:B------:R-:W-:Y:S01]  /*1ff0*/  UMOV UR11, 0x80000020 ;  /* 0x80000020000b7882 */ /* 0x000fe20000000000 */
[----:B------:R-:W-:Y:S01]  /*2000*/  UMOV UR5, 0x80000020 ;  /* 0x8000002000057882 */ /* 0x000fe20000000000 */
[----:B------:R-:W-:Y:S02]  /*2010*/  WARPGROUP.DEPBAR.LE gsb0, 0x0 ;  /* 0x00008000000079c5 */ /* 0x000fe40000010000 */
[----:B------:R-:W-:-:S06]  /*2020*/  WARPGROUP.ARRIVE ;  /* 0x00000000000079c5 */ /* 0x000fcc0000000000 */
[----:B------:R-:W-:Y:S01]  /*2030*/  QGMMA.64x32x32.F32.E4M3.E4M3 R28, gdesc[UR8], RZ, !UPT, gsb0 ;  /* 0x00600000081c79f3 */ /* 0x000fe2000c0008ff */
[----:B------:R-:W-:Y:S01]  /*2040*/  UIADD3 UR10, UR12, 0x182, URZ ;  /* 0x000001820c0a7890 */ /* 0x000fe2000fffe03f */
[----:B--2---:R-:W-:-:S05]  /*2050*/  IADD3 R6, R6, 0xa0, -R10 ;  /* 0x000000a006067810 */ /* 0x004fca0007ffe80a */
        /* <DEDUP_REMOVED lines=19> */
[----:B------:R-:W-:Y:S01]  /*2190*/  UIADD3 UR6, UR12, 0x102, URZ ;  /* 0x000001020c067890 */ /* 0x000fe2000fffe03f */
[----:B------:R-:W-:Y:S01]  /*21a0*/  FMNMX.FTZ R5, R92, R93, !PT ;  /* 0x0000005d5c057209 */ /* 0x000fe20007810000 */
[----:B------:R-:W-:Y:S01]  /*21b0*/  UMOV UR7, 0x80000020 ;  /* 0x8000002000077882 */ /* 0x000fe20000000000 */
[----:B------:R-:W-:Y:S01]  /*21c0*/  FSEL R97, R97, -INF , P2 ;  /* 0xff80000061617808 */ /* 0x000fe20001000000 */
[----:B------:R-:W-:Y:S01]  /*21d0*/  UIADD3 UR12, UR12, 0x202, URZ ;  /* 0x000002020c0c7890 */ /* 0x000fe2000fffe03f */
        /* <DEDUP_REMOVED lines=25> */
[----:B------:R-:W-:Y:S02]  /*2370*/  ISETP.GT.AND P5, PT, R6, 0x30, PT ;  /* 0x000000300600780c */ /* 0x000fe40003fa4270 */
[----:B------:R-:W-:Y:S01]  /*2380*/  FMNMX.FTZ R21, R94, R95, !PT ;  /* 0x0000005f5e157209 */ /* 0x000fe20007810000 */
[----:B------:R-:W-:Y:S02]  /*2390*/  WARPGROUP.DEPBAR.LE gsb0, 0x0 ;  /* 0x00008000000079c5 */ /* 0x000fe40000010000 */
[----:B------:R-:W-:Y:S01]  /*23a0*/  WARPGROUP.ARRIVE ;  /* 0x00000000000079c5 */ /* 0x000fe20000000000 */
[----:B------:R-:W-:Y:S02]  /*23b0*/  FSEL R76, R76, -INF , P4 ;  /* 0xff8000004c4c7808 */ /* 0x000fe40002000000 */
[----:B------:R-:W-:Y:S02]  /*23c0*/  FSEL R77, R77, -INF , P3 ;  /* 0xff8000004d4d7808 */ /* 0x000fe40001800000 */
[----:B------:R-:W-:Y:S01]  /*23d0*/  FMNMX.FTZ R10, R76, R5, !PT ;  /* 0x000000054c0a7209 */ /* 0x000fe20007810000 */
[----:B------:R-:W-:Y:S01]  /*23e0*/  QGMMA.64x32x32.F32.E4M3.E4M3 R60, gdesc[UR4], R60, gsb0 ;  /* 0x00600000043c79f3 */ /* 0x000fe2000800083c */
[----:B------:R-:W-:Y:S01]  /*23f0*/  UMOV UR6, UR10 ;  /* 0x0000000a00067c82 */ /* 0x000fe20008000000 */
[----:B------:R-:W-:Y:S01]  /*2400*/  UMOV UR7, 0x80000020 ;  /* 0x8000002000077882 */ /* 0x000fe20000000000 */
        /* <DEDUP_REMOVED lines=21> */
[C---:B------:R-:W-:Y:S02]  /*2560*/  ISETP.GT.AND P5, PT, R6.reuse, 0x41, PT ;  /* 0x000000410600780c */ /* 0x040fe40003fa4270 */
[----:B------:R-:W-:Y:S02]  /*2570*/  FMNMX.FTZ R5, R89, R10, !PT ;  /* 0x0000000a59057209 */ /* 0x000fe40007810000 */
[----:B------:R-:W-:Y:S02]  /*2580*/  FSEL R87, R87, -INF , P4 ;  /* 0xff80000057577808 */ /* 0x000fe40002000000 */
[----:B------:R-:W-:-:S02]  /*2590*/  ISETP.GT.AND P4, PT, R6, 0x48, PT ;  /* 0x000000480600780c */ /* 0x000fc40003f84270 */
[----:B------:R-:W-:Y:S02]  /*25a0*/  FSEL R90, R90, -INF , P3 ;  /* 0xff8000005a5a7808 */ /* 0x000fe40001800000 */
[C---:B------:R-:W-:Y:S02]  /*25b0*/  ISETP.GT.AND P3, PT, R6.reuse, 0x49, PT ;  /* 0x000000490600780c */ /* 0x040fe40003f64270 */
        /* <DEDUP_REMOVED lines=8> */
[----:B------:R-:W-:Y:S01]  /*2640*/  UMOV UR6, UR12 ;  /* 0x0000000c00067c82 */ /* 0x000fe20008000000 */
[----:B------:R-:W-:Y:S01]  /*2650*/  UMOV UR7, 0x80000020 ;  /* 0x8000002000077882 */ /* 0x000fe20000000000 */
[----:B------:R-:W-:Y:S02]  /*2660*/  FSEL R64, R64, -INF , P4 ;  /* 0xff80000040407808 */ /* 0x000fe40002000000 */
[----:B------:R-:W-:Y:S02]  /*2670*/  FMNMX.FTZ R5, R61, R10, !PT ;  /* 0x0000000a3d057209 */ /* 0x000fe40007810000 */
        /* <DEDUP_REMOVED lines=19> */
[C---:B------:R-:W-:Y:S02]  /*27b0*/  ISETP.GT.AND P2, PT, R6.reuse, 0x61, PT ;  /* 0x000000610600780c */ /* 0x040fe40003f44270 */
[----:B------:R-:W-:Y:S02]  /*27c0*/  FMNMX.FTZ R5, R73, R10, !PT ;  /* 0x0000000a49057209 */ /* 0x000fe40007810000 */
[----:B------:R-:W-:Y:S02]  /*27d0*/  FSEL R71, R71, -INF , P6 ;  /* 0xff80000047477808 */ /* 0x000fe40003000000 */
[----:B------:R-:W-:Y:S02]  /*27e0*/  ISETP.GT.AND P6, PT, R6, 0x68, PT ;  /* 0x000000680600780c */ /* 0x000fe40003fc4270 */
[----:B------:R-:W-:Y:S02]  /*27f0*/  FSEL R74, R74, -INF , P5 ;  /* 0xff8000004a4a7808 */ /* 0x000fe40002800000 */
[----:B------:R-:W-:-:S02]  /*2800*/  ISETP.GT.AND P5, PT, R6, 0x69, PT ;  /* 0x000000690600780c */ /* 0x000fc40003fa4270 */
[----:B------:R-:W-:Y:S02]  /*2810*/  FSEL R75, R75, -INF , P4 ;  /* 0xff8000004b4b7808 */ /* 0x000fe40002000000 */
        /* <DEDUP_REMOVED lines=26> */
[C---:B------:R-:W-:Y:S02]  /*29c0*/  ISETP.GT.AND P2, PT, R6.reuse, 0x89, PT ;  /* 0x000000890600780c */ /* 0x040fe40003f44270 */
[----:B------:R-:W-:Y:S02]  /*29d0*/  FSEL R55, R55, -INF , P3 ;  /* 0xff80000037377808 */ /* 0x000fe40001800000 */
[----:B------:R-:W-:Y:S02]  /*29e0*/  ISETP.GT.AND P3, PT, R6, 0x90, PT ;  /* 0x000000900600780c */ /* 0x000fe40003f64270 */
[----:B------:R-:W-:Y:S02]  /*29f0*/  FSEL R54, R54, -INF , P4 ;  /* 0xff80000036367808 */ /* 0x000fe40002000000 */
[----:B------:R-:W-:Y:S02]  /*2a00*/  ISETP.GT.AND P4, PT, R6, 0x91, PT ;  /* 0x000000910600780c */ /* 0x000fe40003f84270 */
[----:B------:R-:W-:-:S02]  /*2a10*/  FSEL R51, R51, -INF , P5 ;  /* 0xff80000033337808 */ /* 0x000fc40002800000 */
[----:B------:R-:W-:Y:S02]  /*2a20*/  ISETP.GT.AND P5, PT, R6, 0x98, PT ;  /* 0x000000980600780c */ /* 0x000fe40003fa4270 */
        /* <DEDUP_REMOVED lines=21> */
[----:B------:R-:W-:Y:S02]  /*2b80*/  P2R R14, PR, RZ, 0x1 ;  /* 0x00000001ff0e7803 */ /* 0x000fe40000000000 */
[----:B------:R-:W-:Y:S02]  /*2b90*/  FMNMX.FTZ R11, R41, R10, !PT ;  /* 0x0000000a290b7209 */ /* 0x000fe40007810000 */
[----:B------:R-:W-:-:S02]  /*2ba0*/  ISETP.GT.AND P0, PT, R6, 0x79, PT ;  /* 0x000000790600780c */ /* 0x000fc40003f04270 */
[----:B------:R-:W-:Y:S01]  /*2bb0*/  ISETP.GT.AND P1, PT, R6, 0x80, PT ;  /* 0x000000800600780c */ /* 0x000fe20003f24270 */
[----:B------:R-:W0:Y:S01]  /*2bc0*/  SHFL.BFLY PT, R10, R11, 0x2, 0x1f ;  /* 0x0c401f000b0a7f89 */ /* 0x000e2200000e0000 */
[----:B------:R-:W-:Y:S02]  /*2bd0*/  FMNMX.FTZ R6, R98, R21, !PT ;  /* 0x0000001562067209 */ /* 0x000fe40007810000 */
[----:B------:R-:W-:Y:S02]  /*2be0*/  FSEL R59, R59, -INF , P0 ;  /* 0xff8000003b3b7808 */ /* 0x000fe40000000000 */
[----:B------:R-:W-:Y:S02]  /*2bf0*/  FMNMX.FTZ R21, R99, R6, !PT ;  /* 0x0000000663157209 */ /* 0x000fe40007810000 */
[----:B------:R-:W-:Y:S02]  /*2c00*/  FSEL R30, R30, -INF , P1 ;  /* 0xff8000001e1e7808 */ /* 0x000fe40000800000 */
[----:B------:R-:W-:-:S02]  /*2c10*/  FMNMX.FTZ R6, R102, R21, !PT ;  /* 0x0000001566067209 */ /* 0x000fc40007810000 */
[----:B------:R-:W-:Y:S02]  /*2c20*/  ISETP.NE.AND P1, PT, R15, RZ, PT ;  /* 0x000000ff0f00720c */ /* 0x000fe40003f25270 */
[----:B------:R-:W-:Y:S02]  /*2c30*/  FMNMX.FTZ R27, R103, R6, !PT ;  /* 0x00000006671b7209 */ /* 0x000fe40007810000 */
[----:B------:R-:W-:Y:S02]  /*2c40*/  ISETP.NE.AND P0, PT, R14, RZ, PT ;  /* 0x000000ff0e00720c */ /* 0x000fe40003f05270 */
[----:B------:R-:W-:Y:S02]  /*2c50*/  FMNMX.FTZ R6, R106, R27, !PT ;  /* 0x0000001b6a067209 */ /* 0x000fe40007810000 */
[----:B------:R-:W-:Y:S02]  /*2c60*/  FSEL R31, R31, -INF , P1 ;  /* 0xff8000001f1f7808 */ /* 0x000fe40000800000 */
[----:B------:R-:W-:-:S02]  /*2c70*/  FMNMX.FTZ R27, R107, R6, !PT ;  /* 0x000000066b1b7209 */ /* 0x000fc40007810000 */
[----:B------:R-:W-:Y:S02]  /*2c80*/  FSEL R34, R34, -INF , P0 ;  /* 0xff80000022227808 */ /* 0x000fe40000000000 */
[----:B0-----:R-:W-:Y:S01]  /*2c90*/  FMNMX.FTZ R12, R11, R10, !PT ;  /* 0x0000000a0b0c7209 */ /* 0x001fe20007810000 */
[----:B------:R-:W-:Y:S01]  /*2ca0*/  IMAD.U32 R10, RZ, RZ, UR45 ;  /* 0x0000002dff0a7e24 */ /* 0x000fe2000f8e00ff */
[----:B------:R-:W-:Y:S02]  /*2cb0*/  FMNMX.FTZ R6, R78, R27, !PT ;  /* 0x0000001b4e067209 */ /* 0x000fe40007810000 */
[----:B------:R-:W-:Y:S01]  /*2cc0*/  FSEL R38, R38, -INF , P3 ;  /* 0xff80000026267808 */ /* 0x000fe20001800000 */
[----:B------:R-:W0:Y:S01]  /*2cd0*/  SHFL.BFLY PT, R5, R12, 0x1, 0x1f ;  /* 0x0c201f000c057f89 */ /* 0x000e2200000e0000 */
[----:B------:R-:W-:Y:S02]  /*2ce0*/  FMNMX.FTZ R27, R79, R6, !PT ;  /* 0x000000064f1b7209 */ /* 0x000fe40007810000 */
[----:B------:R-:W-:-:S02]  /*2cf0*/  FSEL R39, R39, -INF , P4 ;  /* 0xff80000027277808 */ /* 0x000fc40002000000 */
[----:B------:R-:W-:Y:S02]  /*2d00*/  FMNMX.FTZ R6, R82, R27, !PT ;  /* 0x0000001b52067209 */ /* 0x000fe40007810000 */
[----:B------:R-:W-:Y:S02]  /*2d10*/  FSEL R42, R42, -INF , P5 ;  /* 0xff8000002a2a7808 */ /* 0x000fe40002800000 */
[----:B------:R-:W-:Y:S02]  /*2d20*/  FSEL R43, R43, -INF , P6 ;  /* 0xff8000002b2b7808 */ /* 0x000fe40003000000 */
[----:B------:R-:W-:Y:S02]  /*2d30*/  ISETP.NE.AND P1, PT, R8, RZ, PT ;  /* 0x000000ff0800720c */ /* 0x000fe40003f25270 */
[----:B------:R-:W-:Y:S02]  /*2d40*/  ISETP.NE.AND P0, PT, R9, RZ, PT ;  /* 0x000000ff0900720c */ /* 0x000fe40003f05270 */
[----:B0-----:R-:W-:-:S04]  /*2d50*/  FMNMX.FTZ R5, R12, R5, !PT ;  /* 0x000000050c057209 */ /* 0x001fc80007810000 */
[C---:B------:R-:W-:Y:S01]  /*2d60*/  FSETP.NEU.FTZ.AND P2, PT, R5.reuse, -INF , PT ;  /* 0xff8000000500780b */ /* 0x040fe20003f5d000 */
[----:B------:R-:W-:-:S05]  /*2d70*/  FFMA.FTZ R10, R5, R10, -8 ;  /* 0xc1000000050a7423 */ /* 0x000fca000001000a */
[----:B------:R-:W-:Y:S02]  /*2d80*/  FSEL R10, R10, RZ, P2 ;  /* 0x000000ff0a0a7208 */ /* 0x000fe40001000000 */
[----:B------:R-:W-:-:S03]  /*2d90*/  ISETP.NE.AND P2, PT, R13, RZ, PT ;  /* 0x000000ff0d00720c */ /* 0x000fc60003f45270 */
[--C-:B------:R-:W-:Y:S01]  /*2da0*/  FFMA.FTZ R24, R77, UR45, -R10.reuse ;  /* 0x0000002d4d187c23 */ /* 0x100fe2000801080a */
[----:B------:R-:W-:Y:S01]  /*2db0*/  FMNMX.FTZ R77, R83, R6, !PT ;  /* 0x00000006534d7209 */ /* 0x000fe20007810000 */
[--C-:B------:R-:W-:Y:S01]  /*2dc0*/  FFMA.FTZ R26, R80, UR45, -R10.reuse ;  /* 0x0000002d501a7c23 */ /* 0x100fe2000801080a */
[----:B------:R-:W-:-:S01]  /*2dd0*/  FFMA.FTZ R80, R81, UR45, -R10 ;  /* 0x0000002d51507c23 */ /* 0x000fc2000801080a */
[--C-:B------:R-:W-:Y:S01]  /*2de0*/  FFMA.FTZ R76, R76, UR45, -R10.reuse ;  /* 0x0000002d4c4c7c23 */ /* 0x100fe2000801080a */
[----:B------:R-:W-:Y:S01]  /*2df0*/  FMNMX.FTZ R6, R86, R77, !PT ;  /* 0x0000004d56067209 */ /* 0x000fe20007810000 */
[--C-:B------:R-:W-:Y:S01]  /*2e00*/  FFMA.FTZ R88, R88, UR45, -R10.reuse ;  /* 0x0000002d58587c23 */ /* 0x100fe2000801080a */
[----:B------:R-:W-:Y:S01]  /*2e10*/  FSEL R35, R35, -INF , P2 ;  /* 0xff80000023237808 */ /* 0x000fe20001000000 */
[----:B------:R0:W-:Y:S01]  /*2e20*/  MUFU.EX2 R21, R76 ;  /* 0x0000004c00157308 */ /* 0x0001e20000000800 */
[----:B------:R-:W-:Y:S01]  /*2e30*/  FMNMX.FTZ R77, R87, R6, !PT ;  /* 0x00000006574d7209 */ /* 0x000fe20007810000 */
[--C-:B------:R-:W-:Y:S01]  /*2e40*/  FFMA.FTZ R8, R92, UR45, -R10.reuse ;  /* 0x0000002d5c087c23 */ /* 0x100fe2000801080a */
[----:B------:R-:W-:-:S01]  /*2e50*/  FFMA.FTZ R9, R93, UR45, -R10 ;  /* 0x0000002d5d097c23 */ /* 0x000fc2000801080a */
[--C-:B------:R-:W-:Y:S01]  /*2e60*/  FFMA.FTZ R11, R96, UR45, -R10.reuse ;  /* 0x0000002d600b7c23 */ /* 0x100fe2000801080a */
[----:B------:R-:W-:Y:S01]  /*2e70*/  FMNMX.FTZ R6, R90, R77, !PT ;  /* 0x0000004d5a067209 */ /* 0x000fe20007810000 */
[--C-:B------:R-:W-:Y:S01]  /*2e80*/  FFMA.FTZ R12, R97, UR45, -R10.reuse ;  /* 0x0000002d610c7c23 */ /* 0x100fe2000801080a */
[----:B------:R-:W-:-:S01]  /*2e90*/  FFMA.FTZ R13, R100, UR45, -R10 ;  /* 0x0000002d640d7c23 */ /* 0x000fc2000801080a */
[----:B------:R-:W-:Y:S01]  /*2ea0*/  MUFU.EX2 R27, R80 ;  /* 0x00000050001b7308 */ /* 0x000fe20000000800 */
[----:B------:R-:W-:Y:S01]  /*2eb0*/  FMNMX.FTZ R81, R91, R6, !PT ;  /* 0x000000065b517209 */ /* 0x000fe20007810000 */
[--C-:B0-----:R-:W-:Y:S01]  /*2ec0*/  FFMA.FTZ R76, R84, UR45, -R10.reuse ;  /* 0x0000002d544c7c23 */ /* 0x101fe2000801080a */
[----:B------:R-:W-:-:S01]  /*2ed0*/  FFMA.FTZ R84, R85, UR45, -R10 ;  /* 0x0000002d55547c23 */ /* 0x000fc2000801080a */
[--C-:B------:R-:W-:Y:S01]  /*2ee0*/  FFMA.FTZ R14, R101, UR45, -R10.reuse ;  /* 0x0000002d650e7c23 */ /* 0x100fe2000801080a */
[----:B------:R-:W-:Y:S01]  /*2ef0*/  FMNMX.FTZ R6, R62, R81, !PT ;  /* 0x000000513e067209 */ /* 0x000fe20007810000 */
[--C-:B------:R-:W-:Y:S01]  /*2f00*/  FFMA.FTZ R15, R104, UR45, -R10.reuse ;  /* 0x0000002d680f7c23 */ /* 0x100fe2000801080a */
[----:B------:R-:W-:-:S01]  /*2f10*/  FFMA.FTZ R20, R105, UR45, -R10 ;  /* 0x0000002d69147c23 */ /* 0x000fc2000801080a */
[----:B------:R-:W-:Y:S01]  /*2f20*/  MUFU.EX2 R80, R88 ;  /* 0x0000005800507308 */ /* 0x000fe20000000800 */
[----:B------:R-:W-:Y:S01]  /*2f30*/  FMNMX.FTZ R81, R63, R6, !PT ;  /* 0x000000063f517209 */ /* 0x000fe20007810000 */
[--C-:B------:R-:W-:Y:S01]  /*2f40*/  FFMA.FTZ R89, R89, UR45, -R10.reuse ;  /* 0x0000002d59597c23 */ /* 0x100fe2000801080a */
[----:B------:R-:W-:-:S01]  /*2f50*/  FFMA.FTZ R60, R60, UR45, -R10 ;  /* 0x0000002d3c3c7c23 */ /* 0x000fc2000801080a */
[--C-:B------:R-:W-:Y:S01]  /*2f60*/  FFMA.FTZ R61, R61, UR45, -R10.reuse ;  /* 0x0000002d3d3d7c23 */ /* 0x100fe2000801080a */
        /* <DEDUP_REMOVED lines=29> */
[----:B------:R-:W-:Y:S01]  /*3140*/  FFMA.FTZ R41, R41, UR45, -R10 ;  /* 0x0000002d29297c23 */ /* 0x000fe2000801080a */
[----:B------:R-:W-:Y:S02]  /*3150*/  MUFU.EX2 R8, R8 ;  /* 0x0000000800087308 */ /* 0x000fe40000000800 */
[----:B------:R-:W-:-:S04]  /*3160*/  FMNMX.FTZ R6, R50, R85, !PT ;  /* 0x0000005532067209 */ /* 0x000fc80007810000 */
[----:B------:R-:W-:Y:S02]  /*3170*/  FMNMX.FTZ R85, R51, R6, !PT ;  /* 0x0000000633557209 */ /* 0x000fe40007810000 */
        /* <DEDUP_REMOVED lines=9> */
[----:B------:R-:W0:Y:S02]  /*3210*/  MUFU.EX2 R12, R12 ;  /* 0x0000000c000c7308 */ /* 0x000e240000000800 */
[----:B------:R-:W-:-:S04]  /*3220*/  FMNMX.FTZ R6, R34, R85, !PT ;  /* 0x0000005522067209 */ /* 0x000fc80007810000 */
[----:B------:R-:W-:Y:S02]  /*3230*/  FMNMX.FTZ R85, R35, R6, !PT ;  /* 0x0000000623557209 */ /* 0x000fe40007810000 */
[----:B------:R-:W1:Y:S02]  /*3240*/  MUFU.EX2 R81, R89 ;  /* 0x0000005900517308 */ /* 0x000e640000000800 */
[----:B------:R-:W-:-:S04]  /*3250*/  FMNMX.FTZ R6, R38, R85, !PT ;  /* 0x0000005526067209 */ /* 0x000fc80007810000 */
[----:B------:R-:W-:Y:S02]  /*3260*/  FMNMX.FTZ R85, R39, R6, !PT ;  /* 0x0000000627557209 */ /* 0x000fe40007810000 */
[----:B------:R-:W-:Y:S01]  /*3270*/  MUFU.EX2 R13, R13 ;  /* 0x0000000d000d7308 */ /* 0x000fe20000000800 */
[----:B0-----:R-:W-:Y:S02]  /*3280*/  F2FP.SATFINITE.E4M3.F32.PACK_AB_MERGE_C R152, R12, R11, RZ ;  /* 0x0000000b0c98723e */ /* 0x001fe400048070ff */
[----:B------:R-:W-:Y:S02]  /*3290*/  FMNMX.FTZ R6, R42, R85, !PT ;  /* 0x000000552a067209 */ /* 0x000fe40007810000 */
[----:B------:R-:W-:Y:S02]  /*32a0*/  F2FP.SATFINITE.E4M3.F32.PACK_AB_MERGE_C R152, R9, R8, R152 ;  /* 0x000000080998723e */ /* 0x000fe40004807098 */
[----:B------:R-:W-:Y:S01]  /*32b0*/  FMNMX.FTZ R6, R43, R6, !PT ;  /* 0x000000062b067209 */ /* 0x000fe20007810000 */
[----:B------:R-:W-:Y:S01]  /*32c0*/  MUFU.EX2 R14, R14 ;  /* 0x0000000e000e7308 */ /* 0x000fe20000000800 */
[----:B-1----:R-:W-:-:S03]  /*32d0*/  F2FP.SATFINITE.E4M3.F32.PACK_AB_MERGE_C R138, R81, R80, RZ ;  /* 0x00000050518a723e */ /* 0x002fc600048070ff */
[----:B------:R-:W0:Y:S04]  /*32e0*/  SHFL.BFLY PT, R85, R6, 0x2, 0x1f ;  /* 0x0c401f0006557f89 */ /* 0x000e2800000e0000 */
[----:B------:R-:W-:Y:S08]  /*32f0*/  MUFU.EX2 R15, R15 ;  /* 0x0000000f000f7308 */ /* 0x000ff00000000800 */
[----:B------:R-:W1:Y:S08]  /*3300*/  MUFU.EX2 R20, R20 ;  /* 0x0000001400147308 */ /* 0x000e700000000800 */
[----:B------:R-:W-:Y:S01]  /*3310*/  MUFU.EX2 R24, R24 ;  /* 0x0000001800187308 */ /* 0x000fe20000000800 */
[----:B0-----:R-:W-:-:S07]  /*3320*/  FMNMX.FTZ R85, R6, R85, !PT ;  /* 0x0000005506557209 */ /* 0x001fce0007810000 */
[----:B------:R-:W0:Y:S01]  /*3330*/  MUFU.EX2 R26, R26 ;  /* 0x0000001a001a7308 */ /* 0x000e220000000800 */
[----:B------:R-:W2:Y:S01]  /*3340*/  SHFL.BFLY PT, R6, R85, 0x1, 0x1f ;  /* 0x0c201f0055067f89 */ /* 0x000ea200000e0000 */
[----:B-1----:R-:W-:-:S04]  /*3350*/  F2FP.SATFINITE.E4M3.F32.PACK_AB_MERGE_C R154, R20, R15, RZ ;  /* 0x0000000f149a723e */ /* 0x002fc800048070ff */
[----:B------:R-:W-:Y:S02]  /*3360*/  F2FP.SATFINITE.E4M3.F32.PACK_AB_MERGE_C R154, R14, R13, R154 ;  /* 0x0000000d0e9a723e */ /* 0x000fe4000480709a */
[----:B------:R-:W1:Y:S08]  /*3370*/  MUFU.EX2 R76, R76 ;  /* 0x0000004c004c7308 */ /* 0x000e700000000800 */
[----:B------:R-:W-:Y:S01]  /*3380*/  MUFU.EX2 R60, R60 ;  /* 0x0000003c003c7308 */ /* 0x000fe20000000800 */
[----:B0-----:R-:W-:-:S04]  /*3390*/  F2FP.SATFINITE.E4M3.F32.PACK_AB_MERGE_C R136, R27, R26, RZ ;  /* 0x0000001a1b88723e */ /* 0x001fc800048070ff */
[----:B------:R-:W-:-:S03]  /*33a0*/  F2FP.SATFINITE.E4M3.F32.PACK_AB_MERGE_C R136, R24, R21, R136 ;  /* 0x000000151888723e */ /* 0x000fc60004807088 */
[----:B------:R-:W-:Y:S01]  /*33b0*/  MUFU.EX2 R61, R61 ;  /* 0x0000003d003d7308 */ /* 0x000fe20000000800 */
[----:B--2---:R-:W-:Y:S01]  /*33c0*/  FMNMX.FTZ R6, R85, R6, !PT ;  /* 0x0000000655067209 */ /* 0x004fe20007810000 */
[----:B------:R-:W-:Y:S01]  /*33d0*/  IMAD.U32 R85, RZ, RZ, UR45 ;  /* 0x0000002dff557e24 */ /* 0x000fe2000f8e00ff */
[----:B-1----:R-:W-:Y:S02]  /*33e0*/  F2FP.SATFINITE.E4M3.F32.PACK_AB_MERGE_C R138, R77, R76, R138 ;  /* 0x0000004c4d8a723e */ /* 0x002fe4000480708a */
[C---:B------:R-:W-:Y:S01]  /*33f0*/  FSETP.NEU.FTZ.AND P2, PT, R6.reuse, -INF , PT ;  /* 0xff8000000600780b */ /* 0x040fe20003f5d000 */
[----:B------:R-:W-:-:S02]  /*3400*/  FFMA.FTZ R88, R6, R85, -8 ;  /* 0xc100000006587423 */ /* 0x000fc40000010055 */
[----:B------:R-:W-:Y:S03]  /*3410*/  MUFU.EX2 R64, R64 ;  /* 0x0000004000407308 */ /* 0x000fe60000000800 */
[----:B------:R-:W-:-:S05]  /*3420*/  FSEL R88, R88, RZ, P2 ;  /* 0x000000ff58587208 */ /* 0x000fca0001000000 */
        /* <DEDUP_REMOVED lines=20> */
[----:B------:R-:W-:Y:S01]  /*3570*/  FFMA.FTZ R71, R75, UR45, -R88 ;  /* 0x0000002d4b477c23 */ /* 0x000fe20008010858 */
[----:B------:R-:W-:-:S01]  /*3580*/  FADD.FTZ R74, R8, R9 ;  /* 0x00000009084a7221 */ /* 0x000fc20000010000 */
[----:B------:R-:W1:Y:S01]  /*3590*/  MUFU.EX2 R92, R92 ;  /* 0x0000005c005c7308 */ /* 0x000e620000000800 */
[----:B------:R-:W-:-:S01]  /*35a0*/  FFMA.FTZ R95, R107, UR45, -R88 ;  /* 0x0000002d6b5f7c23 */ /* 0x000fc20008010858 */
[----:B------:R-:W-:Y:S01]  /*35b0*/  FFMA.FTZ R78, R78, UR45, -R88 ;  /* 0x0000002d4e4e7c23 */ /* 0x000fe20008010858 */
[----:B------:R-:W-:-:S01]  /*35c0*/  FADD.FTZ R99, R11, R74 ;  /* 0x0000004a0b637221 */ /* 0x000fc20000010000 */
[--C-:B------:R-:W-:Y:S01]  /*35d0*/  FFMA.FTZ R79, R79, UR45, -R88.reuse ;  /* 0x0000002d4f4f7c23 */ /* 0x100fe20008010858 */
[----:B------:R-:W-:-:S01]  /*35e0*/  FFMA.FTZ R74, R46, UR45, -R88 ;  /* 0x0000002d2e4a7c23 */ /* 0x000fc20008010858 */
[----:B------:R-:W-:-:S02]  /*35f0*/  @!P1 VIADD R46, R7, 0x13240 ;  /* 0x00013240072e9836 */ /* 0x000fc40000000000 */
[----:B------:R-:W-:-:S01]  /*3600*/  FADD.FTZ R100, R12, R99 ;  /* 0x000000630c647221 */ /* 0x000fc20000010000 */
[----:B------:R-:W2:Y:S01]  /*3610*/  MUFU.EX2 R93, R93 ;  /* 0x0000005d005d7308 */ /* 0x000ea20000000800 */
[----:B0-----:R-:W-:-:S01]  /*3620*/  FADD.FTZ R75, R10, R85 ;  /* 0x000000550a4b7221 */ /* 0x001fc20000010000 */
[----:B------:R-:W-:Y:S01]  /*3630*/  FFMA.FTZ R62, R62, UR45, -R88 ;  /* 0x0000002d3e3e7c23 */ /* 0x000fe20008010858 */
[----:B------:R-:W-:-:S01]  /*3640*/  FADD.FTZ R99, R13, R100 ;  /* 0x000000640d637221 */ /* 0x000fc20000010000 */
[----:B------:R-:W-:Y:S01]  /*3650*/  @!P1 PRMT R46, RZ, 0x654, R46 ;  /* 0x00000654ff2e9816 */ /* 0x000fe2000000002e */
[----:B------:R-:W-:-:S01]  /*3660*/  FFMA.FTZ R63, R63, UR45, -R88 ;  /* 0x0000002d3f3f7c23 */ /* 0x000fc20008010858 */
[----:B------:R-:W-:Y:S01]  /*3670*/  FFMA.FTZ R54, R54, UR45, -R88 ;  /* 0x0000002d36367c23 */ /* 0x000fe20008010858 */
[----:B------:R-:W-:-:S01]  /*3680*/  FADD.FTZ R100, R14, R99 ;  /* 0x000000630e647221 */ /* 0x000fc20000010000 */
[----:B------:R-:W0:Y:S01]  /*3690*/  MUFU.EX2 R84, R84 ;  /* 0x0000005400547308 */ /* 0x000e220000000800 */
[----:B-1----:R-:W-:-:S01]  /*36a0*/  FADD.FTZ R98, R92, R75 ;  /* 0x0000004b5c627221 */ /* 0x002fc20000010000 */
[----:B------:R1:W-:Y:S01]  /*36b0*/  @!P1 SYNCS.ARRIVE.TRANS64.RED.A1T0 RZ, [R46+URZ], RZ ;  /* 0x000000ff2eff99a7 */ /* 0x0003e2000810043f */
[----:B------:R-:W-:-:S01]  /*36c0*/  FADD.FTZ R101, R15, R100 ;  /* 0x000000640f657221 */ /* 0x000fc20000010000 */
[--C-:B------:R-:W-:Y:S01]  /*36d0*/  FFMA.FTZ R55, R55, UR45, -R88.reuse ;  /* 0x0000002d37377c23 */ /* 0x100fe20008010858 */
[----:B------:R-:W-:-:S01]  /*36e0*/  FFMA.FTZ R58, R58, UR45, -R88 ;  /* 0x0000002d3a3a7c23 */ /* 0x000fc20008010858 */
[--C-:B------:R-:W-:Y:S01]  /*36f0*/  FFMA.FTZ R59, R59, UR45, -R88.reuse ;  /* 0x0000002d3b3b7c23 */ /* 0x100fe20008010858 */
[----:B------:R-:W-:-:S01]  /*3700*/  FFMA.FTZ R34, R34, UR45, -R88 ;  /* 0x0000002d22227c23 */ /* 0x000fc20008010858 */
[----:B------:R-:W3:Y:S01]  /*3710*/  MUFU.EX2 R89, R89 ;  /* 0x0000005900597308 */ /* 0x000ee20000000800 */
[----:B--2---:R-:W-:-:S01]  /*3720*/  FADD.FTZ R75, R93, R98 ;  /* 0x000000625d4b7221 */ /* 0x004fc20000010000 */
[--C-:B------:R-:W-:Y:S01]  /*3730*/  FFMA.FTZ R35, R35, UR45, -R88.reuse ;  /* 0x0000002d23237c23 */ /* 0x100fe20008010858 */
[----:B------:R-:W-:-:S01]  /*3740*/  FFMA.FTZ R38, R38, UR45, -R88 ;  /* 0x0000002d26267c23 */ /* 0x000fc20008010858 */
[----:B------:R-:W-:Y:S01]  /*3750*/  F2FP.SATFINITE.E4M3.F32.PACK_AB_MERGE_C R92, R93, R92, RZ ;  /* 0x0000005c5d5c723e */ /* 0x000fe200048070ff */
[----:B------:R-:W-:-:S01]  /*3760*/  FFMA.FTZ R39, R39, UR45, -R88 ;  /* 0x0000002d27277c23 */ /* 0x000fc20008010858 */
[--C-:B------:R-:W-:Y:S01]  /*3770*/  FFMA.FTZ R42, R42, UR45, -R88.reuse ;  /* 0x0000002d2a2a7c23 */ /* 0x100fe20008010858 */
[----:B------:R-:W-:-:S01]  /*3780*/  FFMA.FTZ R43, R43, UR45, -R88 ;  /* 0x0000002d2b2b7c23 */ /* 0x000fc20008010858 */
[----:B------:R-:W2:Y:S01]  /*3790*/  MUFU.EX2 R94, R94 ;  /* 0x0000005e005e7308 */ /* 0x000ea20000000800 */
[----:B0-----:R-:W-:-:S01]  /*37a0*/  FADD.FTZ R98, R84, R75 ;  /* 0x0000004b54627221 */ /* 0x001fc20000010000 */
[--C-:B------:R-:W-:Y:S01]  /*37b0*/  FFMA.FTZ R75, R47, UR45, -R88.reuse ;  /* 0x0000002d2f4b7c23 */ /* 0x100fe20008010858 */
[----:B------:R-:W-:-:S01]  /*37c0*/  FFMA.FTZ R47, R50, UR45, -R88 ;  /* 0x0000002d322f7c23 */ /* 0x000fc20008010858 */
[----:B------:R-:W-:Y:S01]  /*37d0*/  FFMA.FTZ R50, R51, UR45, -R88 ;  /* 0x0000002d33327c23 */ /* 0x000fe20008010858 */
[----:B------:R-:W-:-:S02]  /*37e0*/  F2FP.SATFINITE.E4M3.F32.PACK_AB_MERGE_C R153, R85, R10, R92 ;  /* 0x0000000a5599723e */ /* 0x000fc4000480705c */
[----:B------:R-:W-:Y:S01]  /*37f0*/  PLOP3.LUT P1, PT, PT, PT, UP0, 0x80, 0x0 ;  /* 0x000000000000781c */ /* 0x000fe20003f2f008 */
[----:B------:R-:W0:Y:S01]  /*3800*/  MUFU.EX2 R95, R95 ;  /* 0x0000005f005f7308 */ /* 0x000e220000000800 */
[----:B---3--:R-:W-:-:S01]  /*3810*/  FADD.FTZ R99, R89, R98 ;  /* 0x0000006259637221 */ /* 0x008fc20000010000 */
[----:B------:R-:W-:-:S06]  /*3820*/  FADD.FTZ R98, R20, R101 ;  /* 0x0000006514627221 */ /* 0x000fcc0000010000 */
[----:B------:R-:W3:Y:S08]  /*3830*/  MUFU.EX2 R78, R78 ;  /* 0x0000004e004e7308 */ /* 0x000ef00000000800 */
[----:B------:R-:W4:Y:S08]  /*3840*/  MUFU.EX2 R79, R79 ;  /* 0x0000004f004f7308 */ /* 0x000f300000000800 */
[----:B------:R-:W5:Y:S08]  /*3850*/  MUFU.EX2 R96, R96 ;  /* 0x0000006000607308 */ /* 0x000f700000000800 */
[----:B------:R2:W-:Y:S08]  /*3860*/  MUFU.EX2 R7, R74 ;  /* 0x0000004a00077308 */ /* 0x0005f00000000800 */
[----:B------:R-:W1:Y:S01]  /*3870*/  MUFU.EX2 R97, R97 ;  /* 0x0000006100617308 */ /* 0x000e620000000800 */
[----:B--2---:R-:W-:-:S01]  /*3880*/  FADD.FTZ R74, R94, R99 ;  /* 0x000000635e4a7221 */ /* 0x004fc20000010000 */
[----:B------:R-:W-:Y:S01]  /*3890*/  FADD.FTZ R99, R21, R98 ;  /* 0x0000006215637221 */ /* 0x000fe20000010000 */
[----:B0-----:R-:W-:-:S02]  /*38a0*/  F2FP.SATFINITE.E4M3.F32.PACK_AB_MERGE_C R94, R95, R94, RZ ;  /* 0x0000005e5f5e723e */ /* 0x001fc400048070ff */
[----:B------:R-:W-:Y:S01]  /*38b0*/  FADD.FTZ R51, R95, R74 ;  /* 0x0000004a5f337221 */ /* 0x000fe20000010000 */
[----:B------:R-:W-:-:S01]  /*38c0*/  FADD.FTZ R99, R24, R99 ;  /* 0x0000006318637221 */ /* 0x000fc20000010000 */
[----:B------:R-:W-:Y:S01]  /*38d0*/  F2FP.SATFINITE.E4M3.F32.PACK_AB_MERGE_C R155, R89, R84, R94 ;  /* 0x00000054599b723e */ /* 0x000fe2000480705e */
[----:B------:R-:W0:Y:S01]  /*38e0*/  MUFU.EX2 R82, R82 ;  /* 0x0000005200527308 */ /* 0x000e220000000800 */
[----:B---3--:R-:W-:-:S01]  /*38f0*/  FADD.FTZ R74, R78, R51 ;  /* 0x000000334e4a7221 */ /* 0x008fc20000010000 */
[----:B------:R-:W-:Y:S01]  /*3900*/  FADD.FTZ R98, R26, R99 ;  /* 0x000000631a627221 */ /* 0x000fe20000010000 */
[----:B------:R-:W-:Y:S02]  /*3910*/  IMAD.MOV.U32 R24, RZ, RZ, R25 ;  /* 0x000000ffff187224 */ /* 0x000fe400078e0019 */
[----:B----4-:R-:W-:Y:S01]  /*3920*/  FADD.FTZ R51, R79, R74 ;  /* 0x0000004a4f337221 */ /* 0x010fe20000010000 */
[----:B------:R-:W-:-:S02]  /*3930*/  FFMA.FTZ R74, R30, UR45, -R88 ;  /* 0x0000002d1e4a7c23 */ /* 0x000fc40008010858 */
[----:B------:R-:W2:Y:S01]  /*3940*/  MUFU.EX2 R83, R83 ;  /* 0x0000005300537308 */ /* 0x000ea20000000800 */
[----:B-----5:R-:W-:-:S01]  /*3950*/  FADD.FTZ R30, R96, R51 ;  /* 0x00000033601e7221 */ /* 0x020fc20000010000 */
[----:B------:R-:W-:Y:S01]  /*3960*/  FFMA.FTZ R51, R31, UR45, -R88 ;  /* 0x0000002d1f337c23 */ /* 0x000fe20008010858 */
[----:B------:R-:W-:-:S01]  /*3970*/  FADD.FTZ R31, R27, R98 ;  /* 0x000000621b1f7221 */ /* 0x000fc20000010000 */
[----:B-1----:R-:W-:-:S03]  /*3980*/  F2FP.SATFINITE.E4M3.F32.PACK_AB_MERGE_C R96, R97, R96, RZ ;  /* 0x000000606160723e */ /* 0x002fc600048070ff */
[----:B------:R-:W-:Y:S01]  /*3990*/  FADD.FTZ R98, R76, R31 ;  /* 0x0000001f4c627221 */ /* 0x000fe20000010000 */
[----:B------:R-:W1:Y:S01]  /*39a0*/  MUFU.EX2 R86, R86 ;  /* 0x0000005600567308 */ /* 0x000e620000000800 */
[----:B------:R-:W-:-:S07]  /*39b0*/  F2FP.SATFINITE.E4M3.F32.PACK_AB_MERGE_C R137, R79, R78, R96 ;  /* 0x0000004e4f89723e */ /* 0x000fce0004807060 */
[----:B------:R-:W3:Y:S08]  /*39c0*/  MUFU.EX2 R87, R87 ;  /* 0x0000005700577308 */ /* 0x000ef00000000800 */
[----:B------:R4:W-:Y:S08]  /*39d0*/  MUFU.EX2 R46, R75 ;  /* 0x0000004b002e7308 */ /* 0x0009f00000000800 */
[----:B------:R-:W5:Y:S01]  /*39e0*/  MUFU.EX2 R62, R62 ;  /* 0x0000003e003e7308 */ /* 0x000f620000000800 */
[----:B----4-:R-:W-:-:S04]  /*39f0*/  FADD.FTZ R75, R97, R30 ;  /* 0x0000001e614b7221 */ /* 0x010fc80000010000 */
[----:B0-----:R-:W-:Y:S01]  /*3a00*/  FADD.FTZ R100, R82, R75 ;  /* 0x0000004b52647221 */ /* 0x001fe20000010000 */
[----:B------:R-:W-:-:S02]  /*3a10*/  FADD.FTZ R75, R77, R98 ;  /* 0x000000624d4b7221 */ /* 0x000fc40000010000 */
[----:B------:R-:W0:Y:S01]  /*3a20*/  MUFU.EX2 R63, R63 ;  /* 0x0000003f003f7308 */ /* 0x000e220000000800 */
[----:B--2---:R-:W-:-:S01]  /*3a30*/  FADD.FTZ R99, R83, R100 ;  /* 0x0000006453637221 */ /* 0x004fc20000010000 */
[----:B------:R-:W-:-:S04]  /*3a40*/  FADD.FTZ R98, R80, R75 ;  /* 0x0000004b50627221 */ /* 0x000fc80000010000 */
[----:B------:R-:W-:Y:S02]  /*3a50*/  FADD.FTZ R75, R81, R98 ;  /* 0x00000062514b7221 */ /* 0x000fe40000010000 */
[----:B------:R-:W2:Y:S02]  /*3a60*/  MUFU.EX2 R90, R90 ;  /* 0x0000005a005a7308 */ /* 0x000ea40000000800 */
[----:B------:R-:W-:-:S04]  /*3a70*/  FADD.FTZ R12, R60, R75 ;  /* 0x0000004b3c0c7221 */ /* 0x000fc80000010000 */
[----:B------:R-:W-:Y:S02]  /*3a80*/  FADD.FTZ R15, R61, R12 ;  /* 0x0000000c3d0f7221 */ /* 0x000fe40000010000 */
[----:B------:R1:W-:Y:S02]  /*3a90*/  MUFU.EX2 R30, R54 ;  /* 0x00000036001e7308 */ /* 0x0003e40000000800 */
[----:B------:R-:W-:-:S06]  /*3aa0*/  FADD.FTZ R12, R64, R15 ;  /* 0x0000000f400c7221 */ /* 0x000fcc0000010000 */
[----:B------:R-:W4:Y:S01]  /*3ab0*/  MUFU.EX2 R65, R65 ;  /* 0x0000004100417308 */ /* 0x000f220000000800 */
[----:B-1----:R-:W-:-:S01]  /*3ac0*/  FADD.FTZ R54, R86, R99 ;  /* 0x0000006356367221 */ /* 0x002fc20000010000 */
[----:B---3--:R-:W-:-:S03]  /*3ad0*/  F2FP.SATFINITE.E4M3.F32.PACK_AB_MERGE_C R86, R87, R86, RZ ;  /* 0x000000565756723e */ /* 0x008fc600048070ff */
[----:B------:R-:W-:Y:S01]  /*3ae0*/  FADD.FTZ R99, R87, R54 ;  /* 0x0000003657637221 */ /* 0x000fe20000010000 */
[----:B------:R-:W-:Y:S02]  /*3af0*/  F2FP.SATFINITE.E4M3.F32.PACK_AB_MERGE_C R139, R83, R82, R86 ;  /* 0x00000052538b723e */ /* 0x000fe40004807056 */
[----:B------:R-:W1:Y:S01]  /*3b00*/  MUFU.EX2 R91, R91 ;  /* 0x0000005b005b7308 */ /* 0x000e620000000800 */
[----:B-----5:R-:W-:-:S04]  /*3b10*/  FADD.FTZ R20, R62, R99 ;  /* 0x000000633e147221 */ /* 0x020fc80000010000 */
[----:B0-----:R-:W-:-:S03]  /*3b20*/  FADD.FTZ R27, R63, R20 ;  /* 0x000000143f1b7221 */ /* 0x001fc60000010000 */
[----:B------:R-:W0:Y:S01]  /*3b30*/  MUFU.EX2 R68, R68 ;  /* 0x0000004400447308 */ /* 0x000e220000000800 */
[----:B--2---:R-:W-:-:S01]  /*3b40*/  FADD.FTZ R26, R90, R27 ;  /* 0x0000001b5a1a7221 */ /* 0x004fc20000010000 */
[C---:B----4-:R-:W-:Y:S01]  /*3b50*/  F2FP.SATFINITE.E4M3.F32.PACK_AB_MERGE_C R140, R65.reuse, R64, RZ ;  /* 0x00000040418c723e */ /* 0x050fe200048070ff */
[----:B------:R-:W-:-:S03]  /*3b60*/  FADD.FTZ R65, R65, R12 ;  /* 0x0000000c41417221 */ /* 0x000fc60000010000 */
[----:B------:R-:W-:Y:S02]  /*3b70*/  F2FP.SATFINITE.E4M3.F32.PACK_AB_MERGE_C R140, R61, R60, R140 ;  /* 0x0000003c3d8c723e */ /* 0x000fe4000480708c */
[----:B------:R-:W2:Y:S01]  /*3b80*/  MUFU.EX2 R66, R66 ;  /* 0x0000004200427308 */ /* 0x000ea20000000800 */
[----:B-1----:R-:W-:-:S01]  /*3b90*/  FADD.FTZ R15, R91, R26 ;  /* 0x0000001a5b0f7221 */ /* 0x002fc20000010000 */
[----:B------:R-:W-:-:S04]  /*3ba0*/  F2FP.SATFINITE.E4M3.F32.PACK_AB_MERGE_C R90, R91, R90, RZ ;  /* 0x0000005a5b5a723e */ /* 0x000fc800048070ff */
[----:B------:R-:W-:Y:S02]  /*3bb0*/  F2FP.SATFINITE.E4M3.F32.PACK_AB_MERGE_C R141, R63, R62, R90 ;  /* 0x0000003e3f8d723e */ /* 0x000fe4000480705a */
        /* <DEDUP_REMOVED lines=8> */
[----:B------:R-:W-:-:S06]  /*3c40*/  IMAD.MOV.U32 R54, RZ, RZ, R25 ;  /* 0x000000ffff367224 */ /* 0x000fcc00078e0019 */
[----:B------:R-:W0:Y:S01]  /*3c50*/  MUFU.EX2 R73, R73 ;  /* 0x0000004900497308 */ /* 0x000e220000000800 */
[----:B--2---:R-:W-:-:S07]  /*3c60*/  FADD.FTZ R26, R72, R15 ;  /* 0x0000000f481a7221 */ /* 0x004fce0000010000 */
[----:B------:R-:W2:Y:S01]  /*3c70*/  MUFU.EX2 R71, R71 ;  /* 0x0000004700477308 */ /* 0x000ea20000000800 */
[----:B-1----:R-:W-:-:S01]  /*3c80*/  FADD.FTZ R8, R70, R27 ;  /* 0x0000001b46087221 */ /* 0x002fc20000010000 */
[----:B------:R-:W-:-:S06]  /*3c90*/  IMAD.MOV.U32 R27, RZ, RZ, R25 ;  /* 0x000000ffff1b7224 */ /* 0x000fcc00078e0019 */
[----:B------:R-:W1:Y:S01]  /*3ca0*/  MUFU.EX2 R44, R44 ;  /* 0x0000002c002c7308 */ /* 0x000e620000000800 */
[C---:B0-----:R-:W-:Y:S01]  /*3cb0*/  F2FP.SATFINITE.E4M3.F32.PACK_AB_MERGE_C R142, R73.reuse, R72, RZ ;  /* 0x00000048498e723e */ /* 0x041fe200048070ff */
[----:B------:R-:W-:-:S03]  /*3cc0*/  FADD.FTZ R73, R73, R26 ;  /* 0x0000001a49497221 */ /* 0x000fc60000010000 */
[----:B------:R-:W-:-:S03]  /*3cd0*/  F2FP.SATFINITE.E4M3.F32.PACK_AB_MERGE_C R142, R69, R68, R142 ;  /* 0x00000044458e723e */ /* 0x000fc6000480708e */
[----:B------:R-:W0:Y:S01]  /*3ce0*/  MUFU.EX2 R45, R45 ;  /* 0x0000002d002d7308 */ /* 0x000e220000000800 */
[----:B--2---:R-:W-:-:S01]  /*3cf0*/  FADD.FTZ R8, R71, R8 ;  /* 0x0000000847087221 */ /* 0x004fc20000010000 */
[----:B------:R-:W-:-:S03]  /*3d00*/  F2FP.SATFINITE.E4M3.F32.PACK_AB_MERGE_C R70, R71, R70, RZ ;  /* 0x000000464746723e */ /* 0x000fc600048070ff */
[----:B------:R-:W-:Y:S01]  /*3d10*/  FADD.FTZ R9, R7, R8 ;  /* 0x0000000807097221 */ /* 0x000fe20000010000 */
[----:B------:R-:W-:Y:S02]  /*3d20*/  F2FP.SATFINITE.E4M3.F32.PACK_AB_MERGE_C R143, R67, R66, R70 ;  /* 0x00000042438f723e */ /* 0x000fe40004807046 */
[----:B------:R-:W2:Y:S01]  /*3d30*/  MUFU.EX2 R48, R48 ;  /* 0x0000003000307308 */ /* 0x000ea20000000800 */
[----:B-1----:R-:W-:-:S01]  /*3d40*/  FADD.FTZ R26, R44, R73 ;  /* 0x000000492c1a7221 */ /* 0x002fc20000010000 */
[----:B------:R-:W-:-:S06]  /*3d50*/  FADD.FTZ R8, R46, R9 ;  /* 0x000000092e087221 */ /* 0x000fcc0000010000 */
[----:B------:R-:W1:Y:S01]  /*3d60*/  MUFU.EX2 R47, R47 ;  /* 0x0000002f002f7308 */ /* 0x000e620000000800 */
[----:B0-----:R-:W-:-:S01]  /*3d70*/  FADD.FTZ R13, R45, R26 ;  /* 0x0000001a2d0d7221 */ /* 0x001fc20000010000 */
[----:B------:R-:W-:-:S06]  /*3d80*/  IMAD.MOV.U32 R26, RZ, RZ, R25 ;  /* 0x000000ffff1a7224 */ /* 0x000fcc00078e0019 */
[----:B------:R-:W0:Y:S01]  /*3d90*/  MUFU.EX2 R49, R49 ;  /* 0x0000003100317308 */ /* 0x000e220000000800 */
[----:B--2---:R-:W-:-:S07]  /*3da0*/  FADD.FTZ R14, R48, R13 ;  /* 0x0000000d300e7221 */ /* 0x004fce0000010000 */
[----:B------:R-:W2:Y:S01]  /*3db0*/  MUFU.EX2 R50, R50 ;  /* 0x0000003200327308 */ /* 0x000ea20000000800 */
[----:B-1----:R-:W-:-:S07]  /*3dc0*/  FADD.FTZ R9, R47, R8 ;  /* 0x000000082f097221 */ /* 0x002fce0000010000 */
[----:B------:R-:W1:Y:S01]  /*3dd0*/  MUFU.EX2 R52, R52 ;  /* 0x0000003400347308 */ /* 0x000e620000000800 */
[C---:B0-----:R-:W-:Y:S01]  /*3de0*/  F2FP.SATFINITE.E4M3.F32.PACK_AB_MERGE_C R144, R49.reuse, R48, RZ ;  /* 0x000000303190723e */ /* 0x041fe200048070ff */
[----:B------:R-:W-:Y:S01]  /*3df0*/  FADD.FTZ R49, R49, R14 ;  /* 0x0000000e31317221 */ /* 0x000fe20000010000 */
[--C-:B------:R-:W-:Y:S02]  /*3e00*/  IMAD.MOV.U32 R48, RZ, RZ, R25.reuse ;  /* 0x000000ffff307224 */ /* 0x100fe400078e0019 */
[----:B------:R-:W-:Y:S01]  /*3e10*/  F2FP.SATFINITE.E4M3.F32.PACK_AB_MERGE_C R144, R45, R44, R144 ;  /* 0x0000002c2d90723e */ /* 0x000fe20004807090 */
[----:B------:R-:W-:Y:S02]  /*3e20*/  IMAD.MOV.U32 R45, RZ, RZ, R25 ;  /* 0x000000ffff2d7224 */ /* 0x000fe400078e0019 */
[----:B------:R-:W0:Y:S01]  /*3e30*/  MUFU.EX2 R53, R53 ;  /* 0x0000003500357308 */ /* 0x000e220000000800 */
[----:B--2---:R-:W-:-:S01]  /*3e40*/  FADD.FTZ R9, R50, R9 ;  /* 0x0000000932097221 */ /* 0x004fc20000010000 */
[----:B------:R-:W-:Y:S01]  /*3e50*/  F2FP.SATFINITE.E4M3.F32.PACK_AB_MERGE_C R47, R50, R47, RZ ;  /* 0x0000002f322f723e */ /* 0x000fe200048070ff */
[----:B------:R-:W-:-:S02]  /*3e60*/  IMAD.MOV.U32 R44, RZ, RZ, R25 ;  /* 0x000000ffff2c7224 */ /* 0x000fc400078e0019 */
[----:B------:R-:W-:Y:S01]  /*3e70*/  FADD.FTZ R14, R30, R9 ;  /* 0x000000091e0e7221 */ /* 0x000fe20000010000 */
[----:B------:R-:W-:Y:S01]  /*3e80*/  F2FP.SATFINITE.E4M3.F32.PACK_AB_MERGE_C R145, R46, R7, R47 ;  /* 0x000000072e91723e */ /* 0x000fe2000480702f */
[----:B------:R-:W-:Y:S01]  /*3e90*/  IMAD.MOV.U32 R47, RZ, RZ, R25 ;  /* 0x000000ffff2f7224 */ /* 0x000fe200078e0019 */
[----:B------:R2:W3:Y:S01]  /*3ea0*/  MUFU.EX2 R31, R55 ;  /* 0x00000037001f7308 */ /* 0x0004e20000000800 */
[----:B-1----:R-:W-:-:S01]  /*3eb0*/  FADD.FTZ R8, R52, R49 ;  /* 0x0000003134087221 */ /* 0x002fc20000010000 */
[--C-:B------:R-:W-:Y:S02]  /*3ec0*/  IMAD.MOV.U32 R46, RZ, RZ, R25.reuse ;  /* 0x000000ffff2e7224 */ /* 0x100fe400078e0019 */
[--C-:B------:R-:W-:Y:S02]  /*3ed0*/  IMAD.MOV.U32 R49, RZ, RZ, R25.reuse ;  /* 0x000000ffff317224 */ /* 0x100fe400078e0019 */
[----:B------:R-:W-:Y:S02]  /*3ee0*/  IMAD.MOV.U32 R50, RZ, RZ, R25 ;  /* 0x000000ffff327224 */ /* 0x000fe400078e0019 */
[----:B------:R-:W-:Y:S01]  /*3ef0*/  MUFU.EX2 R56, R56 ;  /* 0x0000003800387308 */ /* 0x000fe20000000800 */
[----:B0-----:R-:W-:-:S01]  /*3f00*/  FADD.FTZ R9, R53, R8 ;  /* 0x0000000835097221 */ /* 0x001fc20000010000 */
[----:B--2---:R-:W-:-:S06]  /*3f10*/  IMAD.MOV.U32 R55, RZ, RZ, R25 ;  /* 0x000000ffff377224 */ /* 0x004fcc00078e0019 */
[----:B------:R-:W0:Y:S01]  /*3f20*/  MUFU.EX2 R57, R57 ;  /* 0x0000003900397308 */ /* 0x000e220000000800 */
[----:B---3--:R-:W-:-:S07]  /*3f30*/  FADD.FTZ R14, R31, R14 ;  /* 0x0000000e1f0e7221 */ /* 0x008fce0000010000 */
[----:B------:R-:W1:Y:S08]  /*3f40*/  MUFU.EX2 R11, R58 ;  /* 0x0000003a000b7308 */ /* 0x000e700000000800 */
[----:B------:R-:W2:Y:S01]  /*3f50*/  MUFU.EX2 R20, R59 ;  /* 0x0000003b00147308 */ /* 0x000ea20000000800 */
[----:B0-----:R-:W-:Y:S01]  /*3f60*/  F2FP.SATFINITE.E4M3.F32.PACK_AB_MERGE_C R146, R57, R56, RZ ;  /* 0x000000383992723e */ /* 0x001fe200048070ff */
[----:B------:R-:W-:-:S03]  /*3f70*/  FADD.FTZ R56, R56, R9 ;  /* 0x0000000938387221 */ /* 0x000fc60000010000 */
[----:B------:R-:W-:Y:S01]  /*3f80*/  F2FP.SATFINITE.E4M3.F32.PACK_AB_MERGE_C R146, R53, R52, R146 ;  /* 0x000000343592723e */ /* 0x000fe20004807092 */
[----:B------:R-:W-:-:S01]  /*3f90*/  FADD.FTZ R57, R57, R56 ;  /* 0x0000003839397221 */ /* 0x000fc20000010000 */
[----:B------:R-:W-:Y:S01]  /*3fa0*/  IMAD.MOV.U32 R53, RZ, RZ, R25 ;  /* 0x000000ffff357224 */ /* 0x000fe200078e0019 */
[----:B------:R-:W-:Y:S01]  /*3fb0*/  MUFU.EX2 R32, R32 ;  /* 0x0000002000207308 */ /* 0x000fe20000000800 */
[----:B-1----:R-:W-:-:S01]  /*3fc0*/  FADD.FTZ R9, R11, R14 ;  /* 0x0000000e0b097221 */ /* 0x002fc20000010000 */
[----:B------:R-:W-:-:S06]  /*3fd0*/  IMAD.MOV.U32 R52, RZ, RZ, R25 ;  /* 0x000000ffff347224 */ /* 0x000fcc00078e0019 */
[----:B------:R-:W0:Y:S01]  /*3fe0*/  MUFU.EX2 R33, R33 ;  /* 0x0000002100217308 */ /* 0x000e220000000800 */
[----:B--2---:R-:W-:-:S01]  /*3ff0*/  FADD.FTZ R9, R20, R9 ;  /* 0x0000000914097221 */ /* 0x004fc20000010000 */
[----:B------:R-:W-:-:S04]  /*4000*/  F2FP.SATFINITE.E4M3.F32.PACK_AB_MERGE_C R11, R20, R11, RZ ;  /* 0x0000000b140b723e */ /* 0x000fc800048070ff */
[----:B------:R-:W-:Y:S01]  /*4010*/  F2FP.SATFINITE.E4M3.F32.PACK_AB_MERGE_C R147, R31, R30, R11 ;  /* 0x0000001e1f93723e */ /* 0x000fe2000480700b */
[--C-:B------:R-:W-:Y:S01]  /*4020*/  IMAD.MOV.U32 R31, RZ, RZ, R25.reuse ;  /* 0x000000ffff1f7224 */ /* 0x100fe200078e0019 */
[----:B------:R-:W1:Y:S01]  /*4030*/  MUFU.EX2 R28, R28 ;  /* 0x0000001c001c7308 */ /* 0x000e620000000800 */
[----:B------:R-:W-:-:S07]  /*4040*/  IMAD.MOV.U32 R30, RZ, RZ, R25 ;  /* 0x000000ffff1e7224 */ /* 0x000fce00078e0019 */
[----:B------:R-:W2:Y:S01]  /*4050*/  MUFU.EX2 R12, R74 ;  /* 0x0000004a000c7308 */ /* 0x000ea20000000800 */
[----:B0-----:R-:W-:-:S07]  /*4060*/  F2FP.SATFINITE.E4M3.F32.PACK_AB_MERGE_C R13, R33, R32, RZ ;  /* 0x00000020210d723e */ /* 0x001fce00048070ff */
[----:B------:R-:W0:Y:S01]  /*4070*/  MUFU.EX2 R29, R29 ;  /* 0x0000001d001d7308 */ /* 0x000e220000000800 */
[----:B-1----:R-:W-:-:S07]  /*4080*/  FADD.FTZ R8, R28, R57 ;  /* 0x000000391c087221 */ /* 0x002fce0000010000 */
[----:B------:R-:W1:Y:S01]  /*4090*/  MUFU.EX2 R51, R51 ;  /* 0x0000003300337308 */ /* 0x000e620000000800 */
[----:B--2---:R-:W-:-:S07]  /*40a0*/  FADD.FTZ R10, R12, R9 ;  /* 0x000000090c0a7221 */ /* 0x004fce0000010000 */
[----:B------:R-:W2:Y:S01]  /*40b0*/  MUFU.EX2 R34, R34 ;  /* 0x0000002200227308 */ /* 0x000ea20000000800 */
[C---:B0-----:R-:W-:Y:S01]  /*40c0*/  F2FP.SATFINITE.E4M3.F32.PACK_AB_MERGE_C R148, R29.reuse, R28, R13 ;  /* 0x0000001c1d94723e */ /* 0x041fe2000480700d */
[----:B------:R-:W-:Y:S01]  /*40d0*/  FADD.FTZ R29, R29, R8 ;  /* 0x000000081d1d7221 */ /* 0x000fe20000010000 */
[----:B------:R-:W-:-:S03]  /*40e0*/  IMAD.MOV.U32 R28, RZ, RZ, R25 ;  /* 0x000000ffff1c7224 */ /* 0x000fc600078e0019 */
[----:B------:R-:W-:Y:S01]  /*40f0*/  FADD.FTZ R32, R32, R29 ;  /* 0x0000001d20207221 */ /* 0x000fe20000010000 */
[----:B------:R-:W-:Y:S01]  /*4100*/  IMAD.MOV.U32 R29, RZ, RZ, R25 ;  /* 0x000000ffff1d7224 */ /* 0x000fe200078e0019 */
[----:B------:R-:W0:Y:S01]  /*4110*/  MUFU.EX2 R35, R35 ;  /* 0x0000002300237308 */ /* 0x000e220000000800 */
[----:B-1----:R-:W-:-:S01]  /*4120*/  FADD.FTZ R9, R51, R10 ;  /* 0x0000000a33097221 */ /* 0x002fc20000010000 */
[----:B------:R-:W-:Y:S01]  /*4130*/  FADD.FTZ R33, R33, R32 ;  /* 0x0000002021217221 */ /* 0x000fe20000010000 */
[----:B------:R-:W-:-:S05]  /*4140*/  IMAD.MOV.U32 R32, RZ, RZ, R25 ;  /* 0x000000ffff207224 */ /* 0x000fca00078e0019 */
[----:B------:R-:W-:Y:S01]  /*4150*/  MUFU.EX2 R40, R40 ;  /* 0x0000002800287308 */ /* 0x000fe20000000800 */
[----:B--2---:R-:W-:-:S07]  /*4160*/  FADD.FTZ R8, R34, R9 ;  /* 0x0000000922087221 */ /* 0x004fce0000010000 */
[----:B------:R-:W1:Y:S01]  /*4170*/  MUFU.EX2 R41, R41 ;  /* 0x0000002900297308 */ /* 0x000e620000000800 */
[C---:B0-----:R-:W-:Y:S01]  /*4180*/  F2FP.SATFINITE.E4M3.F32.PACK_AB_MERGE_C R34, R35.reuse, R34, RZ ;  /* 0x000000222322723e */ /* 0x041fe200048070ff */
[----:B------:R-:W-:-:S03]  /*4190*/  FADD.FTZ R35, R35, R8 ;  /* 0x0000000823237221 */ /* 0x000fc60000010000 */
[----:B------:R-:W-:Y:S01]  /*41a0*/  F2FP.SATFINITE.E4M3.F32.PACK_AB_MERGE_C R149, R51, R12, R34 ;  /* 0x0000000c3395723e */ /* 0x000fe20004807022 */
[--C-:B------:R-:W-:Y:S02]  /*41b0*/  IMAD.MOV.U32 R34, RZ, RZ, R25.reuse ;  /* 0x000000ffff227224 */ /* 0x100fe400078e0019 */
[----:B------:R-:W0:Y:S01]  /*41c0*/  MUFU.EX2 R36, R36 ;  /* 0x0000002400247308 */ /* 0x000e220000000800 */
[----:B------:R-:W-:-:S07]  /*41d0*/  IMAD.MOV.U32 R51, RZ, RZ, R25 ;  /* 0x000000ffff337224 */ /* 0x000fce00078e0019 */
[----:B------:R-:W2:Y:S01]  /*41e0*/  MUFU.EX2 R38, R38 ;  /* 0x0000002600267308 */ /* 0x000ea20000000800 */
[----:B-1----:R-:W-:-:S07]  /*41f0*/  F2FP.SATFINITE.E4M3.F32.PACK_AB_MERGE_C R9, R41, R40, RZ ;  /* 0x000000282909723e */ /* 0x002fce00048070ff */
[----:B------:R-:W1:Y:S01]  /*4200*/  MUFU.EX2 R37, R37 ;  /* 0x0000002500257308 */ /* 0x000e620000000800 */
[----:B0-----:R-:W-:-:S01]  /*4210*/  FADD.FTZ R8, R36, R33 ;  /* 0x0000002124087221 */ /* 0x001fc20000010000 */
[----:B------:R-:W-:-:S06]  /*4220*/  IMAD.MOV.U32 R33, RZ, RZ, R25 ;  /* 0x000000ffff217224 */ /* 0x000fcc00078e0019 */
[----:B------:R-:W0:Y:S01]  /*4230*/  MUFU.EX2 R39, R39 ;  /* 0x0000002700277308 */ /* 0x000e220000000800 */
[----:B--2---:R-:W-:-:S01]  /*4240*/  FADD.FTZ R10, R38, R35 ;  /* 0x00000023260a7221 */ /* 0x004fc20000010000 */
[----:B------:R-:W-:-:S06]  /*4250*/  IMAD.MOV.U32 R35, RZ, RZ, R25 ;  /* 0x000000ffff237224 */ /* 0x000fcc00078e0019 */
[----:B------:R-:W2:Y:S01]  /*4260*/  MUFU.EX2 R42, R42 ;  /* 0x0000002a002a7308 */ /* 0x000ea20000000800 */
[C---:B-1----:R-:W-:Y:S01]  /*4270*/  F2FP.SATFINITE.E4M3.F32.PACK_AB_MERGE_C R150, R37.reuse, R36, R9 ;  /* 0x000000242596723e */ /* 0x042fe20004807009 */
[----:B------:R-:W-:Y:S01]  /*4280*/  FADD.FTZ R37, R37, R8 ;  /* 0x0000000825257221 */ /* 0x000fe20000010000 */
[----:B------:R-:W-:-:S03]  /*4290*/  IMAD.MOV.U32 R36, RZ, RZ, R25 ;  /* 0x000000ffff247224 */ /* 0x000fc600078e0019 */
[----:B------:R-:W-:Y:S01]  /*42a0*/  FADD.FTZ R40, R40, R37 ;  /* 0x0000002528287221 */ /* 0x000fe20000010000 */
[----:B------:R-:W-:Y:S01]  /*42b0*/  IMAD.MOV.U32 R37, RZ, RZ, R25 ;  /* 0x000000ffff257224 */ /* 0x000fe200078e0019 */
[----:B------:R-:W1:Y:S01]  /*42c0*/  MUFU.EX2 R43, R43 ;  /* 0x0000002b002b7308 */ /* 0x000e620000000800 */
[----:B0-----:R-:W-:-:S04]  /*42d0*/  FADD.FTZ R7, R39, R10 ;  /* 0x0000000a27077221 */ /* 0x001fc80000010000 */
[----:B--2---:R-:W-:Y:S01]  /*42e0*/  FADD.FTZ R8, R42, R7 ;  /* 0x000000072a087221 */ /* 0x004fe20000010000 */
[----:B------:R-:W-:-:S01]  /*42f0*/  FADD.FTZ R7, R41, R40 ;  /* 0x0000002829077221 */ /* 0x000fc20000010000 */
[--C-:B------:R-:W-:Y:S02]  /*4300*/  IMAD.MOV.U32 R41, RZ, RZ, R25.reuse ;  /* 0x000000ffff297224 */ /* 0x100fe400078e0019 */
[----:B------:R-:W-:Y:S01]  /*4310*/  IMAD.MOV.U32 R40, RZ, RZ, R25 ;  /* 0x000000ffff287224 */ /* 0x000fe200078e0019 */
[C---:B-1----:R-:W-:Y:S01]  /*4320*/  F2FP.SATFINITE.E4M3.F32.PACK_AB_MERGE_C R9, R43.reuse, R42, RZ ;  /* 0x0000002a2b09723e */ /* 0x042fe200048070ff */
[----:B------:R-:W-:-:S01]  /*4330*/  FADD.FTZ R8, R43, R8 ;  /* 0x000000082b087221 */ /* 0x000fc20000010000 */
[----:B------:R-:W-:Y:S02]  /*4340*/  IMAD.MOV.U32 R43, RZ, RZ, R25 ;  /* 0x000000ffff2b7224 */ /* 0x000fe400078e0019 */
[----:B------:R-:W-:Y:S01]  /*4350*/  F2FP.SATFINITE.E4M3.F32.PACK_AB_MERGE_C R151, R39, R38, R9 ;  /* 0x000000262797723e */ /* 0x000fe20004807009 */
[----:B------:R-:W-:-:S02]  /*4360*/  IMAD.MOV.U32 R39, RZ, RZ, R25 ;  /* 0x000000ffff277224 */ /* 0x000fc400078e0019 */
        /* <DEDUP_REMOVED lines=21> */
[----:B------:R-:W-:Y:S01]  /*44c0*/  UMOV UR22, UR46 ;  /* 0x0000002e00167c82 */ /* 0x000fe20008000000 */
[----:B------:R-:W-:-:S05]  /*44d0*/  UMOV UR21, UR36 ;  /* 0x0000002400157c82 */ /* 0x000fca0008000000 */
.L_x_155:
[----:B------:R-:W-:-:S04]  /*44e0*/  UISETP.NE.AND UP0, UPT, UR21, 0x1, UPT ;  /* 0x000000011500788c */ /* 0x000fc8000bf05270 */
[----:B------:R-:W-:-:S04]  /*44f0*/  USEL UR46, URZ, 0x1, UP0 ;  /* 0x000000013f2e7887 */ /* 0x000fc80008000000 */
[----:B------:R-:W-:Y:S01]  /*4500*/  ULOP3.LUT UR46, UR22, UR46, URZ, 0x3c, !UPT ;  /* 0x0000002e162e7292 */ /* 0x000fe2000f8e3c3f */
[----:B------:R-:W-:Y:S11]  /*4510*/  @!P0 BRA `(.L_x_146) ;  /* 0x0000000000048947 */ /* 0x000ff60003800000 */
[----:B------:R-:W-:Y:S01]  /*4520*/  BPT.TRAP 0x1 ;  /* 0x000000040000795c */ /* 0x000fe20000300000 */
.L_x_146:
[----:B------:R-:W0:Y:S01]  /*4530*/  S2UR UR6, SR_CgaCtaId ;  /* 0x00000000000679c3 */ /* 0x000e220000008800 */
[----:B------:R-:W-:Y:S01]  /*4540*/  UIADD3 UR36, UR21, 0x1, URZ ;  /* 0x0000000115247890 */ /* 0x000fe2000fffe03f */
[----:B------:R-:W-:Y:S01]  /*4550*/  MOV R5, 0x400 ;  /* 0x0000040000057802 */ /* 0x000fe20000000f00 */
[----:B------:R-:W-:Y:S02]  /*4560*/  IMAD.U32 R6, RZ, RZ, UR46 ;  /* 0x0000002eff067e24 */ /* 0x000fe4000f8e00ff */
[----:B------:R-:W-:-:S03]  /*4570*/  UISETP.NE.AND UP0, UPT, UR36, 0x2, UPT ;  /* 0x000000022400788c */ /* 0x000fc6000bf05270 */
[----:B------:R-:W-:Y:S01]  /*4580*/  SHF.L.U32 R6, R6, 0x1f, RZ ;  /* 0x0000001f06067819 */ /* 0x000fe200000006ff */
[----:B------:R-:W-:-:S06]  /*4590*/  USEL UR36, UR36, URZ, UP0 ;  /* 0x0000003f24247287 */ /* 0x000fcc0008000000 */
[----:B------:R-:W-:Y:S02]  /*45a0*/  IMAD.U32 R11, RZ, RZ, UR36 ;  /* 0x00000024ff0b7e24 */ /* 0x000fe4000f8e00ff */
[----:B0-----:R-:W-:-:S05]  /*45b0*/  IMAD.U32 R2, RZ, RZ, UR6 ;  /* 0x00000006ff027e24 */ /* 0x001fca000f8e00ff */
[----:B------:R-:W-:-:S05]  /*45c0*/  LEA R0, R2, R5, 0x18 ;  /* 0x0000000502007211 */ /* 0x000fca00078ec0ff */
[----:B------:R-:W-:-:S04]  /*45d0*/  IMAD R11, R11, 0x8, R0 ;  /* 0x000000080b0b7824 */ /* 0x000fc800078e0200 */
[----:B------:R0:W1:Y:S01]  /*45e0*/  SYNCS.PHASECHK.TRANS64.TRYWAIT P1, [R11+URZ+0x13230], R6 ;  /* 0x013230060b0075a7 */ /* 0x000062000802017f */
[----:B------:R-:W-:Y:S05]  /*45f0*/  @!P0 BRA `(.L_x_147) ;  /* 0x0000000000048947 */ /* 0x000fea0003800000 */
[----:B------:R-:W-:Y:S01]  /*4600*/  BPT.TRAP 0x1 ;  /* 0x000000040000795c */ /* 0x000fe20000300000 */
.L_x_147:
[----:B-1----:R-:W-:Y:S05]  /*4610*/  @P1 BRA `(.L_x_148) ;  /* 0x0000000000081947 */ /* 0x002fea0003800000 */
[----:B------:R-:W1:Y:S02]  /*4620*/  SYNCS.PHASECHK.TRANS64.TRYWAIT P1, [R11+URZ+0x13230], R6 ;  /* 0x013230060b0075a7 */ /* 0x000e64000802017f */
[----:B-1----:R-:W-:Y:S05]  /*4630*/  @!P1 BRA `(.L_x_149) ;  /* 0x000000a400949947 */ /* 0x002fea0003800000 */
.L_x_148:
[----:B------:R-:W-:Y:S01]  /*4640*/  R2UR UR23, R4 ;  /* 0x00000000041772ca */ /* 0x000fe200000e0000 */
[----:B------:R-:W-:Y:S01]  /*4650*/  WARPGROUP.ARRIVE ;  /* 0x00000000000079c5 */ /* 0x000fe20000000000 */
[----:B------:R-:W-:Y:S01]  /*4660*/  UMOV UR11, 0x80000020 ;  /* 0x80000020000b7882 */ /* 0x000fe20000000000 */
[----:B------:R-:W-:Y:S01]  /*4670*/  UMOV UR12, UR8 ;  /* 0x00000008000c7c82 */ /* 0x000fe20008000000 */
[----:B------:R-:W-:Y:S01]  /*4680*/  UMOV UR13, UR9 ;  /* 0x00000009000d7c82 */ /* 0x000fe20008000000 */
[----:B------:R-:W-:Y:S01]  /*4690*/  UMOV UR15, 0x80000020 ;  /* 0x80000020000f7882 */ /* 0x000fe20000000000 */
[----:B------:R-:W-:Y:S01]  /*46a0*/  UMOV UR16, UR8 ;  /* 0x0000000800107c82 */ /* 0x000fe20008000000 */
[----:B------:R-:W-:Y:S01]  /*46b0*/  UMOV UR17, UR9 ;  /* 0x0000000900117c82 */ /* 0x000fe20008000000 */
[----:B------:R-:W-:Y:S01]  /*46c0*/  UMOV UR19, 0x80000020 ;  /* 0x8000002000137882 */ /* 0x000fe20000000000 */
[----:B------:R-:W-:-:S04]  /*46d0*/  UMOV UR7, 0x80000020 ;  /* 0x8000002000077882 */ /* 0x000fc80000000000 */
[----:B------:R-:W-:-:S04]  /*46e0*/  UIMAD UR23, UR36, 0x280, UR23 ;  /* 0x00000280241778a4 */ /* 0x000fc8000f8e0217 */
[----:B------:R-:W-:Y:S02]  /*46f0*/  UIADD3 UR14, UR23, 0x80, URZ ;  /* 0x00000080170e7890 */ /* 0x000fe4000fffe03f */
[----:B------:R-:W-:Y:S02]  /*4700*/  UIADD3 UR18, UR23, 0x100, URZ ;  /* 0x0000010017127890 */ /* 0x000fe4000fffe03f */
[----:B------:R-:W-:Y:S01]  /*4710*/  UMOV UR10, UR23 ;  /* 0x00000017000a7c82 */ /* 0x000fe20008000000 */
[----:B------:R-:W-:Y:S01]  /*4720*/  UIADD3 UR6, UR23, 0x200, URZ ;  /* 0x0000020017067890 */ /* 0x000fe2000fffe03f */
[----:B------:R-:W-:Y:S01]  /*4730*/  QGMMA.64x32x32.F32.E4M3.E4M3 R120, gdesc[UR8], RZ, !UPT, gsb0 ;  /* 0x00600000087879f3 */ /* 0x000fe2000c0008ff */
[----:B------:R-:W-:Y:S01]  /*4740*/  UIADD3 UR10, UR23, 0x180, URZ ;  /* 0x00000180170a7890 */ /* 0x000fe2000fffe03f */
        /* <DEDUP_REMOVED lines=18> */
[----:B------:R-:W-:Y:S01]  /*4870*/  UMOV UR10, UR6 ;  /* 0x00000006000a7c82 */ /* 0x000fe20008000000 */
[----:B------:R-:W-:Y:S01]  /*4880*/  UMOV UR11, 0x80000020 ;  /* 0x80000020000b7882 */ /* 0x000fe20000000000 */
[----:B------:R-:W-:Y:S01]  /*4890*/  UIADD3 UR6, UR23, 0x2, URZ ;  /* 0x0000000217067890 */ /* 0x000fe2000fffe03f */
[----:B------:R-:W-:Y:S02]  /*48a0*/  WARPGROUP.DEPBAR.LE gsb0, 0x0 ;  /* 0x00008000000079c5 */ /* 0x000fe40000010000 */
[----:B------:R-:W-:-:S06]  /*48b0*/  WARPGROUP.ARRIVE ;  /* 0x00000000000079c5 */ /* 0x000fcc0000000000 */
[----:B------:R-:W-:Y:S03]  /*48c0*/  QGMMA.64x32x32.F32.E4M3.E4M3 R56, gdesc[UR8], RZ, !UPT, gsb0 ;  /* 0x00600000083879f3 */ /* 0x000fe6000c0008ff */
[----:B------:R-:W-:Y:S02]  /*48d0*/  WARPGROUP.DEPBAR.LE gsb0, 0x0 ;  /* 0x00008000000079c5 */ /* 0x000fe40000010000 */
[----:B------:R-:W-:-:S06]  /*48e0*/  WARPGROUP.ARRIVE ;  /* 0x00000000000079c5 */ /* 0x000fcc0000000000 */
[----:B------:R-:W-:Y:S01]  /*48f0*/  QGMMA.64x32x32.F32.E4M3.E4M3 R120, gdesc[UR4], R120, gsb0 ;  /* 0x00600000047879f3 */ /* 0x000fe20008000878 */
[----:B------:R-:W-:Y:S01]  /*4900*/  UIADD3 UR6, UR23, 0x182, URZ ;  /* 0x0000018217067890 */ /* 0x000fe2000fffe03f */
[----:B------:R-:W-:Y:S01]  /*4910*/  UMOV UR7, 0x80000020 ;  /* 0x8000002000077882 */ /* 0x000fe20000000000 */
[----:B------:R-:W-:Y:S01]  /*4920*/  UIADD3 UR23, UR23, 0x202, URZ ;  /* 0x0000020217177890 */ /* 0x000fe2000fffe03f */
[----:B------:R-:W-:Y:S02]  /*4930*/  WARPGROUP.DEPBAR.LE gsb0, 0x0 ;  /* 0x00008000000079c5 */ /* 0x000fe40000010000 */
[----:B------:R-:W-:-:S06]  /*4940*/  WARPGROUP.ARRIVE ;  /* 0x00000000000079c5 */ /* 0x000fcc0000000000 */
[----:B------:R-:W-:Y:S03]  /*4950*/  QGMMA.64x32x32.F32.E4M3.E4M3 R104, gdesc[UR12], R104, gsb0 ;  /* 0x006000000c6879f3 */ /* 0x000fe60008000868 */
        /* <DEDUP_REMOVED lines=14> */
.L_x_150:
[----:B------:R-:W-:Y:S01]  /*4a40*/  R2UR UR11, R0 ;  /* 0x00000000000b72ca */ /* 0x000fe200000e0000 */
[----:B------:R-:W-:-:S05]  /*4a50*/  IMAD.U32 R5, RZ, RZ, UR22 ;  /* 0x00000016ff057e24 */ /* 0x000fca000f8e00ff */
[----:B------:R-:W-:-:S07]  /*4a60*/  SHF.L.U32 R5, R5, 0x1f, RZ ;  /* 0x0000001f05057819 */ /* 0x000fce00000006ff */
[----:B------:R-:W-:-:S09]  /*4a70*/  ULEA UR11, UR21, UR11, 0x3 ;  /* 0x0000000b150b7291 */ /* 0x000fd2000f8e183f */
[----:B------:R2:W3:Y:S01]  /*4a80*/  SYNCS.PHASECHK.TRANS64.TRYWAIT P1, [UR11+0x13250], R5 ;  /* 0x01325005ff0075a7 */ /* 0x0004e2000802014b */
[----:B------:R-:W-:Y:S05]  /*4a90*/  @!P0 BRA `(.L_x_151) ;  /* 0x0000000000048947 */ /* 0x000fea0003800000 */
[----:B------:R-:W-:Y:S01]  /*4aa0*/  BPT.TRAP 0x1 ;  /* 0x000000040000795c */ /* 0x000fe20000300000 */
.L_x_151:
[----:B---3--:R-:W-:Y:S05]  /*4ab0*/  @P1 BRA `(.L_x_152) ;  /* 0x0000000000081947 */ /* 0x008fea0003800000 */
[----:B------:R-:W3:Y:S02]  /*4ac0*/  SYNCS.PHASECHK.TRANS64.TRYWAIT P1, [UR11+0x13250], R5 ;  /* 0x01325005ff0075a7 */ /* 0x000ee4000802014b */
[----:B---3--:R-:W-:Y:S05]  /*4ad0*/  @!P1 BRA `(.L_x_153) ;  /* 0x000000a000809947 */ /* 0x008fea0003800000 */
.L_x_152:
[----:B01----:R-:W-:Y:S01]  /*4ae0*/  FMNMX.FTZ R6, R120, R10, !PT ;  /* 0x0000000a78067209 */ /* 0x003fe20007810000 */
[----:B------:R-:W-:Y:S01]  /*4af0*/  WARPGROUP.ARRIVE ;  /* 0x00000000000079c5 */ /* 0x000fe20000000000 */
[----:B------:R-:W-:Y:S01]  /*4b00*/  R2UR UR6, R0 ;  /* 0x00000000000672ca */ /* 0x000fe200000e0000 */
[----:B------:R-:W-:Y:S01]  /*4b10*/  UMOV UR7, 0xc0000010 ;  /* 0xc000001000077882 */ /* 0x000fe20000000000 */
[----:B------:R-:W-:Y:S02]  /*4b20*/  FMNMX.FTZ R13, R121, R6, !PT ;  /* 0x00000006790d7209 */ /* 0x000fe40007810000 */
[----:B------:R-:W-:Y:S02]  /*4b30*/  FMNMX.FTZ R6, R122, R9, !PT ;  /* 0x000000097a067209 */ /* 0x000fe40007810000 */
[----:B------:R-:W-:Y:S02]  /*4b40*/  FMNMX.FTZ R12, R124, R13, !PT ;  /* 0x0000000d7c0c7209 */ /* 0x000fe40007810000 */
[----:B--2---:R-:W-:-:S02]  /*4b50*/  FMNMX.FTZ R5, R123, R6, !PT ;  /* 0x000000067b057209 */ /* 0x004fc40007810000 */
[----:B------:R-:W-:Y:S02]  /*4b60*/  FMNMX.FTZ R13, R125, R12, !PT ;  /* 0x0000000c7d0d7209 */ /* 0x000fe40007810000 */
[----:B------:R-:W-:Y:S01]  /*4b70*/  FMNMX.FTZ R6, R126, R5, !PT ;  /* 0x000000057e067209 */ /* 0x000fe20007810000 */
[----:B------:R-:W-:Y:S01]  /*4b80*/  UIADD3 UR6, UR6, 0x1000, URZ ;  /* 0x0000100006067890 */ /* 0x000fe2000fffe03f */
[----:B------:R-:W-:Y:S02]  /*4b90*/  FMNMX.FTZ R12, R128, R13, !PT ;  /* 0x0000000d800c7209 */ /* 0x000fe40007810000 */
[----:B------:R-:W-:Y:S01]  /*4ba0*/  FMNMX.FTZ R5, R127, R6, !PT ;  /* 0x000000067f057209 */ /* 0x000fe20007810000 */
[----:B------:R-:W-:Y:S01]  /*4bb0*/  USHF.R.U32.HI UR6, URZ, 0x4, UR6 ;  /* 0x000000043f067899 */ /* 0x000fe20008011606 */
[----:B------:R-:W-:Y:S02]  /*4bc0*/  FMNMX.FTZ R13, R129, R12, !PT ;  /* 0x0000000c810d7209 */ /* 0x000fe40007810000 */
[----:B------:R-:W-:Y:S01]  /*4bd0*/  FMNMX.FTZ R6, R130, R5, !PT ;  /* 0x0000000582067209 */ /* 0x000fe20007810000 */
[----:B------:R-:W-:Y:S01]  /*4be0*/  ULOP3.LUT UR6, UR6, 0x3fff, URZ, 0xc0, !UPT ;  /* 0x00003fff06067892 */ /* 0x000fe2000f8ec03f */
[----:B------:R-:W-:-:S02]  /*4bf0*/  FMNMX.FTZ R12, R132, R13, !PT ;  /* 0x0000000d840c7209 */ /* 0x000fc40007810000 */
[----:B------:R-:W-:Y:S01]  /*4c00*/  FMNMX.FTZ R5, R131, R6, !PT ;  /* 0x0000000683057209 */ /* 0x000fe20007810000 */
[----:B------:R-:W-:Y:S01]  /*4c10*/  ULOP3.LUT UR6, UR6, 0x10000, URZ, 0xfc, !UPT ;  /* 0x0001000006067892 */ /* 0x000fe2000f8efc3f */
[----:B------:R-:W-:Y:S02]  /*4c20*/  FMNMX.FTZ R13, R133, R12, !PT ;  /* 0x0000000c850d7209 */ /* 0x000fe40007810000 */
[----:B------:R-:W-:Y:S01]  /*4c30*/  FMNMX.FTZ R6, R134, R5, !PT ;  /* 0x0000000586067209 */ /* 0x000fe20007810000 */
[----:B------:R-:W-:Y:S01]  /*4c40*/  UIMAD UR10, UR21, 0x280, UR6 ;  /* 0x00000280150a78a4 */ /* 0x000fe2000f8e0206 */
[----:B------:R-:W-:Y:S02]  /*4c50*/  FMNMX.FTZ R12, R104, R13, !PT ;  /* 0x0000000d680c7209 */ /* 0x000fe40007810000 */
[----:B------:R-:W-:Y:S02]  /*4c60*/  FMNMX.FTZ R5, R135, R6, !PT ;  /* 0x0000000687057209 */ /* 0x000fe40007810000 */
[----:B------:R-:W-:-:S02]  /*4c70*/  FMNMX.FTZ R13, R105, R12, !PT ;  /* 0x0000000c690d7209 */ /* 0x000fc40007810000 */
[----:B------:R-:W-:Y:S01]  /*4c80*/  UMOV UR6, UR10 ;  /* 0x0000000a00067c82 */ /* 0x000fe20008000000 */
[----:B------:R-:W-:Y:S01]  /*4c90*/  FMNMX.FTZ R6, R106, R5, !PT ;  /* 0x000000056a067209 */ /* 0x000fe20007810000 */
[----:B------:R-:W-:Y:S01]  /*4ca0*/  QGMMA.64x64x32.F32.E4M3.E4M3 R24, R152, gdesc[UR4], R24, gsb0 ;  /* 0x00e0000498187df3 */ /* 0x000fe20008000818 */
[----:B------:R-:W-:Y:S01]  /*4cb0*/  FMNMX.FTZ R12, R108, R13, !PT ;  /* 0x0000000d6c0c7209 */ /* 0x000fe20007810000 */
[----:B------:R-:W-:Y:S01]  /*4cc0*/  UIADD3 UR6, UR10, 0x80, URZ ;  /* 0x000000800a067890 */ /* 0x000fe2000fffe03f */
[----:B------:R-:W-:Y:S01]  /*4cd0*/  FMNMX.FTZ R5, R107, R6, !PT ;  /* 0x000000066b057209 */ /* 0x000fe20007810000 */
[----:B------:R-:W-:Y:S01]  /*4ce0*/  UMOV UR7, 0xc0000010 ;  /* 0xc000001000077882 */ /* 0x000fe20000000000 */
        /* <DEDUP_REMOVED lines=36> */
[----:B------:R-:W-:Y:S01]  /*4f30*/  FMNMX.FTZ R13, R81, R12, !PT ;  /* 0x0000000c510d7209 */ /* 0x000fe20007810000 */
[----:B------:R-:W-:Y:S02]  /*4f40*/  WARPGROUP.DEPBAR.LE gsb0, 0x0 ;  /* 0x00008000000079c5 */ /* 0x000fe40000010000 */
[----:B------:R-:W-:Y:S01]  /*4f50*/  WARPGROUP.ARRIVE ;  /* 0x00000000000079c5 */ /* 0x000fe20000000000 */
[----:B------:R-:W-:-:S02]  /*4f60*/  FMNMX.FTZ R6, R82, R5, !PT ;  /* 0x0000000552067209 */ /* 0x000fc40007810000 */
[----:B------:R-:W-:Y:S02]  /*4f70*/  FMNMX.FTZ R12, R84, R13, !PT ;  /* 0x0000000d540c7209 */ /* 0x000fe40007810000 */
[----:B------:R-:W-:Y:S01]  /*4f80*/  FMNMX.FTZ R5, R83, R6, !PT ;  /* 0x0000000653057209 */ /* 0x000fe20007810000 */
[----:B------:R-:W-:Y:S01]  /*4f90*/  QGMMA.64x64x32.F32.E4M3.E4M3 R24, R136, gdesc[UR4], R24, gsb0 ;  /* 0x00e0000488187df3 */ /* 0x000fe20008000818 */
[----:B------:R-:W-:Y:S01]  /*4fa0*/  FMNMX.FTZ R13, R85, R12, !PT ;  /* 0x0000000c550d7209 */ /* 0x000fe20007810000 */
[----:B------:R-:W-:Y:S01]  /*4fb0*/  UIADD3 UR6, UR10, 0x100, URZ ;  /* 0x000001000a067890 */ /* 0x000fe2000fffe03f */
[----:B------:R-:W-:Y:S01]  /*4fc0*/  FMNMX.FTZ R6, R86, R5, !PT ;  /* 0x0000000556067209 */ /* 0x000fe20007810000 */
[----:B------:R-:W-:Y:S01]  /*4fd0*/  UMOV UR7, 0xc0000010 ;  /* 0xc000001000077882 */ /* 0x000fe20000000000 */
        /* <DEDUP_REMOVED lines=14> */
[----:B------:R-:W-:Y:S02]  /*50c0*/  ISETP.NE.AND P1, PT, R3, RZ, PT ;  /* 0x000000ff0300720c */ /* 0x000fe40003f25270 */
[----:B------:R-:W-:Y:S02]  /*50d0*/  FMNMX.FTZ R6, R70, R5, !PT ;  /* 0x0000000546067209 */ /* 0x000fe40007810000 */
[----:B------:R-:W-:Y:S02]  /*50e0*/  FMNMX.FTZ R5, R69, R12, !PT ;  /* 0x0000000c45057209 */ /* 0x000fe40007810000 */
[----:B------:R-:W-:-:S03]  /*50f0*/  FMNMX.FTZ R6, R71, R6, !PT ;  /* 0x0000000647067209 */ /* 0x000fc60007810000 */
[----:B------:R-:W0:Y:S04]  /*5100*/  SHFL.BFLY PT, R13, R5, 0x2, 0x1f ;  /* 0x0c401f00050d7f89 */ /* 0x000e2800000e0000 */
[----:B------:R-:W1:Y:S01]  /*5110*/  SHFL.BFLY PT, R12, R6, 0x2, 0x1f ;  /* 0x0c401f00060c7f89 */ /* 0x000e6200000e0000 */
[----:B0-----:R-:W-:Y:S02]  /*5120*/  FMNMX.FTZ R5, R5, R13, !PT ;  /* 0x0000000d05057209 */ /* 0x001fe40007810000 */
[----:B-1----:R-:W-:-:S03]  /*5130*/  FMNMX.FTZ R6, R6, R12, !PT ;  /* 0x0000000c06067209 */ /* 0x002fc60007810000 */
[----:B------:R-:W0:Y:S04]  /*5140*/  SHFL.BFLY PT, R13, R5, 0x1, 0x1f ;  /* 0x0c201f00050d7f89 */ /* 0x000e2800000e0000 */
[----:B------:R-:W1:Y:S01]  /*5150*/  SHFL.BFLY PT, R12, R6, 0x1, 0x1f ;  /* 0x0c201f00060c7f89 */ /* 0x000e6200000e0000 */
[----:B------:R-:W-:Y:S02]  /*5160*/  WARPGROUP.DEPBAR.LE gsb0, 0x0 ;  /* 0x00008000000079c5 */ /* 0x000fe40000010000 */
[----:B------:R-:W-:-:S06]  /*5170*/  WARPGROUP.ARRIVE ;  /* 0x00000000000079c5 */ /* 0x000fcc0000000000 */
[----:B------:R-:W-:Y:S01]  /*5180*/  QGMMA.64x64x32.F32.E4M3.E4M3 R24, R140, gdesc[UR4], R24, gsb0 ;  /* 0x00e000048c187df3 */ /* 0x000fe20008000818 */
[----:B------:R-:W-:Y:S01]  /*5190*/  UIADD3 UR6, UR10, 0x180, URZ ;  /* 0x000001800a067890 */ /* 0x000fe2000fffe03f */
[----:B------:R-:W-:Y:S01]  /*51a0*/  UMOV UR7, 0xc0000010 ;  /* 0xc000001000077882 */ /* 0x000fe20000000000 */
[----:B0-----:R-:W-:Y:S02]  /*51b0*/  FMNMX.FTZ R5, R5, R13, !PT ;  /* 0x0000000d05057209 */ /* 0x001fe40007810000 */
[----:B-1----:R-:W-:Y:S01]  /*51c0*/  FMNMX.FTZ R6, R6, R12, !PT ;  /* 0x0000000c06067209 */ /* 0x002fe20007810000 */
[----:B------:R-:W-:Y:S02]  /*51d0*/  IMAD.U32 R12, RZ, RZ, UR45 ;  /* 0x0000002dff0c7e24 */ /* 0x000fe4000f8e00ff */
[----:B------:R-:W-:-:S02]  /*51e0*/  FADD.FTZ R10, -R5, R10 ;  /* 0x0000000a050a7221 */ /* 0x000fc40000010100 */
[----:B------:R-:W-:Y:S01]  /*51f0*/  FFMA.FTZ R12, R5, R12, -8 ;  /* 0xc1000000050c7423 */ /* 0x000fe2000001000c */
[----:B------:R-:W-:-:S01]  /*5200*/  FADD.FTZ R9, -R6, R9 ;  /* 0x0000000906097221 */ /* 0x000fc20000010100 */
[----:B------:R-:W-:-:S02]  /*5210*/  FMUL.FTZ R10, R10, UR45 ;  /* 0x0000002d0a0a7c20 */ /* 0x000fc40008410000 */
[----:B------:R-:W-:-:S01]  /*5220*/  FFMA.FTZ R20, R125, UR45, -R12 ;  /* 0x0000002d7d147c23 */ /* 0x000fc2000801080c */
[----:B------:R-:W-:Y:S02]  /*5230*/  IMAD.U32 R125, RZ, RZ, UR45 ;  /* 0x0000002dff7d7e24 */ /* 0x000fe4000f8e00ff */
        /* <DEDUP_REMOVED lines=39> */
[----:B------:R-:W-:Y:S01]  /*54b0*/  FFMA.FTZ R12, R6, R125, -8 ;  /* 0xc1000000060c7423 */ /* 0x000fe2000001007d */
[----:B------:R-:W-:Y:S01]  /*54c0*/  FMUL.FTZ R9, R9, UR45 ;  /* 0x0000002d09097c20 */ /* 0x000fe20008410000 */
[----:B------:R-:W-:Y:S02]  /*54d0*/  MUFU.EX2 R10, R10 ;  /* 0x0000000a000a7308 */ /* 0x000fe40000000800 */
[----:B------:R-:W-:-:S01]  /*54e0*/  FFMA.FTZ R122, R122, UR45, -R12 ;  /* 0x0000002d7a7a7c23 */ /* 0x000fc2000801080c */
[--C-:B------:R-:W-:Y:S01]  /*54f0*/  FFMA.FTZ R123, R123, UR45, -R12.reuse ;  /* 0x0000002d7b7b7c23 */ /* 0x100fe2000801080c */
[----:B------:R-:W-:-:S01]  /*5500*/  FFMA.FTZ R125, R126, UR45, -R12 ;  /* 0x0000002d7e7d7c23 */ /* 0x000fc2000801080c */
[--C-:B------:R-:W-:Y:S01]  /*5510*/  FFMA.FTZ R126, R127, UR45, -R12.reuse ;  /* 0x0000002d7f7e7c23 */ /* 0x100fe2000801080c */
[----:B------:R-:W-:-:S01]  /*5520*/  FFMA.FTZ R127, R130, UR45, -R12 ;  /* 0x0000002d827f7c23 */ /* 0x000fc2000801080c */
[--C-:B------:R-:W-:Y:S01]  /*5530*/  FFMA.FTZ R128, R131, UR45, -R12.reuse ;  /* 0x0000002d83807c23 */ /* 0x100fe2000801080c */
[----:B------:R-:W0:Y:S01]  /*5540*/  MUFU.EX2 R13, R13 ;  /* 0x0000000d000d7308 */ /* 0x000e220000000800 */
[----:B------:R-:W-:-:S01]  /*5550*/  FFMA.FTZ R129, R134, UR45, -R12 ;  /* 0x0000002d86817c23 */ /* 0x000fc2000801080c */
[--C-:B------:R-:W-:Y:S01]  /*5560*/  FFMA.FTZ R130, R135, UR45, -R12.reuse ;  /* 0x0000002d87827c23 */ /* 0x100fe2000801080c */
[----:B------:R-:W-:-:S01]  /*5570*/  FFMA.FTZ R106, R106, UR45, -R12 ;  /* 0x0000002d6a6a7c23 */ /* 0x000fc2000801080c */
[----:B------:R-:W-:Y:S01]  /*5580*/  FFMA.FTZ R107, R107, UR45, -R12 ;  /* 0x0000002d6b6b7c23 */ /* 0x000fe2000801080c */
[----:B------:R-:W-:-:S02]  /*5590*/  WARPGROUP.DEPBAR.LE gsb0, 0x0 ;  /* 0x00008000000079c5 */ /* 0x000fc40000010000 */
[----:B------:R-:W-:Y:S01]  /*55a0*/  WARPGROUP.ARRIVE ;  /* 0x00000000000079c5 */ /* 0x000fe20000000000 */
[----:B------:R-:W-:Y:S01]  /*55b0*/  MUFU.EX2 R9, R9 ;  /* 0x0000000900097308 */ /* 0x000fe20000000800 */
[----:B------:R-:W-:-:S01]  /*55c0*/  FFMA.FTZ R110, R110, UR45, -R12 ;  /* 0x0000002d6e6e7c23 */ /* 0x000fc2000801080c */
[--C-:B------:R-:W-:Y:S01]  /*55d0*/  FFMA.FTZ R111, R111, UR45, -R12.reuse ;  /* 0x0000002d6f6f7c23 */ /* 0x100fe2000801080c */
[----:B------:R-:W-:-:S01]  /*55e0*/  FFMA.FTZ R114, R114, UR45, -R12 ;  /* 0x0000002d72727c23 */ /* 0x000fc2000801080c */
[--C-:B------:R-:W-:Y:S01]  /*55f0*/  FFMA.FTZ R115, R115, UR45, -R12.reuse ;  /* 0x0000002d73737c23 */ /* 0x100fe2000801080c */
[----:B------:R-:W-:Y:S01]  /*5600*/  QGMMA.64x64x32.F32.E4M3.E4M3 R24, R144, gdesc[UR4], R24, gsb0 ;  /* 0x00e0000490187df3 */ /* 0x000fe20008000818 */
[----:B------:R-:W-:-:S01]  /*5610*/  FFMA.FTZ R118, R118, UR45, -R12 ;  /* 0x0000002d76767c23 */ /* 0x000fc2000801080c */
[----:B------:R-:W-:Y:S01]  /*5620*/  FFMA.FTZ R119, R119, UR45, -R12 ;  /* 0x0000002d77777c23 */ /* 0x000fe2000801080c */
        /* <DEDUP_REMOVED lines=9> */
[----:B------:R-:W-:Y:S01]  /*56c0*/  UIADD3 UR6, UR10, 0x200, URZ ;  /* 0x000002000a067890 */ /* 0x000fe2000fffe03f */
[--C-:B------:R-:W-:Y:S01]  /*56d0*/  FFMA.FTZ R102, R102, UR45, -R12.reuse ;  /* 0x0000002d66667c23 */ /* 0x100fe2000801080c */
[----:B------:R-:W-:-:S01]  /*56e0*/  FFMA.FTZ R103, R103, UR45, -R12 ;  /* 0x0000002d67677c23 */ /* 0x000fc2000801080c */
[----:B------:R-:W-:Y:S01]  /*56f0*/  UMOV UR7, 0xc0000010 ;  /* 0xc000001000077882 */ /* 0x000fe20000000000 */
        /* <DEDUP_REMOVED lines=12> */
[----:B0-----:R-:W-:-:S01]  /*57c0*/  FADD.FTZ R132, R14, R7 ;  /* 0x000000070e847221 */ /* 0x001fc20000010000 */
[--C-:B------:R-:W-:Y:S01]  /*57d0*/  FFMA.FTZ R59, R59, UR45, -R12.reuse ;  /* 0x0000002d3b3b7c23 */ /* 0x100fe2000801080c */
[----:B------:R-:W-:-:S01]  /*57e0*/  FFMA.FTZ R62, R62, UR45, -R12 ;  /* 0x0000002d3e3e7c23 */ /* 0x000fc2000801080c */
[--C-:B------:R-:W-:Y:S01]  /*57f0*/  FFMA.FTZ R63, R63, UR45, -R12.reuse ;  /* 0x0000002d3f3f7c23 */ /* 0x100fe2000801080c */
[----:B------:R-:W-:-:S01]  /*5800*/  FFMA.FTZ R66, R66, UR45, -R12 ;  /* 0x0000002d42427c23 */ /* 0x000fc2000801080c */
[--C-:B------:R-:W-:Y:S01]  /*5810*/  FFMA.FTZ R67, R67, UR45, -R12.reuse ;  /* 0x0000002d43437c23 */ /* 0x100fe2000801080c */
[----:B------:R-:W-:-:S01]  /*5820*/  FFMA.FTZ R70, R70, UR45, -R12 ;  /* 0x0000002d46467c23 */ /* 0x000fc2000801080c */
[----:B------:R-:W0:Y:S01]  /*5830*/  MUFU.EX2 R125, R125 ;  /* 0x0000007d007d7308 */ /* 0x000e220000000800 */
[----:B--2---:R-:W-:-:S01]  /*5840*/  FADD.FTZ R8, R123, R8 ;  /* 0x000000087b087221 */ /* 0x004fc20000010000 */
[----:B------:R-:W-:-:S06]  /*5850*/  FFMA.FTZ R12, R71, UR45, -R12 ;  /* 0x0000002d470c7c23 */ /* 0x000fcc000801080c */
        /* <DEDUP_REMOVED lines=10> */
[----:B------:R-:W-:Y:S02]  /*5900*/  WARPGROUP.DEPBAR.LE gsb0, 0x0 ;  /* 0x00008000000079c5 */ /* 0x000fe40000010000 */
[----:B------:R-:W-:-:S04]  /*5910*/  WARPGROUP.ARRIVE ;  /* 0x00000000000079c5 */ /* 0x000fc80000000000 */
[----:B------:R-:W0:Y:S01]  /*5920*/  MUFU.EX2 R128, R128 ;  /* 0x0000008000807308 */ /* 0x000e220000000800 */
[----:B--2---:R-:W-:-:S01]  /*5930*/  FADD.FTZ R131, R127, R132 ;  /* 0x000000847f837221 */ /* 0x004fc20000010000 */
[----:B------:R-:W-:Y:S06]  /*5940*/  QGMMA.64x64x32.F32.E4M3.E4M3 R24, R148, gdesc[UR4], R24, gsb0 ;  /* 0x00e0000494187df3 */ /* 0x000fec0008000818 */
        /* <DEDUP_REMOVED lines=19> */
[----:B-1----:R-:W-:-:S01]  /*5a80*/  FADD.FTZ R131, R107, R132 ;  /* 0x000000846b837221 */ /* 0x002fc20000010000 */
[----:B------:R-:W-:-:S06]  /*5a90*/  WARPGROUP.DEPBAR.LE gsb0, 0x0 ;  /* 0x00008000000079c5 */ /* 0x000fcc0000010000 */
        /* <DEDUP_REMOVED lines=90> */
[----:B------:R-:W-:-:S05]  /*6040*/  @!P1 VIADD R7, R11, 0x13240 ;  /* 0x000132400b079836 */ /* 0x000fca0000000000 */
[----:B------:R-:W-:Y:S01]  /*6050*/  @!P1 PRMT R7, RZ, 0x654, R7 ;  /* 0x00000654ff079816 */ /* 0x000fe20000000007 */
[----:B------:R-:W1:Y:S01]  /*6060*/  MUFU.EX2 R59, R59 ;  /* 0x0000003b003b7308 */ /* 0x000e620000000800 */
[----:B0-----:R-:W-:-:S02]  /*6070*/  FADD.FTZ R132, R58, R131 ;  /* 0x000000833a847221 */ /* 0x001fc40000010000 */
[----:B------:R0:W-:Y:S05]  /*6080*/  @!P1 SYNCS.ARRIVE.TRANS64.RED.A1T0 RZ, [R7+URZ], RZ ;  /* 0x000000ff07ff99a7 */ /* 0x0001ea000810043f */
[----:B------:R-:W3:Y:S01]  /*6090*/  MUFU.EX2 R60, R60 ;  /* 0x0000003c003c7308 */ /* 0x000ee20000000800 */
[----:B--2---:R-:W-:-:S07]  /*60a0*/  FADD.FTZ R131, R57, R8 ;  /* 0x0000000839837221 */ /* 0x004fce0000010000 */
[----:B------:R-:W2:Y:S01]  /*60b0*/  MUFU.EX2 R62, R62 ;  /* 0x0000003e003e7308 */ /* 0x000ea20000000800 */
[----:B-1----:R-:W-:-:S07]  /*60c0*/  FADD.FTZ R133, R59, R132 ;  /* 0x000000843b857221 */ /* 0x002fce0000010000 */
[----:B------:R-:W0:Y:S01]  /*60d0*/  MUFU.EX2 R61, R61 ;  /* 0x0000003d003d7308 */ /* 0x000e220000000800 */
[----:B---3--:R-:W-:-:S07]  /*60e0*/  FADD.FTZ R8, R60, R131 ;  /* 0x000000833c087221 */ /* 0x008fce0000010000 */
[----:B------:R-:W1:Y:S01]  /*60f0*/  MUFU.EX2 R63, R63 ;  /* 0x0000003f003f7308 */ /* 0x000e620000000800 */
[----:B--2---:R-:W-:-:S07]  /*6100*/  FADD.FTZ R132, R62, R133 ;  /* 0x000000853e847221 */ /* 0x004fce0000010000 */
[----:B------:R-:W2:Y:S01]  /*6110*/  MUFU.EX2 R64, R64 ;  /* 0x0000004000407308 */ /* 0x000ea20000000800 */
[----:B0-----:R-:W-:-:S07]  /*6120*/  FADD.FTZ R7, R61, R8 ;  /* 0x000000083d077221 */ /* 0x001fce0000010000 */
[----:B------:R-:W-:Y:S01]  /*6130*/  MUFU.EX2 R66, R66 ;  /* 0x0000004200427308 */ /* 0x000fe20000000800 */
[----:B-1----:R-:W-:-:S07]  /*6140*/  FADD.FTZ R71, R63, R132 ;  /* 0x000000843f477221 */ /* 0x002fce0000010000 */
[----:B------:R-:W0:Y:S01]  /*6150*/  MUFU.EX2 R65, R65 ;  /* 0x0000004100417308 */ /* 0x000e220000000800 */
[----:B--2---:R-:W-:-:S07]  /*6160*/  FADD.FTZ R8, R64, R7 ;  /* 0x0000000740087221 */ /* 0x004fce0000010000 */
[----:B------:R-:W-:Y:S08]  /*6170*/  MUFU.EX2 R67, R67 ;  /* 0x0000004300437308 */ /* 0x000ff00000000800 */
[----:B------:R-:W1:Y:S01]  /*6180*/  MUFU.EX2 R68, R68 ;  /* 0x0000004400447308 */ /* 0x000e620000000800 */
[----:B0-----:R-:W-:-:S07]  /*6190*/  FADD.FTZ R7, R65, R8 ;  /* 0x0000000841077221 */ /* 0x001fce0000010000 */
[----:B------:R0:W2:Y:S08]  /*61a0*/  MUFU.EX2 R11, R70 ;  /* 0x00000046000b7308 */ /* 0x0000b00000000800 */
[----:B------:R-:W3:Y:S01]  /*61b0*/  MUFU.EX2 R69, R69 ;  /* 0x0000004500457308 */ /* 0x000ee20000000800 */
[----:B0-----:R-:W-:-:S01]  /*61c0*/  FADD.FTZ R70, R66, R71 ;  /* 0x0000004742467221 */ /* 0x001fc20000010000 */
[----:B-1----:R-:W-:-:S03]  /*61d0*/  FADD.FTZ R8, R68, R7 ;  /* 0x0000000744087221 */ /* 0x002fc60000010000 */
[----:B------:R-:W-:-:S03]  /*61e0*/  FADD.FTZ R70, R67, R70 ;  /* 0x0000004643467221 */ /* 0x000fc60000010000 */
[----:B------:R-:W0:Y:S01]  /*61f0*/  MUFU.EX2 R12, R12 ;  /* 0x0000000c000c7308 */ /* 0x000e220000000800 */
[----:B--2---:R-:W-:-:S01]  /*6200*/  FADD.FTZ R71, R11, R70 ;  /* 0x000000460b477221 */ /* 0x004fc20000010000 */
[----:B---3--:R-:W-:-:S03]  /*6210*/  FADD.FTZ R7, R69, R8 ;  /* 0x0000000845077221 */ /* 0x008fc60000010000 */
[----:B0-----:R-:W-:Y:S01]  /*6220*/  FADD.FTZ R8, R12, R71 ;  /* 0x000000470c087221 */ /* 0x001fe20000010000 */
[----:B------:R-:W-:Y:S06]  /*6230*/  @!P0 BRA `(.L_x_154) ;  /* 0x0000000000048947 */ /* 0x000fec0003800000 */
[----:B------:R-:W-:Y:S01]  /*6240*/  BPT.TRAP 0x1 ;  /* 0x000000040000795c */ /* 0x000fe20000300000 */
.L_x_154:
[----:B------:R-:W-:Y:S01]  /*6250*/  R2UR UR7, R2 ;  /* 0x00000000020772ca */ /* 0x000fe200000e0000 */
[----:B------:R-:W-:Y:S01]  /*6260*/  UISETP.GT.AND UP0, UPT, UR20, UR44, UPT ;  /* 0x0000002c1400728c */ /* 0x000fe2000bf04270 */
[----:B------:R-:W-:Y:S01]  /*6270*/  F2FP.SATFINITE.E4M3.F32.PACK_AB_MERGE_C R15, R20, R15, RZ ;  /* 0x0000000f140f723e */ /* 0x000fe200048070ff */
[----:B------:R-:W-:Y:S01]  /*6280*/  UIADD3 UR6, UR11, 0x13260, URZ ;  /* 0x000132600b067890 */ /* 0x000fe2000fffe03f */
[----:B------:R-:W-:Y:S01]  /*6290*/  F2FP.SATFINITE.E4M3.F32.PACK_AB_MERGE_C R125, R126, R125, RZ ;  /* 0x0000007d7e7d723e */ /* 0x000fe200048070ff */
[----:B------:R-:W-:Y:S01]  /*62a0*/  UIADD3 UR20, UR20, -0x1, URZ ;  /* 0xffffffff14147890 */ /* 0x000fe2000fffe03f */
[----:B------:R-:W-:Y:S01]  /*62b0*/  F2FP.SATFINITE.E4M3.F32.PACK_AB_MERGE_C R121, R124, R121, RZ ;  /* 0x000000797c79723e */ /* 0x000fe200048070ff */
[----:B------:R-:W-:Y:S01]  /*62c0*/  UMOV UR22, UR46 ;  /* 0x0000002e00167c82 */ /* 0x000fe20008000000 */
[----:B------:R-:W-:Y:S01]  /*62d0*/  PLOP3.LUT P1, PT, PT, PT, UP0, 0x80, 0x0 ;  /* 0x000000000000781c */ /* 0x000fe20003f2f008 */
[----:B------:R-:W-:Y:S01]  /*62e0*/  UMOV UR21, UR36 ;  /* 0x0000002400157c82 */ /* 0x000fe20008000000 */
[----:B------:R-:W-:Y:S01]  /*62f0*/  F2FP.SATFINITE.E4M3.F32.PACK_AB_MERGE_C R129, R130, R129, RZ ;  /* 0x000000818281723e */ /* 0x000fe200048070ff */
[----:B------:R-:W-:Y:S01]  /*6300*/  FMUL.FTZ R24, R24, R10 ;  /* 0x0000000a18187220 */ /* 0x000fe20000410000 */
[----:B------:R-:W-:Y:S01]  /*6310*/  F2FP.SATFINITE.E4M3.F32.PACK_AB_MERGE_C R108, R109, R108, RZ ;  /* 0x0000006c6d6c723e */ /* 0x000fe200048070ff */
[----:B------:R-:W-:Y:S01]  /*6320*/  UPRMT UR6, UR7, 0x654, UR6 ;  /* 0x0000065407067896 */ /* 0x000fe20008000006 */
[----:B------:R-:W-:Y:S01]  /*6330*/  F2FP.SATFINITE.E4M3.F32.PACK_AB_MERGE_C R110, R111, R110, RZ ;  /* 0x0000006e6f6e723e */ /* 0x000fe200048070ff */
[----:B------:R-:W-:Y:S01]  /*6340*/  FMUL.FTZ R25, R25, R10 ;  /* 0x0000000a19197220 */ /* 0x000fe20000410000 */
[----:B------:R-:W-:Y:S01]  /*6350*/  F2FP.SATFINITE.E4M3.F32.PACK_AB_MERGE_C R116, R117, R116, RZ ;  /* 0x000000747574723e */ /* 0x000fe200048070ff */
[----:B------:R-:W-:Y:S01]  /*6360*/  FMUL.FTZ R28, R28, R10 ;  /* 0x0000000a1c1c7220 */ /* 0x000fe20000410000 */
[----:B------:R-:W-:Y:S01]  /*6370*/  F2FP.SATFINITE.E4M3.F32.PACK_AB_MERGE_C R118, R119, R118, RZ ;  /* 0x000000767776723e */ /* 0x000fe200048070ff */
[----:B------:R-:W-:Y:S01]  /*6380*/  FMUL.FTZ R29, R29, R10 ;  /* 0x0000000a1d1d7220 */ /* 0x000fe20000410000 */
[----:B------:R-:W-:Y:S01]  /*6390*/  F2FP.SATFINITE.E4M3.F32.PACK_AB_MERGE_C R92, R93, R92, RZ ;  /* 0x0000005c5d5c723e */ /* 0x000fe200048070ff */
[----:B------:R-:W-:Y:S01]  /*63a0*/  FMUL.FTZ R32, R32, R10 ;  /* 0x0000000a20207220 */ /* 0x000fe20000410000 */
[----:B------:R-:W-:Y:S01]  /*63b0*/  F2FP.SATFINITE.E4M3.F32.PACK_AB_MERGE_C R94, R95, R94, RZ ;  /* 0x0000005e5f5e723e */ /* 0x000fe200048070ff */
[----:B------:R-:W-:Y:S01]  /*63c0*/  SYNCS.ARRIVE.TRANS64.RED.A1T0 RZ, [UR6], RZ ;  /* 0x000000ffffff79a7 */ /* 0x000fe20008100406 */
        /* <DEDUP_REMOVED lines=17> */
[-C--:B------:R-:W-:Y:S01]  /*64e0*/  FMUL.FTZ R49, R49, R10.reuse ;  /* 0x0000000a31317220 */ /* 0x080fe20000410000 */
[----:B------:R-:W-:Y:S01]  /*64f0*/  F2FP.SATFINITE.E4M3.F32.PACK_AB_MERGE_C R11, R12, R11, RZ ;  /* 0x0000000b0c0b723e */ /* 0x000fe200048070ff */
        /* <DEDUP_REMOVED lines=17> */
[----:B------:R-:W-:Y:S01]  /*6610*/  FMUL.FTZ R55, R55, R9 ;  /* 0x0000000937377220 */ /* 0x000fe20000410000 */
[----:B------:R-:W-:Y:S01]  /*6620*/  F2FP.SATFINITE.E4M3.F32.PACK_AB_MERGE_C R152, R14, R13, R15 ;  /* 0x0000000d0e98723e */ /* 0x000fe2000480700f */
[----:B------:R-:W-:Y:S01]  /*6630*/  IMAD.MOV.U32 R9, RZ, RZ, R6 ;  /* 0x000000ffff097224 */ /* 0x000fe200078e0006 */
[----:B------:R-:W-:Y:S01]  /*6640*/  F2FP.SATFINITE.E4M3.F32.PACK_AB_MERGE_C R153, R123, R122, R125 ;  /* 0x0000007a7b99723e */ /* 0x000fe2000480707d */
[----:B------:R-:W-:Y:S01]  /*6650*/  IMAD.MOV.U32 R10, RZ, RZ, R5 ;  /* 0x000000ffff0a7224 */ /* 0x000fe200078e0005 */
[----:B------:R-:W-:-:S02]  /*6660*/  F2FP.SATFINITE.E4M3.F32.PACK_AB_MERGE_C R154, R120, R21, R121 ;  /* 0x00000015789a723e */ /* 0x000fc40004807079 */
[----:B------:R-:W-:Y:S02]  /*6670*/  F2FP.SATFINITE.E4M3.F32.PACK_AB_MERGE_C R155, R128, R127, R129 ;  /* 0x0000007f809b723e */ /* 0x000fe40004807081 */
[----:B------:R-:W-:Y:S02]  /*6680*/  F2FP.SATFINITE.E4M3.F32.PACK_AB_MERGE_C R136, R105, R104, R108 ;  /* 0x000000686988723e */ /* 0x000fe4000480706c */
[----:B------:R-:W-:Y:S02]  /*6690*/  F2FP.SATFINITE.E4M3.F32.PACK_AB_MERGE_C R137, R107, R106, R110 ;  /* 0x0000006a6b89723e */ /* 0x000fe4000480706e */
[----:B------:R-:W-:Y:S02]  /*66a0*/  F2FP.SATFINITE.E4M3.F32.PACK_AB_MERGE_C R138, R113, R112, R116 ;  /* 0x00000070718a723e */ /* 0x000fe40004807074 */
[----:B------:R-:W-:Y:S02]  /*66b0*/  F2FP.SATFINITE.E4M3.F32.PACK_AB_MERGE_C R139, R115, R114, R118 ;  /* 0x00000072738b723e */ /* 0x000fe40004807076 */
        /* <DEDUP_REMOVED lines=11> */
[----:B------:R-:W-:Y:S01]  /*6770*/  F2FP.SATFINITE.E4M3.F32.PACK_AB_MERGE_C R151, R67, R66, R11 ;  /* 0x000000424397723e */ /* 0x000fe2000480700b */
[----:B------:R-:W-:Y:S06]  /*6780*/  @P1 BRA `(.L_x_155) ;  /* 0xffffffdc00541947 */ /* 0x000fec000383ffff */
.L_x_145:
[----:B------:R-:W-:Y:S06]  /*6790*/  BAR.ARV 0x8, 0x200 ;  /* 0x0208000000007b1d */ /* 0x000fec0000002000 */
[----:B------:R-:W-:Y:S05]  /*67a0*/  @!P0 BRA `(.L_x_156) ;  /* 0x0000000000048947 */ /* 0x000fea0003800000 */
[----:B------:R-:W-:Y:S01]  /*67b0*/  BPT.TRAP 0x1 ;  /* 0x000000040000795c */ /* 0x000fe20000300000 */
.L_x_156:
[----:B------:R-:W-:Y:S02]  /*67c0*/  IMAD.U32 R3, RZ, RZ, UR36 ;  /* 0x00000024ff037e24 */ /* 0x000fe4000f8e00ff */
[----:B------:R-:W-:Y:S02]  /*67d0*/  IMAD.U32 R4, RZ, RZ, UR46 ;  /* 0x0000002eff047e24 */ /* 0x000fe4000f8e00ff */
[----:B------:R-:W-:-:S03]  /*67e0*/  IMAD R20, R3, 0x8, R0 ;  /* 0x0000000803147824 */ /* 0x000fc600078e0200 */
[----:B------:R-:W-:-:S04]  /*67f0*/  SHF.L.U32 R3, R4, 0x1f, RZ ;  /* 0x0000001f04037819 */ /* 0x000fc800000006ff */
[----:B------:R0:W1:Y:S01]  /*6800*/  SYNCS.PHASECHK.TRANS64.TRYWAIT P1, [R20+URZ+0x13250], R3 ;  /* 0x01325003140075a7 */ /* 0x000062000802017f */
[----:B------:R-:W-:Y:S05]  /*6810*/  @!P0 BRA `(.L_x_157) ;  /* 0x0000000000048947 */ /* 0x000fea0003800000 */
[----:B------:R-:W-:Y:S01]  /*6820*/  BPT.TRAP 0x1 ;  /* 0x000000040000795c */ /* 0x000fe20000300000 */
.L_x_157:
[----:B-1----:R-:W-:Y:S05]  /*6830*/  @P1 BRA `(.L_x_158) ;  /* 0x0000000000081947 */ /* 0x002fea0003800000 */
[----:B------:R-:W1:Y:S02]  /*6840*/  SYNCS.PHASECHK.TRANS64.TRYWAIT P1, [R20+URZ+0x13250], R3 ;  /* 0x01325003140075a7 */ /* 0x000e64000802017f */
[----:B-1----:R-:W-:Y:S05]  /*6850*/  @!P1 BRA `(.L_x_159) ;  /* 0x0000008400389947 */ /* 0x002fea0003800000 */
.L_x_158:
[----:B------:R-:W-:Y:S01]  /*6860*/  VIADD R0, R0, 0x1000 ;  /* 0x0000100000007836 */ /* 0x000fe20000000000 */
[----:B------:R-:W-:Y:S05]  /*6870*/  WARPSYNC.ALL ;  /* 0x0000000000007948 */ /* 0x000fea0003800000 */
[----:B------:R-:W-:Y:S01]  /*6880*/  SHF.R.U32.HI R0, RZ, 0x4, R0 ;  /* 0x00000004ff007819 */ /* 0x000fe20000011600 */
[----:B------:R-:W-:Y:S01]  /*6890*/  IMAD.U32 R11, RZ, RZ, UR36 ;  /* 0x00000024ff0b7e24 */ /* 0x000fe2000f8e00ff */
[----:B------:R-:W-:Y:S01]  /*68a0*/  ULDC.64 UR4, c[0x0][0x9a0] ;  /* 0x0002680000047ab9 */ /* 0x000fe20000000a00 */
[----:B------:R-:W-:Y:S01]  /*68b0*/  WARPGROUP.ARRIVE ;  /* 0x00000000000079c5 */ /* 0x000fe20000000000 */
[----:B------:R-:W-:-:S02]  /*68c0*/  LOP3.LUT R0, R0, 0x3fff, RZ, 0xc0, !PT ;  /* 0x00003fff00007812 */ /* 0x000fc400078ec0ff */
[----:B------:R-:W-:Y:S02]  /*68d0*/  ISETP.NE.U32.AND P1, PT, RZ, UR4, PT ;  /* 0x00000004ff007c0c */ /* 0x000fe4000bf25070 */
[----:B------:R-:W-:Y:S02]  /*68e0*/  LOP3.LUT R0, R0, 0x10000, RZ, 0xfc, !PT ;  /* 0x0001000000007812 */ /* 0x000fe400078efcff */
[----:B------:R-:W-:-:S03]  /*68f0*/  ISETP.NE.AND.EX P1, PT, RZ, UR5, PT, P1 ;  /* 0x00000005ff007c0c */ /* 0x000fc6000bf25310 */
[----:B------:R-:W-:Y:S02]  /*6900*/  IMAD R10, R11, 0x280, R0 ;  /* 0x000002800b0a7824 */ /* 0x000fe400078e0200 */
[----:B------:R-:W-:-:S03]  /*6910*/  IMAD.MOV.U32 R11, RZ, RZ, -0x3ffffff0 ;  /* 0xc0000010ff0b7424 */ /* 0x000fc600078e00ff */
[----:B------:R-:W-:Y:S02]  /*6920*/  R2UR UR6, R10 ;  /* 0x000000000a0672ca */ /* 0x000fe400000e0000 */
[----:B------:R-:W-:-:S03]  /*6930*/  R2UR UR7, R11 ;  /* 0x000000000b0772ca */ /* 0x000fc600000e0000 */
[----:B------:R-:W2:Y:S08]  /*6940*/  @P1 LDC.64 R12, c[0x0][0x9c8] ;  /* 0x00027200ff0c1b82 */ /* 0x000eb00000000a00 */
[----:B------:R-:W3:Y:S02]  /*6950*/  @P1 LDC.64 R14, c[0x0][0x9d0] ;  /* 0x00027400ff0e1b82 */ /* 0x000ee40000000a00 */
[----:B------:R-:W-:Y:S01]  /*6960*/  QGMMA.64x64x32.F32.E4M3.E4M3 R24, R152, gdesc[UR4], R24, gsb0 ;  /* 0x00e0000498187df3 */ /* 0x000fe20008000818 */
[----:B--2---:R-:W-:-:S04]  /*6970*/  @P1 IMAD R0, R12, UR39, RZ ;  /* 0x000000270c001c24 */ /* 0x004fc8000f8e02ff */
[----:B01----:R-:W-:Y:S02]  /*6980*/  @P1 IMAD R3, R13, UR37, R0 ;  /* 0x000000250d031c24 */ /* 0x003fe4000f8e0200 */
[----:B------:R-:W-:-:S04]  /*6990*/  @P1 IMAD.WIDE.U32 R12, R12, UR37, RZ ;  /* 0x000000250c0c1c25 */ /* 0x000fc8000f8e00ff */
[----:B------:R-:W-:Y:S02]  /*69a0*/  @P1 IMAD.IADD R13, R13, 0x1, R3 ;  /* 0x000000010d0d1824 */ /* 0x000fe400078e0203 */
[----:B------:R-:W-:Y:S02]  /*69b0*/  IMAD.MOV.U32 R0, RZ, RZ, 0x3f800000 ;  /* 0x3f800000ff007424 */ /* 0x000fe400078e00ff */
[----:B---3--:R-:W-:-:S04]  /*69c0*/  @P1 IMAD.WIDE.U32 R12, R14, UR40, R12 ;  /* 0x000000280e0c1c25 */ /* 0x008fc8000f8e000c */
[----:B------:R-:W-:Y:S01]  /*69d0*/  @P1 IMAD R3, R15, UR40, R13 ;  /* 0x000000280f031c24 */ /* 0x000fe2000f8e020d */
[----:B------:R-:W-:Y:S01]  /*69e0*/  @P1 LEA R14, P2, R12, UR4, 0x2 ;  /* 0x000000040c0e1c11 */ /* 0x000fe2000f8410ff */
[----:B------:R-:W-:-:S03]  /*69f0*/  IMAD.MOV.U32 R13, RZ, RZ, -0x3ffffff0 ;  /* 0xc0000010ff0d7424 */ /* 0x000fc600078e00ff */
[----:B------:R-:W-:Y:S01]  /*6a00*/  @P1 LEA.HI.X R15, R12, UR5, R3, 0x2, P2 ;  /* 0x000000050c0f1c11 */ /* 0x000fe200090f1403 */
[----:B------:R-:W-:Y:S01]  /*6a10*/  VIADD R12, R10, 0x80 ;  /* 0x000000800a0c7836 */ /* 0x000fe20000000000 */
[----:B------:R-:W-:-:S03]  /*6a20*/  R2UR UR7, R13 ;  /* 0x000000000d0772ca */ /* 0x000fc600000e0000 */
[----:B------:R-:W2:Y:S01]  /*6a30*/  @P1 LDG.E R0, desc[UR50][R14.64] ;  /* 0x000000320e001981 */ /* 0x000ea2000c1e1900 */
[----:B------:R-:W-:Y:S01]  /*6a40*/  R2UR UR6, R12 ;  /* 0x000000000c0672ca */ /* 0x000fe200000e0000 */
[----:B------:R-:W-:Y:S02]  /*6a50*/  WARPGROUP.DEPBAR.LE gsb0, 0x0 ;  /* 0x00008000000079c5 */ /* 0x000fe40000010000 */
[----:B------:R-:W-:-:S10]  /*6a60*/  WARPGROUP.ARRIVE ;  /* 0x00000000000079c5 */ /* 0x000fd40000000000 */
[----:B------:R-:W-:Y:S01]  /*6a70*/  QGMMA.64x64x32.F32.E4M3.E4M3 R24, R136, gdesc[UR4], R24, gsb0 ;  /* 0x00e0000488187df3 */ /* 0x000fe20008000818 */
[----:B------:R-:W-:Y:S02]  /*6a80*/  VIADD R12, R10, 0x100 ;  /* 0x000001000a0c7836 */ /* 0x000fe40000000000 */
[----:B------:R-:W-:-:S03]  /*6a90*/  IMAD.MOV.U32 R13, RZ, RZ, -0x3ffffff0 ;  /* 0xc0000010ff0d7424 */ /* 0x000fc600078e00ff */
[----:B------:R-:W-:Y:S02]  /*6aa0*/  R2UR UR6, R12 ;  /* 0x000000000c0672ca */ /* 0x000fe400000e0000 */
[----:B------:R-:W-:Y:S01]  /*6ab0*/  R2UR UR7, R13 ;  /* 0x000000000d0772ca */ /* 0x000fe200000e0000 */
[----:B------:R-:W-:Y:S02]  /*6ac0*/  VIADD R12, R10, 0x180 ;  /* 0x000001800a0c7836 */ /* 0x000fe40000000000 */
[----:B------:R-:W-:Y:S01]  /*6ad0*/  IMAD.MOV.U32 R13, RZ, RZ, -0x3ffffff0 ;  /* 0xc0000010ff0d7424 */ /* 0x000fe200078e00ff */
[----:B------:R-:W-:Y:S02]  /*6ae0*/  WARPGROUP.DEPBAR.LE gsb0, 0x0 ;  /* 0x00008000000079c5 */ /* 0x000fe40000010000 */
[----:B------:R-:W-:-:S07]  /*6af0*/  WARPGROUP.ARRIVE ;  /* 0x00000000000079c5 */ /* 0x000fce0000000000 */
[----:B------:R-:W-:Y:S01]  /*6b00*/  QGMMA.64x64x32.F32.E4M3.E4M3 R24, R140, gdesc[UR4], R24, gsb0 ;  /* 0x00e000048c187df3 */ /* 0x000fe20008000818 */
[----:B------:R-:W-:Y:S02]  /*6b10*/  R2UR UR6, R12 ;  /* 0x000000000c0672ca */ /* 0x000fe400000e0000 */
[----:B------:R-:W-:Y:S01]  /*6b20*/  R2UR UR7, R13 ;  /* 0x000000000d0772ca */ /* 0x000fe200000e0000 */
[----:B------:R-:W0:Y:S04]  /*6b30*/  SHFL.BFLY PT, R4, R7, 0x2, 0x1f ;  /* 0x0c401f0007047f89 */ /* 0x000e2800000e0000 */
[----:B------:R-:W1:Y:S01]  /*6b40*/  SHFL.BFLY PT, R9, R8, 0x2, 0x1f ;  /* 0x0c401f0008097f89 */ /* 0x000e6200000e0000 */
[----:B------:R-:W-:Y:S02]  /*6b50*/  VIADD R10, R10, 0x200 ;  /* 0x000002000a0a7836 */ /* 0x000fe40000000000 */
[----:B------:R-:W-:Y:S01]  /*6b60*/  IMAD.MOV.U32 R11, RZ, RZ, -0x3ffffff0 ;  /* 0xc0000010ff0b7424 */ /* 0x000fe200078e00ff */
[----:B------:R-:W-:-:S02]  /*6b70*/  WARPGROUP.DEPBAR.LE gsb0, 0x0 ;  /* 0x00008000000079c5 */ /* 0x000fc40000010000 */
[----:B------:R-:W-:-:S06]  /*6b80*/  WARPGROUP.ARRIVE ;  /* 0x00000000000079c5 */ /* 0x000fcc0000000000 */
[----:B------:R-:W-:Y:S01]  /*6b90*/  QGMMA.64x64x32.F32.E4M3.E4M3 R24, R144, gdesc[UR4], R24, gsb0 ;  /* 0x00e0000490187df3 */ /* 0x000fe20008000818 */
[----:B------:R-:W-:Y:S02]  /*6ba0*/  R2UR UR6, R10 ;  /* 0x000000000a0672ca */ /* 0x000fe400000e0000 */
[----:B------:R-:W-:Y:S01]  /*6bb0*/  R2UR UR7, R11 ;  /* 0x000000000b0772ca */ /* 0x000fe200000e0000 */
[----:B0-----:R-:W-:-:S01]  /*6bc0*/  FADD.FTZ R4, R4, R7 ;  /* 0x0000000704047221 */ /* 0x001fc20000010000 */
[----:B-1----:R-:W-:-:S04]  /*6bd0*/  FADD.FTZ R9, R9, R8 ;  /* 0x0000000809097221 */ /* 0x002fc80000010000 */
[----:B------:R-:W0:Y:S04]  /*6be0*/  SHFL.BFLY PT, R3, R4, 0x1, 0x1f ;  /* 0x0c201f0004037f89 */ /* 0x000e2800000e0000 */
[----:B------:R-:W1:Y:S01]  /*6bf0*/  SHFL.BFLY PT, R10, R9, 0x1, 0x1f ;  /* 0x0c201f00090a7f89 */ /* 0x000e6200000e0000 */
[----:B0-----:R-:W-:-:S01]  /*6c00*/  FADD.FTZ R11, R4, R3 ;  /* 0x00000003040b7221 */ /* 0x001fc20000010000 */
[----:B-1----:R-:W-:-:S04]  /*6c10*/  FADD.FTZ R10, R9, R10 ;  /* 0x0000000a090a7221 */ /* 0x002fc80000010000 */
[C---:B------:R-:W-:Y:S01]  /*6c20*/  FSETP.NE.FTZ.AND P1, PT, R11.reuse, RZ, PT ;  /* 0x000000ff0b00720b */ /* 0x040fe20003f35000 */
[----:B------:R-:W-:Y:S01]  /*6c30*/  FMUL.FTZ R7, R11, 0.00390625 ;  /* 0x3b8000000b077820 */ /* 0x000fe20000410000 */
[----:B------:R-:W-:Y:S01]  /*6c40*/  FMUL.FTZ R8, R10, 0.00390625 ;  /* 0x3b8000000a087820 */ /* 0x000fe20000410000 */
[----:B------:R-:W-:Y:S02]  /*6c50*/  WARPGROUP.DEPBAR.LE gsb0, 0x0 ;  /* 0x00008000000079c5 */ /* 0x000fe40000010000 */
[----:B------:R-:W-:-:S06]  /*6c60*/  WARPGROUP.ARRIVE ;  /* 0x00000000000079c5 */ /* 0x000fcc0000000000 */
[----:B------:R-:W-:Y:S01]  /*6c70*/  QGMMA.64x64x32.F32.E4M3.E4M3 R24, R148, gdesc[UR4], R24, gsb0 ;  /* 0x00e0000494187df3 */ /* 0x000fe20008000818 */
[----:B------:R-:W-:Y:S01]  /*6c80*/  IMAD.MOV.U32 R3, RZ, RZ, RZ ;  /* 0x000000ffff037224 */ /* 0x000fe200078e00ff */
[----:B------:R-:W-:Y:S02]  /*6c90*/  FSETP.NE.FTZ.AND P3, PT, R8, RZ, PT ;  /* 0x000000ff0800720b */ /* 0x000fe40003f75000 */
[----:B------:R-:W-:-:S03]  /*6ca0*/  FSETP.NE.FTZ.AND P2, PT, R7, RZ, PT ;  /* 0x000000ff0700720b */ /* 0x000fc60003f55000 */
[----:B------:R-:W-:Y:S01]  /*6cb0*/  @P1 MUFU.RCP R3, R11 ;  /* 0x0000000b00031308 */ /* 0x000fe20000001000 */
[----:B------:R-:W-:Y:S01]  /*6cc0*/  FSETP.NE.FTZ.AND P1, PT, R10, RZ, PT ;  /* 0x000000ff0a00720b */ /* 0x000fe20003f35000 */
[----:B------:R-:W-:-:S06]  /*6cd0*/  IMAD.MOV.U32 R9, RZ, RZ, RZ ;  /* 0x000000ffff097224 */ /* 0x000fcc00078e00ff */
[----:B------:R-:W0:Y:S08]  /*6ce0*/  @P3 MUFU.LG2 R8, R8 ;  /* 0x0000000800083308 */ /* 0x000e300000000c00 */
[----:B------:R-:W1:Y:S01]  /*6cf0*/  @P2 MUFU.LG2 R7, R7 ;  /* 0x0000000700072308 */ /* 0x000e620000000c00 */
[----:B------:R-:W-:-:S07]  /*6d00*/  IMAD.U32 R12, RZ, RZ, UR45 ;  /* 0x0000002dff0c7e24 */ /* 0x000fce000f8e00ff */
[----:B------:R-:W3:Y:S01]  /*6d10*/  @P1 MUFU.RCP R9, R10 ;  /* 0x0000000a00091308 */ /* 0x000ee20000001000 */
[----:B------:R-:W-:Y:S02]  /*6d20*/  IMAD.U32 R4, RZ, RZ, UR45 ;  /* 0x0000002dff047e24 */ /* 0x000fe4000f8e00ff */
[----:B------:R-:W-:Y:S01]  /*6d30*/  @P3 FMUL.FTZ R12, R12, 0.69314718246459960938 ;  /* 0x3f3172180c0c3820 */ /* 0x000fe20000410000 */
[----:B0-----:R-:W-:Y:S01]  /*6d40*/  @P3 FMUL.FTZ R11, R8, 0.69314718246459960938 ;  /* 0x3f317218080b3820 */ /* 0x001fe20000410000 */
[----:B------:R-:W-:Y:S02]  /*6d50*/  IMAD.MOV.U32 R57, RZ, RZ, -0x800000 ;  /* 0xff800000ff397424 */ /* 0x000fe400078e00ff */
[----:B------:R-:W-:Y:S01]  /*6d60*/  @P2 FMUL.FTZ R4, R4, 0.69314718246459960938 ;  /* 0x3f31721804042820 */ /* 0x000fe20000410000 */
[----:B------:R-:W-:Y:S02]  /*6d70*/  IMAD.MOV.U32 R56, RZ, RZ, -0x800000 ;  /* 0xff800000ff387424 */ /* 0x000fe400078e00ff */
[----:B------:R-:W-:-:S01]  /*6d80*/  @P3 FFMA.FTZ R57, R12, R6, R11 ;  /* 0x000000060c393223 */ /* 0x000fc2000001000b */
[----:B-1----:R-:W-:Y:S01]  /*6d90*/  @P2 FMUL.FTZ R7, R7, 0.69314718246459960938 ;  /* 0x3f31721807072820 */ /* 0x002fe20000410000 */
[----:B--2---:R-:W-:-:S03]  /*6da0*/  FMUL.FTZ R6, R3, R0 ;  /* 0x0000000003067220 */ /* 0x004fc60000410000 */
[----:B------:R-:W-:Y:S01]  /*6db0*/  @P2 FFMA.FTZ R56, R4, R5, R7 ;  /* 0x0000000504382223 */ /* 0x000fe20000010007 */
[----:B---3--:R-:W-:Y:S01]  /*6dc0*/  FMUL.FTZ R0, R9, R0 ;  /* 0x0000000009007220 */ /* 0x008fe20000410000 */
[----:B------:R-:W-:Y:S02]  /*6dd0*/  WARPGROUP.DEPBAR.LE gsb0, 0x0 ;  /* 0x00008000000079c5 */ /* 0x000fe40000010000 */
[----:B------:R-:W-:Y:S05]  /*6de0*/  @!P0 BRA `(.L_x_160) ;  /* 0x0000000000048947 */ /* 0x000fea0003800000 */
[----:B------:R-:W-:Y:S01]  /*6df0*/  BPT.TRAP 0x1 ;  /* 0x000000040000795c */ /* 0x000fe20000300000 */
.L_x_160:
[----:B------:R-:W-:Y:S01]  /*6e00*/  VIADD R3, R20, 0x13260 ;  /* 0x0001326014037836 */ /* 0x000fe20000000000 */
[----:B------:R-:W-:Y:S01]  /*6e10*/  UIADD3 UR36, UR36, 0x1, URZ ;  /* 0x0000000124247890 */ /* 0x000fe2000fffe03f */
[-C--:B------:R-:W-:Y:S01]  /*6e20*/  FMUL.FTZ R5, R24, R6.reuse ;  /* 0x0000000618057220 */ /* 0x080fe20000410000 */
[-C--:B------:R-:W-:Y:S01]  /*6e30*/  FMUL.FTZ R7, R29, R6.reuse ;  /* 0x000000061d077220 */ /* 0x080fe20000410000 */
[-C--:B------:R-:W-:Y:S01]  /*6e40*/  FMUL.FTZ R10, R32, R6.reuse ;  /* 0x00000006200a7220 */ /* 0x080fe20000410000 */
[----:B------:R-:W-:Y:S01]  /*6e50*/  PRMT R3, R2, 0x654, R3 ;  /* 0x0000065402037816 */ /* 0x000fe20000000003 */
[----:B------:R-:W-:Y:S01]  /*6e60*/  UISETP.NE.AND UP0, UPT, UR36, 0x2, UPT ;  /* 0x000000022400788c */ /* 0x000fe2000bf05270 */
[-C--:B------:R-:W-:Y:S01]  /*6e70*/  FMUL.FTZ R11, R37, R6.reuse ;  /* 0x00000006250b7220 */ /* 0x080fe20000410000 */
[-C--:B------:R-:W-:Y:S01]  /*6e80*/  FMUL.FTZ R12, R40, R6.reuse ;  /* 0x00000006280c7220 */ /* 0x080fe20000410000 */
[----:B------:R0:W-:Y:S01]  /*6e90*/  SYNCS.ARRIVE.TRANS64.RED.A1T0 RZ, [R3+URZ], RZ ;  /* 0x000000ff03ff79a7 */ /* 0x0001e2000810043f */
        /* <DEDUP_REMOVED lines=11> */
[----:B------:R-:W-:Y:S01]  /*6f50*/  USEL UR4, URZ, 0x1, UP0 ;  /* 0x000000013f047887 */ /* 0x000fe20008000000 */
        /* <DEDUP_REMOVED lines=16> */
[----:B------:R-:W-:Y:S01]  /*7060*/  FMUL.FTZ R20, R51, R0 ;  /* 0x0000000033147220 */ /* 0x000fe20000410000 */
[----:B------:R-:W-:-:S02]  /*7070*/  UIADD3 UR47, UR47, 0x1, URZ ;  /* 0x000000012f2f7890 */ /* 0x000fc4000fffe03f */
[----:B------:R-:W-:Y:S02]  /*7080*/  USEL UR36, UR36, URZ, UP0 ;  /* 0x0000003f24247287 */ /* 0x000fe40008000000 */
[----:B0-----:R-:W-:-:S12]  /*7090*/  ULOP3.LUT UR46, UR46, UR4, URZ, 0x3c, !UPT ;  /* 0x000000042e2e7292 */ /* 0x001fd8000f8e3c3f */
.L_x_138:
[----:B------:R-:W0:Y:S01]  /*70a0*/  S2R R3, SR_CgaCtaId ;  /* 0x0000000000037919 */ /* 0x000e220000008800 */
[----:B------:R-:W-:Y:S01]  /*70b0*/  MOV R0, 0x400 ;  /* 0x0000040000007802 */ /* 0x000fe20000000f00 */
[----:B------:R-:W-:Y:S01]  /*70c0*/  UISETP.NE.AND UP0, UPT, UR43, URZ, UPT ;  /* 0x0000003f2b00728c */ /* 0x000fe2000bf05270 */
[----:B------:R-:W-:Y:S01]  /*70d0*/  BSSY B0, `(.L_x_161) ;  /* 0x00002ab000007945 */ /* 0x000fe20003800000 */
[----:B------:R-:W-:Y:S09]  /*70e0*/  BAR.SYNC.DEFER_BLOCKING 0x5, 0x200 ;  /* 0x0148000000007b1d */ /* 0x000ff20000010000 */
[----:B------:R-:W-:Y:S01]  /*70f0*/  @!UP0 ULDC UR43, c[0x0][0xad4] ;  /* 0x0002b500002b8ab9 */ /* 0x000fe20000000800 */
[----:B0-----:R-:W-:-:S05]  /*7100*/  LEA R0, R3, R0, 0x18 ;  /* 0x0000000003007211 */ /* 0x001fca00078ec0ff */
[----:B------:R-:W0:Y:S02]  /*7110*/  LDS.128 R28, [R0+0x132d0] ;  /* 0x0132d000001c7984 */ /* 0x000e240000000c00 */
[----:B0-----:R-:W-:Y:S02]  /*7120*/  R2UR UR5, R29 ;  /* 0x000000001d0572ca */ /* 0x001fe400000e0000 */
[----:B------:R-:W-:Y:S01]  /*7130*/  R2UR UR6, R30 ;  /* 0x000000001e0672ca */ /* 0x000fe200000e0000 */
[----:B------:R-:W-:Y:S06]  /*7140*/  BAR.ARV 0x4, 0x200 ;  /* 0x0108000000007b1d */ /* 0x000fec0000002000 */
[----:B------:R-:W-:Y:S08]  /*7150*/  @P0 BRA `(.L_x_162) ;  /* 0x0000001c00dc0947 */ /* 0x000ff00003800000 */
[----:B------:R-:W0:Y:S01]  /*7160*/  S2R R24, SR_TID.X ;  /* 0x0000000000187919 */ /* 0x000e220000002100 */
[----:B------:R-:W-:Y:S01]  /*7170*/  ULDC.64 UR8, c[0x4][0x38] ;  /* 0x01000e0000087ab9 */ /* 0x000fe20000000a00 */
[----:B------:R-:W2:Y:S01]  /*7180*/  LDL R37, [R1+0x1c] ;  /* 0x00001c0001257983 */ /* 0x000ea20000100800 */
[----:B------:R-:W1:Y:S01]  /*7190*/  S2R R29, SR_SWINHI ;  /* 0x00000000001d7919 */ /* 0x000e620000002f00 */
[----:B------:R-:W-:Y:S01]  /*71a0*/  USHF.L.U32 UR4, UR37, 0x2, URZ ;  /* 0x0000000225047899 */ /* 0x000fe2000800063f */
[----:B------:R-:W-:Y:S01]  /*71b0*/  ULDC.64 UR10, c[0x0][0xc00] ;  /* 0x00030000000a7ab9 */ /* 0x000fe20000000a00 */
[----:B------:R-:W3:Y:S01]  /*71c0*/  LDL R69, [R1+0x18] ;  /* 0x0000180001457983 */ /* 0x000ee20000100800 */
[----:B0-----:R-:W-:-:S05]  /*71d0*/  IMAD.SHL.U32 R2, R24, 0x4, RZ ;  /* 0x0000000418027824 */ /* 0x001fca00078e00ff */
[----:B------:R-:W-:Y:S01]  /*71e0*/  LOP3.LUT R2, R2, 0xc, RZ, 0xc0, !PT ;  /* 0x0000000c02027812 */ /* 0x000fe200078ec0ff */
[----:B------:R-:W-:Y:S03]  /*71f0*/  BAR.SYNC.DEFER_BLOCKING 0x1, 0x180 ;  /* 0x0046000000007b1d */ /* 0x000fe60000010000 */
[----:B------:R-:W-:-:S05]  /*7200*/  IADD3 R2, P0, R2, UR8, RZ ;  /* 0x0000000802027c10 */ /* 0x000fca000ff1e0ff */
[----:B------:R-:W-:-:S05]  /*7210*/  IMAD.X R3, RZ, RZ, UR9, P0 ;  /* 0x00000009ff037e24 */ /* 0x000fca00080e06ff */
[----:B------:R2:W4:Y:S01]  /*7220*/  LDG.E.CONSTANT R25, desc[UR50][R2.64] ;  /* 0x0000003202197981 */ /* 0x000522000c1e9900 */
[----:B------:R-:W-:Y:S02]  /*7230*/  MOV R50, R0 ;  /* 0x0000000000327202 */ /* 0x000fe40000000f00 */
[----:B-1----:R-:W-:Y:S02]  /*7240*/  MOV R51, R29 ;  /* 0x0000001d00337202 */ /* 0x002fe40000000f00 */
[----:B------:R-:W-:-:S04]  /*7250*/  LOP3.LUT P0, R24, R24, 0x3, RZ, 0xc0, !PT ;  /* 0x0000000318187812 */ /* 0x000fc8000780c0ff */
[----:B------:R-:W-:-:S04]  /*7260*/  ISETP.EQ.OR P0, PT, R24, 0x3, !P0 ;  /* 0x000000031800780c */ /* 0x000fc80004702670 */
        /* <DEDUP_REMOVED lines=31> */
[----:B------:R-:W-:Y:S01]  /*7460*/  SEL R20, R20, R15, P0 ;  /* 0x0000000f14147207 */ /* 0x000fe20000000000 */
[----:B------:R-:W-:Y:S02]  /*7470*/  USHF.L.U64.HI UR12, UR37, 0x2, UR39 ;  /* 0x00000002250c7899 */ /* 0x000fe40008010227 */
[----:B------:R-:W-:-:S04]  /*7480*/  UIADD3 UR7, UP0, UR4, UR10, URZ ;  /* 0x0000000a04077290 */ /* 0x000fc8000ff1e03f */
[----:B------:R-:W-:Y:S01]  /*7490*/  UIADD3.X UR8, UR12, UR11, URZ, UP0, !UPT ;  /* 0x0000000b0c087290 */ /* 0x000fe200087fe43f */
[----:B--2---:R-:W-:-:S03]  /*74a0*/  IMAD.WIDE R2, R37, 0x2, R50 ;  /* 0x0000000225027825 */ /* 0x004fc600078e0232 */
[C---:B------:R-:W-:Y:S02]  /*74b0*/  IADD3 R11, P2, R2.reuse, 0x40, RZ ;  /* 0x00000040020b7810 */ /* 0x040fe40007f5e0ff */
[C---:B------:R-:W-:Y:S02]  /*74c0*/  IADD3 R9, P3, R2.reuse, 0x20, RZ ;  /* 0x0000002002097810 */ /* 0x040fe40007f7e0ff */
[C---:B------:R-:W-:Y:S02]  /*74d0*/  IADD3 R30, P1, R2.reuse, 0x60, RZ ;  /* 0x00000060021e7810 */ /* 0x040fe40007f3e0ff */
[----:B------:R-:W-:Y:S02]  /*74e0*/  LOP3.LUT R7, R2, 0x380, RZ, 0xc0, !PT ;  /* 0x0000038002077812 */ /* 0x000fe400078ec0ff */
[----:B------:R-:W-:Y:S02]  /*74f0*/  LOP3.LUT R4, R11, 0x380, RZ, 0xc0, !PT ;  /* 0x000003800b047812 */ /* 0x000fe400078ec0ff */
[----:B------:R-:W-:-:S02]  /*7500*/  LOP3.LUT R8, R9, 0x380, RZ, 0xc0, !PT ;  /* 0x0000038009087812 */ /* 0x000fc400078ec0ff */
[----:B------:R-:W-:Y:S02]  /*7510*/  LOP3.LUT R13, R30, 0x380, RZ, 0xc0, !PT ;  /* 0x000003801e0d7812 */ /* 0x000fe400078ec0ff */
[----:B------:R-:W-:Y:S02]  /*7520*/  SHF.R.U64 R7, R7, 0x3, RZ ;  /* 0x0000000307077819 */ /* 0x000fe400000012ff */
[----:B------:R-:W-:Y:S02]  /*7530*/  SHF.R.U64 R4, R4, 0x3, RZ ;  /* 0x0000000304047819 */ /* 0x000fe400000012ff */
[----:B------:R-:W-:Y:S02]  /*7540*/  SHF.R.U64 R8, R8, 0x3, RZ ;  /* 0x0000000308087819 */ /* 0x000fe400000012ff */
[----:B------:R-:W-:Y:S02]  /*7550*/  SHF.R.U64 R13, R13, 0x3, RZ ;  /* 0x000000030d0d7819 */ /* 0x000fe400000012ff */
[----:B------:R-:W-:-:S02]  /*7560*/  LOP3.LUT R2, R7, R2, RZ, 0x3c, !PT ;  /* 0x0000000207027212 */ /* 0x000fc400078e3cff */
[----:B------:R-:W-:Y:S01]  /*7570*/  LOP3.LUT R6, R4, R11, RZ, 0x3c, !PT ;  /* 0x0000000b04067212 */ /* 0x000fe200078e3cff */
[--C-:B------:R-:W-:Y:S01]  /*7580*/  IMAD.X R5, RZ, RZ, R3.reuse, P1 ;  /* 0x000000ffff057224 */ /* 0x100fe200008e0603 */
[----:B------:R-:W-:Y:S01]  /*7590*/  LOP3.LUT R8, R8, R9, RZ, 0x3c, !PT ;  /* 0x0000000908087212 */ /* 0x000fe200078e3cff */
[--C-:B------:R-:W-:Y:S01]  /*75a0*/  IMAD.X R7, RZ, RZ, R3.reuse, P2 ;  /* 0x000000ffff077224 */ /* 0x100fe200010e0603 */
[----:B------:R-:W-:Y:S01]  /*75b0*/  LOP3.LUT R4, R13, R30, RZ, 0x3c, !PT ;  /* 0x0000001e0d047212 */ /* 0x000fe200078e3cff */
[----:B------:R-:W-:Y:S01]  /*75c0*/  IMAD.X R9, RZ, RZ, R3, P3 ;  /* 0x000000ffff097224 */ /* 0x000fe200018e0603 */
[----:B------:R-:W-:Y:S02]  /*75d0*/  MOV R30, R2 ;  /* 0x00000002001e7202 */ /* 0x000fe40000000f00 */
[----:B------:R-:W-:Y:S02]  /*75e0*/  MOV R64, R4 ;  /* 0x0000000400407202 */ /* 0x000fe40000000f00 */
[----:B------:R-:W-:-:S02]  /*75f0*/  MOV R66, R6 ;  /* 0x0000000600427202 */ /* 0x000fc40000000f00 */
[----:B----4-:R-:W-:Y:S01]  /*7600*/  LOP3.LUT R3, R25, 0x2, RZ, 0x3c, !PT ;  /* 0x0000000219037812 */ /* 0x010fe200078e3cff */
[----:B------:R-:W-:Y:S01]  /*7610*/  SHFL.IDX PT, R54, R92, R25, 0x1c1f ;  /* 0x001c1f195c367589 */ /* 0x000fe200000e0000 */
[----:B------:R-:W-:-:S03]  /*7620*/  MOV R67, R8 ;  /* 0x0000000800437202 */ /* 0x000fc60000000f00 */
[----:B------:R-:W0:Y:S04]  /*7630*/  SHFL.IDX PT, R55, R88, R3, 0x1c1f ;  /* 0x001c1f0358377589 */ /* 0x000e2800000e0000 */
[----:B------:R0:W-:Y:S04]  /*7640*/  SHFL.IDX PT, R38, R52, R25, 0x1c1f ;  /* 0x001c1f1934267589 */ /* 0x0001e800000e0000 */
[----:B------:R-:W1:Y:S04]  /*7650*/  SHFL.IDX PT, R39, R58, R3, 0x1c1f ;  /* 0x001c1f033a277589 */ /* 0x000e6800000e0000 */
[----:B------:R-:W-:Y:S04]  /*7660*/  SHFL.IDX PT, R60, R60, R25, 0x1c1f ;  /* 0x001c1f193c3c7589 */ /* 0x000fe800000e0000 */
[----:B------:R-:W2:Y:S04]  /*7670*/  SHFL.IDX PT, R61, R82, R3, 0x1c1f ;  /* 0x001c1f03523d7589 */ /* 0x000ea800000e0000 */
[----:B------:R-:W-:Y:S04]  /*7680*/  SHFL.IDX PT, R32, R32, R25, 0x1c1f ;  /* 0x001c1f1920207589 */ /* 0x000fe800000e0000 */
[----:B------:R-:W4:Y:S04]  /*7690*/  SHFL.IDX PT, R33, R36, R3, 0x1c1f ;  /* 0x001c1f0324217589 */ /* 0x000f2800000e0000 */
[----:B------:R-:W-:Y:S04]  /*76a0*/  SHFL.IDX PT, R2, R94, R25, 0x1c1f ;  /* 0x001c1f195e027589 */ /* 0x000fe800000e0000 */
[----:B------:R-:W-:Y:S04]  /*76b0*/  SHFL.IDX PT, R44, R78, R25, 0x1c1f ;  /* 0x001c1f194e2c7589 */ /* 0x000fe800000e0000 */
[----:B------:R-:W3:Y:S04]  /*76c0*/  SHFL.IDX PT, R5, R90, R3, 0x1c1f ;  /* 0x001c1f035a057589 */ /* 0x000ee800000e0000 */
[----:B------:R-:W-:Y:S04]  /*76d0*/  SHFL.IDX PT, R10, R10, R25, 0x1c1f ;  /* 0x001c1f190a0a7589 */ /* 0x000fe800000e0000 */
[----:B------:R-:W3:Y:S04]  /*76e0*/  SHFL.IDX PT, R45, R74, R3, 0x1c1f ;  /* 0x001c1f034a2d7589 */ /* 0x000ee800000e0000 */
[----:B------:R-:W-:Y:S04]  /*76f0*/  SHFL.IDX PT, R28, R28, R25, 0x1c1f ;  /* 0x001c1f191c1c7589 */ /* 0x000fe800000e0000 */
[----:B------:R-:W3:Y:S04]  /*7700*/  SHFL.IDX PT, R13, R62, R3, 0x1c1f ;  /* 0x001c1f033e0d7589 */ /* 0x000ee800000e0000 */
[----:B------:R-:W3:Y:S04]  /*7710*/  SHFL.IDX PT, R29, R42, R3, 0x1c1f ;  /* 0x001c1f032a1d7589 */ /* 0x000ee800000e0000 */
[----:B------:R-:W-:Y:S04]  /*7720*/  SHFL.IDX PT, R4, R86, R25, 0x1c1f ;  /* 0x001c1f1956047589 */ /* 0x000fe800000e0000 */
[----:B------:R-:W-:Y:S04]  /*7730*/  SHFL.IDX PT, R48, R48, R25, 0x1c1f ;  /* 0x001c1f1930307589 */ /* 0x000fe800000e0000 */
[----:B------:R-:W3:Y:S04]  /*7740*/  SHFL.IDX PT, R7, R84, R3, 0x1c1f ;  /* 0x001c1f0354077589 */ /* 0x000ee800000e0000 */
[----:B------:R-:W-:Y:S04]  /*7750*/  SHFL.IDX PT, R12, R12, R25, 0x1c1f ;  /* 0x001c1f190c0c7589 */ /* 0x000fe800000e0000 */
[----:B------:R-:W3:Y:S04]  /*7760*/  SHFL.IDX PT, R49, R68, R3, 0x1c1f ;  /* 0x001c1f0344317589 */ /* 0x000ee800000e0000 */
[----:B------:R1:W3:Y:S04]  /*7770*/  SHFL.IDX PT, R15, R40, R3, 0x1c1f ;  /* 0x001c1f03280f7589 */ /* 0x0002e800000e0000 */
[----:B------:R-:W-:Y:S04]  /*7780*/  SHFL.IDX PT, R6, R80, R25, 0x1c1f ;  /* 0x001c1f1950067589 */ /* 0x000fe800000e0000 */
[----:B------:R-:W3:Y:S04]  /*7790*/  SHFL.IDX PT, R9, R76, R3, 0x1c1f ;  /* 0x001c1f034c097589 */ /* 0x000ee800000e0000 */
[----:B------:R-:W-:Y:S04]  /*77a0*/  SHFL.IDX PT, R14, R14, R25, 0x1c1f ;  /* 0x001c1f190e0e7589 */ /* 0x000fe800000e0000 */
[----:B------:R-:W3:Y:S04]  /*77b0*/  SHFL.IDX PT, R21, R46, R3, 0x1c1f ;  /* 0x001c1f032e157589 */ /* 0x000ee800000e0000 */
[----:B------:R-:W-:Y:S04]  /*77c0*/  SHFL.IDX PT, R8, R72, R25, 0x1c1f ;  /* 0x001c1f1948087589 */ /* 0x000fe800000e0000 */
[----:B------:R-:W-:Y:S04]  /*77d0*/  SHFL.IDX PT, R24, R24, R25, 0x1c1f ;  /* 0x001c1f1918187589 */ /* 0x000fe800000e0000 */
[----:B------:R-:W3:Y:S04]  /*77e0*/  SHFL.IDX PT, R11, R70, R3, 0x1c1f ;  /* 0x001c1f03460b7589 */ /* 0x000ee800000e0000 */
[----:B------:R-:W-:Y:S04]  /*77f0*/  SHFL.IDX PT, R26, R26, R25, 0x1c1f ;  /* 0x001c1f191a1a7589 */ /* 0x000fe800000e0000 */
[----:B------:R3:W-:Y:S04]  /*7800*/  SHFL.IDX PT, R27, R34, R3, 0x1c1f ;  /* 0x001c1f03221b7589 */ /* 0x0007e800000e0000 */
[----:B------:R-:W3:Y:S01]  /*7810*/  SHFL.IDX PT, R63, R20, R3, 0x1c1f ;  /* 0x001c1f03143f7589 */ /* 0x000ee200000e0000 */
[----:B0-----:R-:W-:-:S02]  /*7820*/  SEL R52, R54, R55, P0 ;  /* 0x0000003736347207 */ /* 0x001fc40000000000 */
[----:B-1----:R-:W-:Y:S02]  /*7830*/  SEL R40, R38, R39, P0 ;  /* 0x0000002726287207 */ /* 0x002fe40000000000 */
[----:B------:R-:W-:Y:S02]  /*7840*/  SEL R54, R55, R54, P0 ;  /* 0x0000003637367207 */ /* 0x000fe40000000000 */
[----:B--2---:R-:W-:Y:S02]  /*7850*/  SEL R58, R60, R61, P0 ;  /* 0x0000003d3c3a7207 */ /* 0x004fe40000000000 */
[----:B------:R-:W-:Y:S02]  /*7860*/  SEL R38, R39, R38, P0 ;  /* 0x0000002627267207 */ /* 0x000fe40000000000 */
[----:B----4-:R-:W-:Y:S02]  /*7870*/  SEL R36, R32, R33, P0 ;  /* 0x0000002120247207 */ /* 0x010fe40000000000 */
[----:B---3--:R-:W-:-:S02]  /*7880*/  SEL R53, R2, R5, P0 ;  /* 0x0000000502357207 */ /* 0x008fc40000000000 */
        /* <DEDUP_REMOVED lines=25> */
[----:B------:R-:W-:Y:S02]  /*7a20*/  F2FP.BF16.F32.PACK_AB R4, R53, R52 ;  /* 0x000000343504723e */ /* 0x000fe400000010ff */
[----:B------:R-:W-:Y:S02]  /*7a30*/  F2FP.BF16.F32.PACK_AB R5, R41, R40 ;  /* 0x000000282905723e */ /* 0x000fe400000010ff */
[----:B------:R-:W-:Y:S02]  /*7a40*/  F2FP.BF16.F32.PACK_AB R6, R55, R54 ;  /* 0x000000363706723e */ /* 0x000fe400000010ff */
[----:B------:R-:W-:Y:S02]  /*7a50*/  F2FP.BF16.F32.PACK_AB R7, R39, R38 ;  /* 0x000000262707723e */ /* 0x000fe400000010ff */
[----:B------:R-:W-:-:S02]  /*7a60*/  F2FP.BF16.F32.PACK_AB R8, R59, R58 ;  /* 0x0000003a3b08723e */ /* 0x000fc400000010ff */
[----:B------:R-:W-:Y:S02]  /*7a70*/  F2FP.BF16.F32.PACK_AB R9, R37, R36 ;  /* 0x000000242509723e */ /* 0x000fe400000010ff */
        /* <DEDUP_REMOVED lines=9> */
[----:B------:R-:W-:Y:S01]  /*7b10*/  F2FP.BF16.F32.PACK_AB R27, R3, R2 ;  /* 0x00000002031b723e */ /* 0x000fe200000010ff */
[----:B------:R-:W-:Y:S04]  /*7b20*/  STSM.16.M88.4 [R30], R4 ;  /* 0x000000041e007844 */ /* 0x000fe80000000200 */
[----:B------:R-:W-:Y:S04]  /*7b30*/  STSM.16.M88.4 [R67], R8 ;  /* 0x0000000843007844 */ /* 0x000fe80000000200 */
[----:B------:R-:W-:Y:S04]  /*7b40*/  STSM.16.M88.4 [R66], R12 ;  /* 0x0000000c42007844 */ /* 0x000fe80000000200 */
[----:B------:R0:W-:Y:S01]  /*7b50*/  STSM.16.M88.4 [R64], R24 ;  /* 0x0000001840007844 */ /* 0x0001e20000000200 */
[----:B------:R-:W-:Y:S01]  /*7b60*/  BAR.SYNC.DEFER_BLOCKING 0x1, 0x180 ;  /* 0x0046000000007b1d */ /* 0x000fe20000010000 */
[----:B------:R-:W-:-:S04]  /*7b70*/  ISETP.NE.U32.AND P1, PT, RZ, UR10, PT ;  /* 0x0000000aff007c0c */ /* 0x000fc8000bf25070 */
[----:B------:R-:W-:Y:S01]  /*7b80*/  ISETP.NE.AND.EX P0, PT, RZ, UR11, PT, P1 ;  /* 0x0000000bff007c0c */ /* 0x000fe2000bf05310 */
[----:B------:R-:W-:Y:S02]  /*7b90*/  IMAD.U32 R62, RZ, RZ, UR7 ;  /* 0x00000007ff3e7e24 */ /* 0x000fe4000f8e00ff */
[----:B------:R-:W-:Y:S01]  /*7ba0*/  IMAD.U32 R63, RZ, RZ, UR8 ;  /* 0x00000008ff3f7e24 */ /* 0x000fe2000f8e00ff */
[----:B------:R-:W-:Y:S01]  /*7bb0*/  ULDC.64 UR8, c[0x0][0xc08] ;  /* 0x0003020000087ab9 */ /* 0x000fe20000000a00 */
[----:B0-----:R-:W0:Y:S08]  /*7bc0*/  LDC R64, c[0x0][0xbe8] ;  /* 0x0002fa00ff407b82 */ /* 0x001e300000000800 */
[----:B------:R-:W2:Y:S01]  /*7bd0*/  @P0 LDG.E R65, desc[UR50][R62.64] ;  /* 0x000000323e410981 */ /* 0x000ea2000c1e1900 */
[----:B------:R-:W-:-:S04]  /*7be0*/  UISETP.NE.U32.AND UP0, UPT, UR8, URZ, UPT ;  /* 0x0000003f0800728c */ /* 0x000fc8000bf05070 */
[----:B------:R-:W-:Y:S01]  /*7bf0*/  UISETP.NE.AND.EX UP0, UPT, UR9, URZ, UPT, UP0 ;  /* 0x0000003f0900728c */ /* 0x000fe2000bf05300 */
[----:B0-----:R-:W-:-:S10]  /*7c00*/  ISETP.NE.AND P1, PT, R64, 0x1, PT ;  /* 0x000000014000780c */ /* 0x001fd40003f25270 */
[----:B------:R-:W-:-:S04]  /*7c10*/  @UP0 UIADD3 UR8, UP1, UR4, UR8, URZ ;  /* 0x0000000804080290 */ /* 0x000fc8000ff3e03f */
[----:B------:R-:W-:Y:S01]  /*7c20*/  @UP0 UIADD3.X UR9, UR12, UR9, URZ, UP1, !UPT ;  /* 0x000000090c090290 */ /* 0x000fe20008ffe43f */
[----:B------:R-:W0:Y:S01]  /*7c30*/  @P1 LDC R6, c[0x0][0xbec] ;  /* 0x0002fb00ff061b82 */ /* 0x000e220000000800 */
[----:B------:R-:W-:Y:S01]  /*7c40*/  UISETP.GT.AND UP1, UPT, UR43, 0x1, UPT ;  /* 0x000000012b00788c */ /* 0x000fe2000bf24270 */
[----:B------:R-:W-:-:S06]  /*7c50*/  UMOV UR16, 0x9b8 ;  /* 0x000009b800107882 */ /* 0x000fcc0000000000 */
[----:B------:R-:W1:Y:S01]  /*7c60*/  @P1 LDC R11, c[0x0][0xbf0] ;  /* 0x0002fc00ff0b1b82 */ /* 0x000e620000000800 */
[----:B------:R-:W-:Y:S01]  /*7c70*/  USEL UR16, UR16, 0x978, UP1 ;  /* 0x0000097810107887 */ /* 0x000fe20008800000 */
[----:B------:R-:W-:Y:S01]  /*7c80*/  PLOP3.LUT P4, PT, PT, PT, UP0, 0x80, 0x0 ;  /* 0x000000000000781c */ /* 0x000fe20003f8f008 */
[----:B------:R-:W-:Y:S01]  /*7c90*/  UISETP.NE.U32.AND UP0, UPT, UR10, URZ, UPT ;  /* 0x0000003f0a00728c */ /* 0x000fe2000bf05070 */
[----:B------:R-:W-:Y:S01]  /*7ca0*/  IMAD.U32 R13, RZ, RZ, UR41 ;  /* 0x00000029ff0d7e24 */ /* 0x000fe2000f8e00ff */
[----:B------:R-:W-:Y:S01]  /*7cb0*/  ULDC UR4, c[0x0][0xa88] ;  /* 0x0002a20000047ab9 */ /* 0x000fe20000000800 */
[----:B------:R-:W-:Y:S01]  /*7cc0*/  IMAD.U32 R4, RZ, RZ, UR8 ;  /* 0x00000008ff047e24 */ /* 0x000fe2000f8e00ff */
[----:B------:R-:W-:Y:S01]  /*7cd0*/  UISETP.NE.AND.EX UP0, UPT, UR11, URZ, UPT, UP0 ;  /* 0x0000003f0b00728c */ /* 0x000fe2000bf05300 */
[----:B------:R-:W-:Y:S01]  /*7ce0*/  IMAD.U32 R9, RZ, RZ, UR4 ;  /* 0x00000004ff097e24 */ /* 0x000fe2000f8e00ff */
[----:B------:R-:W-:Y:S01]  /*7cf0*/  UMOV UR4, URZ ;  /* 0x0000003f00047c82 */ /* 0x000fe20008000000 */
[----:B------:R-:W-:Y:S01]  /*7d00*/  IMAD.U32 R5, RZ, RZ, UR9 ;  /* 0x00000009ff057e24 */ /* 0x000fe2000f8e00ff */
[----:B------:R-:W-:Y:S01]  /*7d10*/  USEL UR7, UR42, URZ, UP1 ;  /* 0x0000003f2a077287 */ /* 0x000fe20008800000 */
[----:B------:R-:W-:Y:S01]  /*7d20*/  IMAD R13, R13, 0xc0, R69 ;  /* 0x000000c00d0d7824 */ /* 0x000fe200078e0245 */
[----:B------:R-:W-:Y:S01]  /*7d30*/  ULDC.64 UR10, c[0x0][UR16+0x218] ;  /* 0x00008600100a7abb */ /* 0x000fe20008000a00 */
[----:B------:R-:W-:Y:S01]  /*7d40*/  ULDC.64 UR14, c[0x0][UR16+0x228] ;  /* 0x00008a00100e7abb */ /* 0x000fe20008000a00 */
[----:B------:R-:W-:Y:S01]  /*7d50*/  USEL UR37, UR37, URZ, !UP0 ;  /* 0x0000003f25257287 */ /* 0x000fe2000c000000 */
[----:B------:R0:W5:Y:S01]  /*7d60*/  @P4 LDG.E R9, desc[UR50][R4.64] ;  /* 0x0000003204094981 */ /* 0x000162000c1e1900 */
[----:B------:R-:W-:Y:S01]  /*7d70*/  ULDC.64 UR12, c[0x0][UR16+0x220] ;  /* 0x00008800100c7abb */ /* 0x000fe20008000a00 */
[----:B------:R-:W-:-:S02]  /*7d80*/  UIMAD.WIDE.U32 UR8, UR10, UR40, URZ ;  /* 0x000000280a0872a5 */ /* 0x000fc4000f8e003f */
[----:B------:R-:W-:Y:S02]  /*7d90*/  UIMAD.WIDE.U32 UR18, UR14, UR7, URZ ;  /* 0x000000070e1272a5 */ /* 0x000fe4000f8e003f */
[----:B------:R-:W-:Y:S02]  /*7da0*/  UIMAD UR10, UR11, UR40, URZ ;  /* 0x000000280b0a72a4 */ /* 0x000fe4000f8e023f */
[----:B------:R-:W-:Y:S01]  /*7db0*/  UIMAD UR14, UR15, UR7, URZ ;  /* 0x000000070f0e72a4 */ /* 0x000fe2000f8e023f */
[----:B0-----:R-:W-:Y:S01]  /*7dc0*/  @P1 IMAD.HI.U32 R4, R13, R6, RZ ;  /* 0x000000060d041227 */ /* 0x001fe200078e00ff */
[----:B------:R-:W-:Y:S02]  /*7dd0*/  USEL UR39, UR39, URZ, !UP0 ;  /* 0x0000003f27277287 */ /* 0x000fe4000c000000 */
[----:B------:R-:W-:Y:S01]  /*7de0*/  UIMAD UR7, UR13, UR37, URZ ;  /* 0x000000250d0772a4 */ /* 0x000fe2000f8e023f */
[----:B------:R-:W-:Y:S01]  /*7df0*/  IMAD.MOV.U32 R7, RZ, RZ, R13 ;  /* 0x000000ffff077224 */ /* 0x000fe200078e000d */
[----:B------:R-:W-:Y:S01]  /*7e00*/  UIADD3 UR9, UR9, UR10, URZ ;  /* 0x0000000a09097290 */ /* 0x000fe2000fffe03f */
[----:B-1----:R-:W-:Y:S01]  /*7e10*/  @P1 SHF.R.U32.HI R7, RZ, R11, R4 ;  /* 0x0000000bff071219 */ /* 0x002fe20000011604 */
[----:B------:R-:W-:-:S02]  /*7e20*/  UIMAD.WIDE.U32 UR10, UR12, UR37, URZ ;  /* 0x000000250c0a72a5 */ /* 0x000fc4000f8e003f */
[----:B------:R-:W-:Y:S02]  /*7e30*/  UIMAD UR7, UR12, UR39, UR7 ;  /* 0x000000270c0772a4 */ /* 0x000fe4000f8e0207 */
[----:B------:R-:W-:Y:S01]  /*7e40*/  UIADD3 UR14, UR19, UR14, URZ ;  /* 0x0000000e130e7290 */ /* 0x000fe2000fffe03f */
[----:B------:R-:W-:Y:S01]  /*7e50*/  IMAD.U32 R4, RZ, RZ, UR18 ;  /* 0x00000012ff047e24 */ /* 0x000fe2000f8e00ff */
[----:B------:R-:W-:Y:S01]  /*7e60*/  UIADD3 UR7, UR11, UR7, URZ ;  /* 0x000000070b077290 */ /* 0x000fe2000fffe03f */
[--C-:B------:R-:W-:Y:S02]  /*7e70*/  IMAD.MOV R11, RZ, RZ, -R7.reuse ;  /* 0x000000ffff0b7224 */ /* 0x100fe400078e0a07 */
[----:B------:R-:W-:Y:S01]  /*7e80*/  IMAD.U32 R5, RZ, RZ, UR19 ;  /* 0x00000013ff057e24 */ /* 0x000fe2000f8e00ff */
[----:B------:R-:W-:Y:S01]  /*7e90*/  SHF.R.S32.HI R5, RZ, 0x1f, R7 ;  /* 0x0000001fff057819 */ /* 0x000fe20000011407 */
[----:B------:R-:W-:Y:S02]  /*7ea0*/  IMAD R11, R64, R11, R13 ;  /* 0x0000000b400b7224 */ /* 0x000fe400078e020d */
[----:B------:R-:W-:-:S03]  /*7eb0*/  IMAD.U32 R8, RZ, RZ, UR14 ;  /* 0x0000000eff087e24 */ /* 0x000fc6000f8e00ff */
[----:B------:R-:W-:Y:S01]  /*7ec0*/  SHF.R.S32.HI R6, RZ, 0x1f, R11 ;  /* 0x0000001fff067819 */ /* 0x000fe2000001140b */
[----:B------:R-:W-:Y:S01]  /*7ed0*/  IMAD.U32 R15, RZ, RZ, UR41 ;  /* 0x00000029ff0f7e24 */ /* 0x000fe2000f8e00ff */
[----:B--2---:R-:W-:-:S13]  /*7ee0*/  @P0 R2UR UR4, R65 ;  /* 0x00000000410402ca */ /* 0x004fda00000e0000 */
[----:B------:R-:W-:Y:S02]  /*7ef0*/  UIADD3 UR8, UP0, UP2, UR10, UR8, UR4 ;  /* 0x000000080a087290 */ /* 0x000fe4000fa1e004 */
[----:B------:R-:W-:Y:S01]  /*7f00*/  USHF.R.S32.HI UR12, URZ, 0x1f, UR4 ;  /* 0x0000001f3f0c7899 */ /* 0x000fe20008011404 */
[----:B------:R-:W-:Y:S01]  /*7f10*/  ULDC.64 UR10, c[0x0][0xba8] ;  /* 0x0002ea00000a7ab9 */ /* 0x000fe20000000a00 */
[----:B------:R-:W-:Y:S02]  /*7f20*/  @!UP1 ULDC UR10, c[0x0][0xb50] ;  /* 0x0002d400000a9ab9 */ /* 0x000fe40000000800 */
[----:B------:R-:W-:Y:S01]  /*7f30*/  UIADD3.X UR7, UR7, UR9, UR12, UP0, UP2 ;  /* 0x0000000907077290 */ /* 0x000fe200087e440c */
[----:B------:R-:W-:Y:S01]  /*7f40*/  IADD3 R4, P2, P3, R7, UR8, R4 ;  /* 0x0000000807047c10 */ /* 0x000fe2000fb5e004 */
[----:B------:R-:W-:Y:S01]  /*7f50*/  @!UP1 ULDC UR11, c[0x0][0xb54] ;  /* 0x0002d500000b9ab9 */ /* 0x000fe20000000800 */
[----:B------:R-:W-:Y:S02]  /*7f60*/  ULDC.64 UR8, c[0x0][UR16+0x210] ;  /* 0x0000840010087abb */ /* 0x000fe40008000a00 */
[----:B------:R-:W-:Y:S01]  /*7f70*/  IMAD R7, R11, UR9, RZ ;  /* 0x000000090b077c24 */ /* 0x000fe2000f8e02ff */
[----:B------:R-:W-:-:S03]  /*7f80*/  IADD3.X R5, R5, UR7, R8, P2, P3 ;  /* 0x0000000705057c10 */ /* 0x000fc600097e6408 */
[----:B------:R-:W-:Y:S02]  /*7f90*/  IMAD R7, R6, UR8, R7 ;  /* 0x0000000806077c24 */ /* 0x000fe4000f8e0207 */
[----:B------:R-:W-:-:S04]  /*7fa0*/  IMAD.WIDE.U32 R4, R11, UR8, R4 ;  /* 0x000000080b047c25 */ /* 0x000fc8000f8e0004 */
[----:B------:R-:W-:Y:S01]  /*7fb0*/  IMAD.IADD R5, R5, 0x1, R7 ;  /* 0x0000000105057824 */ /* 0x000fe200078e0207 */
[----:B------:R-:W-:-:S04]  /*7fc0*/  LEA R8, P2, R4, UR10, 0x2 ;  /* 0x0000000a04087c11 */ /* 0x000fc8000f8410ff */
[----:B------:R-:W-:Y:S01]  /*7fd0*/  LEA.HI.X R10, R4, UR11, R5, 0x2, P2 ;  /* 0x0000000b040a7c11 */ /* 0x000fe200090f1405 */
[----:B------:R-:W-:Y:S08]  /*7fe0*/  @P4 BRA `(.L_x_163) ;  /* 0x0000000000104947 */ /* 0x000ff00003800000 */
[----:B------:R-:W-:Y:S05]  /*7ff0*/  @!P0 BRA `(.L_x_163) ;  /* 0x00000000000c8947 */ /* 0x000fea0003800000 */
[----:B------:R-:W2:Y:S04]  /*8000*/  LDG.E R4, desc[UR50][R62.64] ;  /* 0x000000323e047981 */ /* 0x000ea8000c1e1900 */
[----:B-----5:R-:W2:Y:S02]  /*8010*/  LDG.E R9, desc[UR50][R62.64+0x4] ;  /* 0x000004323e097981 */ /* 0x020ea4000c1e1900 */
[----:B--2---:R-:W-:-:S07]  /*8020*/  IMAD.IADD R9, R9, 0x1, -R4 ;  /* 0x0000000109097824 */ /* 0x004fce00078e0a04 */
.L_x_163:
[----:B------:R-:W2:Y:S01]  /*8030*/  LDL R12, [R1+0x14] ;  /* 0x00001400010c7983 */ /* 0x000ea20000100800 */
[----:B------:R-:W0:Y:S03]  /*8040*/  S2R R4, SR_TID.X ;  /* 0x0000000000047919 */ /* 0x000e260000002100 */
[----:B------:R-:W-:Y:S04]  /*8050*/  SHFL.IDX PT, R5, R10, RZ, 0x1c1f ;  /* 0x001c1fff0a057589 */ /* 0x000fe800000e0000 */
[----:B------:R-:W-:Y:S04]  /*8060*/  SHFL.IDX PT, R6, R8, 0x1, 0x1c1f ;  /* 0x003c1f0008067f89 */ /* 0x000fe800000e0000 */
[----:B------:R-:W-:Y:S01]  /*8070*/  SHFL.IDX PT, R7, R10, 0x1, 0x1c1f ;  /* 0x003c1f000a077f89 */ /* 0x000fe200000e0000 */
[----:B0-----:R-:W-:-:S05]  /*8080*/  VIADD R14, R4, 0xffffff80 ;  /* 0xffffff80040e7836 */ /* 0x001fca0000000000 */
[----:B------:R-:W-:-:S04]  /*8090*/  SHF.R.S32.HI R11, RZ, 0x1f, R14 ;  /* 0x0000001fff0b7819 */ /* 0x000fc8000001140e */
[----:B------:R-:W-:Y:S01]  /*80a0*/  LEA.HI R11, R11, R14, RZ, 0x7 ;  /* 0x0000000e0b0b7211 */ /* 0x000fe200078f38ff */
[----:B------:R-:W0:Y:S03]  /*80b0*/  SHFL.IDX PT, R4, R8, RZ, 0x1c1f ;  /* 0x001c1fff08047589 */ /* 0x000e2600000e0000 */
[----:B------:R-:W-:Y:S01]  /*80c0*/  LOP3.LUT R11, R11, 0xffffff80, RZ, 0xc0, !PT ;  /* 0xffffff800b0b7812 */ /* 0x000fe200078ec0ff */
[----:B-----5:R-:W-:-:S04]  /*80d0*/  IMAD R30, R9, R64, RZ ;  /* 0x00000040091e7224 */ /* 0x020fc800078e02ff */
[----:B------:R-:W-:-:S05]  /*80e0*/  IMAD.IADD R11, R14, 0x1, -R11 ;  /* 0x000000010e0b7824 */ /* 0x000fca00078e0a0b */
[----:B------:R-:W-:Y:S01]  /*80f0*/  LOP3.LUT P0, RZ, R11, 0x3, RZ, 0xc0, !PT ;  /* 0x000000030bff7812 */ /* 0x000fe2000780c0ff */
[----:B--2---:R-:W-:-:S04]  /*8100*/  IMAD R15, R15, 0xc0, R12 ;  /* 0x000000c00f0f7824 */ /* 0x004fc800078e020c */
[C---:B------:R-:W-:Y:S01]  /*8110*/  VIADD R25, R15.reuse, 0x8 ;  /* 0x000000080f197836 */ /* 0x040fe20000000000 */
[----:B------:R-:W-:-:S04]  /*8120*/  ISETP.GE.OR P2, PT, R15, R30, P0 ;  /* 0x0000001e0f00720c */ /* 0x000fc80000746670 */
[----:B------:R-:W-:-:S09]  /*8130*/  ISETP.GE.OR P0, PT, R25, R30, P0 ;  /* 0x0000001e1900720c */ /* 0x000fd20000706670 */
[----:B0-----:R0:W-:Y:S04]  /*8140*/  @!P2 ST.E desc[UR50][R4.64], R56 ;  /* 0x000000380400a985 */ /* 0x0011e8000c101932 */
[----:B------:R0:W-:Y:S01]  /*8150*/  @!P0 ST.E desc[UR50][R6.64], R57 ;  /* 0x0000003906008985 */ /* 0x0001e2000c101932 */
[----:B------:R-:W-:-:S13]  /*8160*/  PLOP3.LUT P0, PT, PT, PT, UP1, 0x80, 0x0 ;  /* 0x000000000000781c */ /* 0x000fda0003f0f018 */
[----:B0-----:R-:W-:Y:S05]  /*8170*/  @P0 BRA `(.L_x_164) ;  /* 0x0000000400cc0947 */ /* 0x001fea0003800000 */
[----:B------:R-:W0:Y:S01]  /*8180*/  S2R R11, SR_TID.X ;  /* 0x00000000000b7919 */ /* 0x000e220000002100 */
[----:B------:R-:W1:Y:S01]  /*8190*/  @P1 LDC R29, c[0x0][0xbf0] ;  /* 0x0002fc00ff1d1b82 */ /* 0x000e620000000800 */
[----:B------:R-:W-:Y:S01]  /*81a0*/  ULDC.64 UR10, c[0x0][0xaa0] ;  /* 0x0002a800000a7ab9 */ /* 0x000fe20000000a00 */
[----:B0-----:R-:W-:-:S05]  /*81b0*/  VIADD R11, R11, 0xffffff80 ;  /* 0xffffff800b0b7836 */ /* 0x001fca0000000000 */
[----:B------:R-:W-:-:S04]  /*81c0*/  SHF.R.S32.HI R62, RZ, 0x1f, R11 ;  /* 0x0000001fff3e7819 */ /* 0x000fc8000001140b */
[----:B------:R-:W-:-:S04]  /*81d0*/  LEA.HI R62, R62, R11, RZ, 0x3 ;  /* 0x0000000b3e3e7211 */ /* 0x000fc800078f18ff */
[----:B------:R-:W-:-:S05]  /*81e0*/  SHF.R.S32.HI R62, RZ, 0x3, R62 ;  /* 0x00000003ff3e7819 */ /* 0x000fca000001143e */
[----:B------:R-:W-:-:S04]  /*81f0*/  IMAD R3, R62, 0x40, R17 ;  /* 0x000000403e037824 */ /* 0x000fc800078e0211 */
[----:B------:R-:W-:-:S03]  /*8200*/  IMAD.WIDE R50, R3, 0x2, R50 ;  /* 0x0000000203327825 */ /* 0x000fc600078e0232 */
[C---:B------:R-:W-:Y:S02]  /*8210*/  IADD3 R9, P0, R50.reuse, 0x1800, RZ ;  /* 0x0000180032097810 */ /* 0x040fe40007f1e0ff */
[C---:B------:R-:W-:Y:S02]  /*8220*/  IADD3 R13, P2, R50.reuse, 0x3000, RZ ;  /* 0x00003000320d7810 */ /* 0x040fe40007f5e0ff */
[----:B------:R-:W-:Y:S02]  /*8230*/  LOP3.LUT R5, R50, 0x380, RZ, 0xc0, !PT ;  /* 0x0000038032057812 */ /* 0x000fe400078ec0ff */
[----:B------:R-:W-:Y:S02]  /*8240*/  LOP3.LUT R8, R9, 0x380, RZ, 0xc0, !PT ;  /* 0x0000038009087812 */ /* 0x000fe400078ec0ff */
[----:B------:R-:W-:Y:S02]  /*8250*/  LOP3.LUT R12, R13, 0x380, RZ, 0xc0, !PT ;  /* 0x000003800d0c7812 */ /* 0x000fe400078ec0ff */
[----:B------:R-:W-:-:S02]  /*8260*/  SHF.R.U64 R5, R5, 0x3, RZ ;  /* 0x0000000305057819 */ /* 0x000fc400000012ff */
[----:B------:R-:W-:Y:S02]  /*8270*/  SHF.R.U64 R8, R8, 0x3, RZ ;  /* 0x0000000308087819 */ /* 0x000fe400000012ff */
[----:B------:R-:W-:Y:S02]  /*8280*/  SHF.R.U64 R12, R12, 0x3, RZ ;  /* 0x000000030c0c7819 */ /* 0x000fe400000012ff */
[----:B------:R-:W-:Y:S01]  /*8290*/  LOP3.LUT R4, R5, R50, RZ, 0x3c, !PT ;  /* 0x0000003205047212 */ /* 0x000fe200078e3cff */
[--C-:B------:R-:W-:Y:S01]  /*82a0*/  IMAD.MOV.U32 R5, RZ, RZ, R51.reuse ;  /* 0x000000ffff057224 */ /* 0x100fe200078e0033 */
[----:B------:R-:W-:Y:S01]  /*82b0*/  LOP3.LUT R8, R8, R9, RZ, 0x3c, !PT ;  /* 0x0000000908087212 */ /* 0x000fe200078e3cff */
[--C-:B------:R-:W-:Y:S01]  /*82c0*/  IMAD.X R9, RZ, RZ, R51.reuse, P0 ;  /* 0x000000ffff097224 */ /* 0x100fe200000e0633 */
[----:B------:R-:W-:Y:S01]  /*82d0*/  LOP3.LUT R12, R12, R13, RZ, 0x3c, !PT ;  /* 0x0000000d0c0c7212 */ /* 0x000fe200078e3cff */
[----:B------:R-:W-:Y:S02]  /*82e0*/  IMAD.X R13, RZ, RZ, R51, P2 ;  /* 0x000000ffff0d7224 */ /* 0x000fe400010e0633 */
[----:B------:R-:W2:Y:S04]  /*82f0*/  LD.E.128 R4, desc[UR50][R4.64] ;  /* 0x0000003204047980 */ /* 0x000ea8000c101d00 */
[----:B------:R-:W3:Y:S04]  /*8300*/  LD.E.128 R8, desc[UR50][R8.64] ;  /* 0x0000003208087980 */ /* 0x000ee8000c101d00 */
[----:B------:R-:W4:Y:S01]  /*8310*/  LD.E.128 R12, desc[UR50][R12.64] ;  /* 0x000000320c0c7980 */ /* 0x000f22000c101d00 */
[----:B------:R-:W-:-:S04]  /*8320*/  IADD3 R3, P0, R50, 0x4800, RZ ;  /* 0x0000480032037810 */ /* 0x000fc80007f1e0ff */
[----:B------:R-:W-:Y:S01]  /*8330*/  LOP3.LUT R2, R3, 0x380, RZ, 0xc0, !PT ;  /* 0x0000038003027812 */ /* 0x000fe200078ec0ff */
[----:B------:R-:W-:Y:S01]  /*8340*/  UIMAD UR7, UR12, UR10, URZ ;  /* 0x0000000a0c0772a4 */ /* 0x000fe2000f8e023f */
[----:B------:R-:W-:Y:S02]  /*8350*/  IMAD.U32 R21, RZ, RZ, UR41 ;  /* 0x00000029ff157e24 */ /* 0x000fe4000f8e00ff */
[----:B------:R-:W-:Y:S01]  /*8360*/  SHF.R.U64 R2, R2, 0x3, RZ ;  /* 0x0000000302027819 */ /* 0x000fe200000012ff */
[----:B------:R-:W-:Y:S01]  /*8370*/  UIMAD.WIDE.U32 UR8, UR4, UR10, URZ ;  /* 0x0000000a040872a5 */ /* 0x000fe2000f8e003f */
[----:B------:R-:W-:Y:S01]  /*8380*/  IMAD.X R25, RZ, RZ, R51, P0 ;  /* 0x000000ffff197224 */ /* 0x000fe200000e0633 */
[----:B------:R-:W-:Y:S01]  /*8390*/  ULDC.64 UR12, c[0x0][0xaf0] ;  /* 0x0002bc00000c7ab9 */ /* 0x000fe20000000a00 */
[----:B------:R-:W-:Y:S02]  /*83a0*/  LOP3.LUT R24, R2, R3, RZ, 0x3c, !PT ;  /* 0x0000000302187212 */ /* 0x000fe400078e3cff */
[----:B------:R-:W0:Y:S01]  /*83b0*/  @P1 LDC R3, c[0x0][0xbec] ;  /* 0x0002fb00ff031b82 */ /* 0x000e220000000800 */
[----:B------:R-:W-:Y:S01]  /*83c0*/  UIMAD UR7, UR4, UR11, UR7 ;  /* 0x0000000b040772a4 */ /* 0x000fe2000f8e0207 */
[----:B------:R-:W-:-:S02]  /*83d0*/  IMAD R2, R16, 0x30, R62 ;  /* 0x0000003010027824 */ /* 0x000fc400078e023e */
[----:B------:R-:W-:Y:S01]  /*83e0*/  ULDC.64 UR10, c[0x0][0xae8] ;  /* 0x0002ba00000a7ab9 */ /* 0x000fe20000000a00 */
[----:B------:R-:W-:Y:S01]  /*83f0*/  UIADD3 UR9, UR9, UR7, URZ ;  /* 0x0000000709097290 */ /* 0x000fe2000fffe03f */
[----:B------:R-:W-:Y:S01]  /*8400*/  IMAD R28, R21, 0xc0, R2 ;  /* 0x000000c0151c7824 */ /* 0x000fe200078e0202 */
[----:B------:R-:W-:Y:S01]  /*8410*/  USHF.R.S32.HI UR4, URZ, 0x1f, UR37 ;  /* 0x0000001f3f047899 */ /* 0x000fe20008011425 */
[----:B------:R-:W5:Y:S01]  /*8420*/  LD.E.128 R24, desc[UR50][R24.64] ;  /* 0x0000003218187980 */ /* 0x000f62000c101d00 */
[----:B------:R-:W-:Y:S01]  /*8430*/  UIMAD.WIDE.U32 UR8, UR40, UR10, UR8 ;  /* 0x0000000a280872a5 */ /* 0x000fe2000f8e0008 */
[----:B------:R-:W-:Y:S01]  /*8440*/  IMAD.MOV.U32 R21, RZ, RZ, R28 ;  /* 0x000000ffff157224 */ /* 0x000fe200078e001c */
[----:B------:R-:W-:Y:S01]  /*8450*/  UIMAD UR4, UR4, UR12, URZ ;  /* 0x0000000c040472a4 */ /* 0x000fe2000f8e023f */
[----:B------:R-:W-:Y:S01]  /*8460*/  @!PT LDS RZ, [RZ] ;  /* 0x00000000fffff984 */ /* 0x000fe20000000800 */
[----:B------:R-:W-:Y:S01]  /*8470*/  @!PT LDS RZ, [RZ] ;  /* 0x00000000fffff984 */ /* 0x000fe20000000800 */
[----:B------:R-:W-:Y:S01]  /*8480*/  @!PT LDS RZ, [RZ] ;  /* 0x00000000fffff984 */ /* 0x000fe20000000800 */
[----:B------:R-:W-:Y:S01]  /*8490*/  @!PT LDS RZ, [RZ] ;  /* 0x00000000fffff984 */ /* 0x000fe20000000800 */
[----:B------:R1:W-:Y:S06]  /*84a0*/  MEMBAR.ALL.CTA ;  /* 0x0000000000007992 */ /* 0x0003ec0000008000 */
[----:B-1----:R-:W1:Y:S01]  /*84b0*/  FENCE.VIEW.ASYNC.S ;  /* 0x00000000000073c6 */ /* 0x002e620000000000 */
[----:B------:R-:W-:Y:S01]  /*84c0*/  UIMAD UR9, UR40, UR11, UR9 ;  /* 0x0000000b280972a4 */ /* 0x000fe2000f8e0209 */
[----:B------:R-:W-:Y:S01]  /*84d0*/  VIADD R0, R0, 0x13220 ;  /* 0x0001322000007836 */ /* 0x000fe20000000000 */
[----:B------:R-:W-:-:S02]  /*84e0*/  UIMAD UR4, UR37, UR13, UR4 ;  /* 0x0000000d250472a4 */ /* 0x000fc4000f8e0204 */
[----:B------:R-:W-:Y:S01]  /*84f0*/  UIMAD.WIDE.U32 UR8, UR37, UR12, UR8 ;  /* 0x0000000c250872a5 */ /* 0x000fe2000f8e0008 */
[----:B------:R-:W-:Y:S01]  /*8500*/  ULDC.64 UR10, c[0x0][0xae0] ;  /* 0x0002b800000a7ab9 */ /* 0x000fe20000000a00 */
[----:B------:R-:W-:Y:S02]  /*8510*/  PRMT R0, RZ, 0x654, R0 ;  /* 0x00000654ff007816 */ /* 0x000fe40000000000 */
[----:B------:R-:W-:Y:S01]  /*8520*/  UIADD3 UR4, UR9, UR4, URZ ;  /* 0x0000000409047290 */ /* 0x000fe2000fffe03f */
[----:B0-----:R-:W-:-:S04]  /*8530*/  @P1 IMAD.HI.U32 R2, R28, R3, RZ ;  /* 0x000000031c021227 */ /* 0x001fc800078e00ff */
[----:B------:R-:W-:Y:S01]  /*8540*/  IMAD.U32 R3, RZ, RZ, UR9 ;  /* 0x00000009ff037e24 */ /* 0x000fe2000f8e00ff */
[----:B------:R-:W-:Y:S01]  /*8550*/  @P1 SHF.R.U32.HI R21, RZ, R29, R2 ;  /* 0x0000001dff151219 */ /* 0x000fe20000011602 */
[----:B------:R-:W-:Y:S01]  /*8560*/  IMAD.U32 R2, RZ, RZ, UR8 ;  /* 0x00000008ff027e24 */ /* 0x000fe2000f8e00ff */
[----:B------:R-:W-:Y:S01]  /*8570*/  ULDC.64 UR8, c[0x0][0xad8] ;  /* 0x0002b60000087ab9 */ /* 0x000fe20000000a00 */
[----:B------:R-:W-:Y:S01]  /*8580*/  IMAD.U32 R3, RZ, RZ, UR4 ;  /* 0x00000004ff037e24 */ /* 0x000fe2000f8e00ff */
[--C-:B------:R-:W-:Y:S01]  /*8590*/  SHF.R.S32.HI R20, RZ, 0x1f, R21.reuse ;  /* 0x0000001fff147819 */ /* 0x100fe20000011415 */
[----:B------:R-:W-:Y:S01]  /*85a0*/  IMAD.MOV R29, RZ, RZ, -R21 ;  /* 0x000000ffff1d7224 */ /* 0x000fe200078e0a15 */
[----:B------:R-:W-:Y:S01]  /*85b0*/  ULDC UR4, c[0x0][0xac8] ;  /* 0x0002b20000047ab9 */ /* 0x000fe20000000800 */
[----:B------:R-:W-:Y:S01]  /*85c0*/  IMAD.WIDE.U32 R2, R21, UR10, R2 ;  /* 0x0000000a15027c25 */ /* 0x000fe2000f8e0002 */
[----:B-1----:R0:W-:Y:S03]  /*85d0*/  SYNCS.ARRIVE.TRANS64.RED.A1T0 RZ, [R0+URZ], RZ ;  /* 0x000000ff00ff79a7 */ /* 0x0021e6000810043f */
[----:B------:R-:W-:-:S02]  /*85e0*/  IMAD R20, R20, UR10, RZ ;  /* 0x0000000a14147c24 */ /* 0x000fc4000f8e02ff */
[----:B------:R-:W-:Y:S02]  /*85f0*/  IMAD R29, R64, R29, R28 ;  /* 0x0000001d401d7224 */ /* 0x000fe400078e021c */
[----:B------:R-:W-:-:S03]  /*8600*/  IMAD R33, R21, UR11, R20 ;  /* 0x0000000b15217c24 */ /* 0x000fc6000f8e0214 */
[----:B------:R-:W-:Y:S01]  /*8610*/  SHF.R.S32.HI R20, RZ, 0x1f, R29 ;  /* 0x0000001fff147819 */ /* 0x000fe2000001141d */
[----:B------:R-:W-:Y:S02]  /*8620*/  IMAD.IADD R3, R3, 0x1, R33 ;  /* 0x0000000103037824 */ /* 0x000fe400078e0221 */
[----:B------:R-:W-:Y:S02]  /*8630*/  IMAD.U32 R33, RZ, RZ, UR41 ;  /* 0x00000029ff217e24 */ /* 0x000fe4000f8e00ff */
[----:B------:R-:W-:Y:S02]  /*8640*/  IMAD R20, R20, UR8, RZ ;  /* 0x0000000814147c24 */ /* 0x000fe4000f8e02ff */
[----:B------:R-:W-:-:S04]  /*8650*/  IMAD.WIDE.U32 R2, R29, UR8, R2 ;  /* 0x000000081d027c25 */ /* 0x000fc8000f8e0002 */
[----:B------:R-:W-:Y:S01]  /*8660*/  IMAD R21, R29, UR9, R20 ;  /* 0x000000091d157c24 */ /* 0x000fe2000f8e0214 */
[----:B------:R-:W-:Y:S01]  /*8670*/  ULDC.64 UR8, c[0x0][0xa80] ;  /* 0x0002a00000087ab9 */ /* 0x000fe20000000a00 */
[----:B------:R-:W-:Y:S01]  /*8680*/  IMAD R33, R33, 0xc0, R62 ;  /* 0x000000c021217824 */ /* 0x000fe200078e023e */
[C---:B------:R-:W-:Y:S01]  /*8690*/  LEA R32, P0, R2.reuse, UR8, 0x1 ;  /* 0x0000000802207c11 */ /* 0x040fe2000f8008ff */
[----:B------:R-:W-:Y:S01]  /*86a0*/  IMAD.IADD R3, R3, 0x1, R21 ;  /* 0x0000000103037824 */ /* 0x000fe200078e0215 */
[----:B------:R-:W-:Y:S01]  /*86b0*/  SHF.R.S32.HI R62, RZ, 0x1f, R17 ;  /* 0x0000001fff3e7819 */ /* 0x000fe20000011411 */
[C---:B------:R-:W-:Y:S02]  /*86c0*/  VIADD R21, R33.reuse, 0x60 ;  /* 0x0000006021157836 */ /* 0x040fe40000000000 */
[----:B------:R-:W1:Y:S01]  /*86d0*/  SHFL.IDX PT, R20, R32, 0x1, 0x181f ;  /* 0x00381f0020147f89 */ /* 0x000e6200000e0000 */
[----:B------:R-:W-:Y:S01]  /*86e0*/  LEA.HI.X R34, R2, UR9, R3, 0x1, P0 ;  /* 0x0000000902227c11 */ /* 0x000fe200080f0c03 */
[----:B------:R-:W-:Y:S01]  /*86f0*/  VIADD R3, R33, 0x30 ;  /* 0x0000003021037836 */ /* 0x000fe20000000000 */
[----:B------:R-:W-:Y:S01]  /*8700*/  ISETP.GE.AND P0, PT, R17, UR4, PT ;  /* 0x0000000411007c0c */ /* 0x000fe2000bf06270 */
[----:B------:R-:W0:Y:S03]  /*8710*/  SHFL.IDX PT, R2, R32, RZ, 0x181f ;  /* 0x00181fff20027589 */ /* 0x000e2600000e0000 */
[-C--:B------:R-:W-:Y:S01]  /*8720*/  ISETP.GE.OR P1, PT, R33, R30.reuse, P0 ;  /* 0x0000001e2100720c */ /* 0x080fe20000726670 */
[----:B------:R-:W0:Y:S01]  /*8730*/  SHFL.IDX PT, R28, R32, 0x2, 0x181f ;  /* 0x00581f00201c7f89 */ /* 0x000e2200000e0000 */
[-C--:B------:R-:W-:Y:S01]  /*8740*/  ISETP.GE.OR P2, PT, R3, R30.reuse, P0 ;  /* 0x0000001e0300720c */ /* 0x080fe20000746670 */
[----:B------:R-:W-:Y:S01]  /*8750*/  VIADD R33, R33, 0x90 ;  /* 0x0000009021217836 */ /* 0x000fe20000000000 */
[-C--:B------:R-:W-:Y:S01]  /*8760*/  ISETP.GE.OR P3, PT, R21, R30.reuse, P0 ;  /* 0x0000001e1500720c */ /* 0x080fe20000766670 */
[----:B------:R-:W0:Y:S03]  /*8770*/  SHFL.IDX PT, R36, R34, RZ, 0x181f ;  /* 0x00181fff22247589 */ /* 0x000e2600000e0000 */
[----:B------:R-:W-:Y:S01]  /*8780*/  ISETP.GE.OR P0, PT, R33, R30, P0 ;  /* 0x0000001e2100720c */ /* 0x000fe20000706670 */
[----:B------:R-:W0:Y:S04]  /*8790*/  SHFL.IDX PT, R38, R34, 0x1, 0x181f ;  /* 0x00381f0022267f89 */ /* 0x000e2800000e0000 */
[----:B------:R-:W0:Y:S02]  /*87a0*/  SHFL.IDX PT, R40, R34, 0x2, 0x181f ;  /* 0x00581f0022287f89 */ /* 0x000e2400000e0000 */
[----:B-1----:R-:W-:-:S02]  /*87b0*/  @!P2 LEA R20, P5, R17, R20, 0x1 ;  /* 0x000000141114a211 */ /* 0x002fc400078a08ff */
[----:B------:R-:W1:Y:S01]  /*87c0*/  SHFL.IDX PT, R32, R32, 0x3, 0x181f ;  /* 0x00781f0020207f89 */ /* 0x000e6200000e0000 */
[----:B0-----:R-:W-:-:S03]  /*87d0*/  @!P1 LEA R2, P4, R17, R2, 0x1 ;  /* 0x0000000211029211 */ /* 0x001fc600078808ff */
[----:B------:R-:W0:Y:S01]  /*87e0*/  SHFL.IDX PT, R34, R34, 0x3, 0x181f ;  /* 0x00781f0022227f89 */ /* 0x000e2200000e0000 */
[C---:B------:R-:W-:Y:S02]  /*87f0*/  @!P3 LEA R28, P6, R17.reuse, R28, 0x1 ;  /* 0x0000001c111cb211 */ /* 0x040fe400078c08ff */
[C-C-:B------:R-:W-:Y:S02]  /*8800*/  @!P1 LEA.HI.X R3, R17.reuse, R36, R62.reuse, 0x1, P4 ;  /* 0x0000002411039211 */ /* 0x140fe400020f0c3e */
[C-C-:B------:R-:W-:Y:S02]  /*8810*/  @!P2 LEA.HI.X R21, R17.reuse, R38, R62.reuse, 0x1, P5 ;  /* 0x000000261115a211 */ /* 0x140fe400028f0c3e */
[----:B------:R-:W-:Y:S01]  /*8820*/  @!P3 LEA.HI.X R29, R17, R40, R62, 0x1, P6 ;  /* 0x00000028111db211 */ /* 0x000fe200030f0c3e */
[----:B--2---:R2:W-:Y:S04]  /*8830*/  @!P1 ST.E.128 desc[UR50][R2.64], R4 ;  /* 0x0000000402009985 */ /* 0x0045e8000c101d32 */
[----:B---3--:R2:W-:Y:S04]  /*8840*/  @!P2 ST.E.128 desc[UR50][R20.64], R8 ;  /* 0x000000081400a985 */ /* 0x0085e8000c101d32 */
[----:B----4-:R2:W-:Y:S01]  /*8850*/  @!P3 ST.E.128 desc[UR50][R28.64], R12 ;  /* 0x0000000c1c00b985 */ /* 0x0105e2000c101d32 */
[----:B01----:R-:W-:Y:S05]  /*8860*/  @P0 BRA `(.L_x_165) ;  /* 0x0000001000c40947 */ /* 0x003fea0003800000 */
[----:B--2---:R-:W-:-:S04]  /*8870*/  LEA R2, P0, R17, R32, 0x1 ;  /* 0x0000002011027211 */ /* 0x004fc800078008ff */
[----:B------:R-:W-:-:S05]  /*8880*/  LEA.HI.X R3, R17, R34, R62, 0x1, P0 ;  /* 0x0000002211037211 */ /* 0x000fca00000f0c3e */
[----:B-----5:R0:W-:Y:S01]  /*8890*/  ST.E.128 desc[UR50][R2.64], R24 ;  /* 0x0000001802007985 */ /* 0x0201e2000c101d32 */
[----:B------:R-:W-:Y:S05]  /*88a0*/  BRA `(.L_x_165) ;  /* 0x0000001000b47947 */ /* 0x000fea0003800000 */
.L_x_164:
[----:B------:R0:W5:Y:S01]  /*88b0*/  LDL R65, [R1+0x4] ;  /* 0x0000040001417983 */ /* 0x0001620000100800 */
[----:B------:R-:W-:Y:S01]  /*88c0*/  ULDC.64 UR10, c[0x0][0xb08] ;  /* 0x0002c200000a7ab9 */ /* 0x000fe20000000a00 */
[----:B------:R-:W1:Y:S02]  /*88d0*/  @P1 LDC R4, c[0x0][0xbec] ;  /* 0x0002fb00ff041b82 */ /* 0x000e640000000800 */
[----:B------:R0:W5:Y:S04]  /*88e0*/  LDL R63, [R1+0x10] ;  /* 0x00001000013f7983 */ /* 0x0001680000100800 */
[----:B------:R0:W5:Y:S01]  /*88f0*/  LDL R62, [R1] ;  /* 0x00000000013e7983 */ /* 0x0001620000100800 */
[----:B------:R-:W-:Y:S01]  /*8900*/  UIMAD UR7, UR12, UR10, URZ ;  /* 0x0000000a0c0772a4 */ /* 0x000fe2000f8e023f */
[----:B------:R-:W2:Y:S01]  /*8910*/  @P1 LDC R5, c[0x0][0xbf0] ;  /* 0x0002fc00ff051b82 */ /* 0x000ea20000000800 */
[----:B------:R-:W-:Y:S01]  /*8920*/  UIMAD.WIDE.U32 UR8, UR4, UR10, URZ ;  /* 0x0000000a040872a5 */ /* 0x000fe2000f8e003f */
[----:B------:R-:W-:Y:S01]  /*8930*/  IMAD.MOV.U32 R7, RZ, RZ, R13 ;  /* 0x000000ffff077224 */ /* 0x000fe200078e000d */
[----:B------:R-:W-:Y:S01]  /*8940*/  UIMAD UR7, UR4, UR11, UR7 ;  /* 0x0000000b040772a4 */ /* 0x000fe2000f8e0207 */
[----:B------:R-:W-:Y:S01]  /*8950*/  ISETP.GE.AND P0, PT, R15, R30, PT ;  /* 0x0000001e0f00720c */ /* 0x000fe20003f06270 */
[----:B------:R-:W-:Y:S01]  /*8960*/  USHF.R.S32.HI UR4, URZ, 0x1f, UR37 ;  /* 0x0000001f3f047899 */ /* 0x000fe20008011425 */
[----:B------:R-:W-:Y:S01]  /*8970*/  BSSY B1, `(.L_x_166) ;  /* 0x000004f000017945 */ /* 0x000fe20003800000 */
[----:B------:R-:W-:Y:S01]  /*8980*/  UIADD3 UR9, UR9, UR7, URZ ;  /* 0x0000000709097290 */ /* 0x000fe2000fffe03f */
[----:B------:R-:W-:Y:S01]  /*8990*/  SHF.R.S32.HI R26, RZ, 0x1f, R18 ;  /* 0x0000001fff1a7819 */ /* 0x000fe20000011412 */
[----:B------:R-:W-:Y:S01]  /*89a0*/  ULDC.64 UR10, c[0x0][0xb38] ;  /* 0x0002ce00000a7ab9 */ /* 0x000fe20000000a00 */
[----:B------:R-:W-:Y:S01]  /*89b0*/  SHF.R.S32.HI R27, RZ, 0x1f, R19 ;  /* 0x0000001fff1b7819 */ /* 0x000fe20000011413 */
[----:B------:R-:W-:Y:S01]  /*89c0*/  UIMAD.WIDE.U32 UR8, UR40, UR10, UR8 ;  /* 0x0000000a280872a5 */ /* 0x000fe2000f8e0008 */
[----:B------:R-:W-:-:S02]  /*89d0*/  SHF.R.S32.HI R50, RZ, 0x1f, R22 ;  /* 0x0000001fff327819 */ /* 0x000fc40000011416 */
[----:B------:R-:W-:Y:S01]  /*89e0*/  SHF.R.S32.HI R51, RZ, 0x1f, R23 ;  /* 0x0000001fff337819 */ /* 0x000fe20000011417 */
[----:B------:R-:W-:Y:S01]  /*89f0*/  UIMAD UR9, UR40, UR11, UR9 ;  /* 0x0000000b280972a4 */ /* 0x000fe2000f8e0209 */
[----:B-1----:R-:W-:Y:S01]  /*8a00*/  @P1 IMAD.HI.U32 R4, R13, R4, RZ ;  /* 0x000000040d041227 */ /* 0x002fe200078e00ff */
[----:B------:R-:W-:Y:S01]  /*8a10*/  SHF.R.S32.HI R56, RZ, 0x1f, R156 ;  /* 0x0000001fff387819 */ /* 0x000fe2000001149c */
[----:B------:R-:W-:Y:S01]  /*8a20*/  ULDC.64 UR10, c[0x0][0xb40] ;  /* 0x0002d000000a7ab9 */ /* 0x000fe20000000a00 */
[----:B------:R-:W-:Y:S01]  /*8a30*/  SHF.R.S32.HI R57, RZ, 0x1f, R157 ;  /* 0x0000001fff397819 */ /* 0x000fe2000001149d */
[----:B------:R-:W-:Y:S02]  /*8a40*/  UIMAD UR4, UR4, UR10, URZ ;  /* 0x0000000a040472a4 */ /* 0x000fe4000f8e023f */
[----:B------:R-:W-:Y:S02]  /*8a50*/  UIMAD.WIDE.U32 UR8, UR37, UR10, UR8 ;  /* 0x0000000a250872a5 */ /* 0x000fe4000f8e0008 */
[----:B------:R-:W-:Y:S01]  /*8a60*/  UIMAD UR4, UR37, UR11, UR4 ;  /* 0x0000000b250472a4 */ /* 0x000fe2000f8e0204 */
[----:B--2---:R-:W-:-:S02]  /*8a70*/  @P1 SHF.R.U32.HI R7, RZ, R5, R4 ;  /* 0x00000005ff071219 */ /* 0x004fc40000011604 */
[----:B------:R-:W-:Y:S01]  /*8a80*/  ULDC.64 UR10, c[0x0][0xb48] ;  /* 0x0002d200000a7ab9 */ /* 0x000fe20000000a00 */
[----:B------:R-:W-:Y:S01]  /*8a90*/  UIADD3 UR9, UR9, UR4, URZ ;  /* 0x0000000409097290 */ /* 0x000fe2000fffe03f */
[--C-:B------:R-:W-:Y:S01]  /*8aa0*/  SHF.R.S32.HI R4, RZ, 0x1f, R7.reuse ;  /* 0x0000001fff047819 */ /* 0x100fe20000011407 */
[----:B------:R-:W-:Y:S02]  /*8ab0*/  IMAD.MOV R9, RZ, RZ, -R7 ;  /* 0x000000ffff097224 */ /* 0x000fe400078e0a07 */
[----:B------:R-:W-:Y:S02]  /*8ac0*/  UIMAD.WIDE.U32 UR8, UR42, UR10, UR8 ;  /* 0x0000000a2a0872a5 */ /* 0x000fe4000f8e0008 */
[----:B------:R-:W-:Y:S02]  /*8ad0*/  IMAD R9, R64, R9, R13 ;  /* 0x0000000940097224 */ /* 0x000fe400078e020d */
[----:B------:R-:W-:Y:S02]  /*8ae0*/  UIMAD UR42, UR42, UR11, UR9 ;  /* 0x0000000b2a2a72a4 */ /* 0x000fe4000f8e0209 */
[----:B------:R-:W-:Y:S01]  /*8af0*/  IMAD.U32 R5, RZ, RZ, UR9 ;  /* 0x00000009ff057e24 */ /* 0x000fe2000f8e00ff */
[----:B------:R-:W-:-:S02]  /*8b00*/  ULDC.64 UR10, c[0x0][0xb30] ;  /* 0x0002cc00000a7ab9 */ /* 0x000fc40000000a00 */
[----:B------:R-:W-:Y:S02]  /*8b10*/  IMAD R6, R4, UR10, RZ ;  /* 0x0000000a04067c24 */ /* 0x000fe4000f8e02ff */
[----:B------:R-:W-:Y:S01]  /*8b20*/  IMAD.U32 R4, RZ, RZ, UR8 ;  /* 0x00000008ff047e24 */ /* 0x000fe2000f8e00ff */
[----:B------:R-:W-:Y:S01]  /*8b30*/  ULDC.64 UR8, c[0x0][0xb28] ;  /* 0x0002ca0000087ab9 */ /* 0x000fe20000000a00 */
[----:B------:R-:W-:Y:S02]  /*8b40*/  IMAD.U32 R5, RZ, RZ, UR42 ;  /* 0x0000002aff057e24 */ /* 0x000fe4000f8e00ff */
[C---:B------:R-:W-:Y:S01]  /*8b50*/  IMAD R11, R7.reuse, UR11, R6 ;  /* 0x0000000b070b7c24 */ /* 0x040fe2000f8e0206 */
[----:B------:R-:W-:Y:S01]  /*8b60*/  SHF.R.S32.HI R6, RZ, 0x1f, R9 ;  /* 0x0000001fff067819 */ /* 0x000fe20000011409 */
[----:B------:R-:W-:-:S04]  /*8b70*/  IMAD.WIDE.U32 R4, R7, UR10, R4 ;  /* 0x0000000a07047c25 */ /* 0x000fc8000f8e0004 */
[----:B------:R-:W-:Y:S02]  /*8b80*/  IMAD R6, R6, UR8, RZ ;  /* 0x0000000806067c24 */ /* 0x000fe4000f8e02ff */
[----:B------:R-:W-:Y:S02]  /*8b90*/  IMAD.IADD R5, R5, 0x1, R11 ;  /* 0x0000000105057824 */ /* 0x000fe400078e020b */
[C---:B------:R-:W-:Y:S02]  /*8ba0*/  IMAD R7, R9.reuse, UR9, R6 ;  /* 0x0000000909077c24 */ /* 0x040fe4000f8e0206 */
[----:B------:R-:W-:Y:S01]  /*8bb0*/  IMAD.WIDE.U32 R4, R9, UR8, R4 ;  /* 0x0000000809047c25 */ /* 0x000fe2000f8e0004 */
[----:B------:R-:W-:-:S03]  /*8bc0*/  ULDC.64 UR8, c[0x0][0xb00] ;  /* 0x0002c00000087ab9 */ /* 0x000fc60000000a00 */
[----:B------:R-:W-:Y:S01]  /*8bd0*/  VIADD R6, R0, 0x13220 ;  /* 0x0001322000067836 */ /* 0x000fe20000000000 */
[----:B------:R-:W-:Y:S01]  /*8be0*/  LEA R0, P1, R4, UR8, 0x2 ;  /* 0x0000000804007c11 */ /* 0x000fe2000f8210ff */
[----:B------:R-:W-:-:S03]  /*8bf0*/  IMAD.IADD R5, R5, 0x1, R7 ;  /* 0x0000000105057824 */ /* 0x000fc600078e0207 */
[----:B------:R-:W-:Y:S02]  /*8c00*/  PRMT R6, RZ, 0x654, R6 ;  /* 0x00000654ff067816 */ /* 0x000fe40000000006 */
[----:B------:R-:W-:Y:S02]  /*8c10*/  LEA.HI.X R24, R4, UR9, R5, 0x2, P1 ;  /* 0x0000000904187c11 */ /* 0x000fe400088f1405 */
[----:B------:R1:W-:Y:S03]  /*8c20*/  SYNCS.ARRIVE.TRANS64.RED.A1T0 RZ, [R6+URZ], RZ ;  /* 0x000000ff06ff79a7 */ /* 0x0003e6000810043f */
[----:B------:R0:W2:Y:S04]  /*8c30*/  SHFL.IDX PT, R7, R24, RZ, 0x1c1f ;  /* 0x001c1fff18077589 */ /* 0x0000a800000e0000 */
[----:B-1----:R0:W1:Y:S01]  /*8c40*/  SHFL.IDX PT, R6, R0, RZ, 0x1c1f ;  /* 0x001c1fff00067589 */ /* 0x00206200000e0000 */
[----:B------:R-:W-:Y:S05]  /*8c50*/  @P0 BRA `(.L_x_167) ;  /* 0x0000000000800947 */ /* 0x000fea0003800000 */
[----:B------:R-:W-:Y:S02]  /*8c60*/  ULDC UR4, c[0x0][0xac8] ;  /* 0x0002b20000047ab9 */ /* 0x000fe40000000800 */
[----:B-----5:R-:W-:Y:S02]  /*8c70*/  ISETP.GE.AND P1, PT, R62, UR4, PT ;  /* 0x000000043e007c0c */ /* 0x020fe4000bf26270 */
[----:B------:R-:W-:Y:S02]  /*8c80*/  ISETP.GE.AND P0, PT, R65, UR4, PT ;  /* 0x0000000441007c0c */ /* 0x000fe4000bf06270 */
[----:B------:R-:W-:Y:S02]  /*8c90*/  ISETP.GE.AND P4, PT, R157, UR4, PT ;  /* 0x000000049d007c0c */ /* 0x000fe4000bf86270 */
[----:B------:R-:W-:Y:S02]  /*8ca0*/  ISETP.GE.AND P5, PT, R156, UR4, PT ;  /* 0x000000049c007c0c */ /* 0x000fe4000bfa6270 */
[----:B------:R-:W-:-:S05]  /*8cb0*/  ISETP.GE.AND P3, PT, R23, UR4, PT ;  /* 0x0000000417007c0c */ /* 0x000fca000bf66270 */
[CC--:B-1----:R-:W-:Y:S02]  /*8cc0*/  @!P1 LEA R8, P2, R62.reuse, R6.reuse, 0x2 ;  /* 0x000000063e089211 */ /* 0x0c2fe400078410ff */
[----:B--2---:R-:W-:Y:S02]  /*8cd0*/  @!P0 IMAD.WIDE R4, R65, 0x4, R6 ;  /* 0x0000000441048825 */ /* 0x004fe400078e0206 */
[-C--:B------:R-:W-:Y:S02]  /*8ce0*/  @!P1 LEA.HI.X R9, R62, R7.reuse, R63, 0x2, P2 ;  /* 0x000000073e099211 */ /* 0x080fe400010f143f */
[----:B------:R-:W-:Y:S01]  /*8cf0*/  ISETP.GE.AND P2, PT, R22, UR4, PT ;  /* 0x0000000416007c0c */ /* 0x000fe2000bf46270 */
[----:B------:R1:W-:Y:S01]  /*8d00*/  @!P0 ST.E.64 desc[UR50][R4.64], R52 ;  /* 0x0000003404008985 */ /* 0x0003e2000c101b32 */
[CC--:B------:R-:W-:Y:S02]  /*8d10*/  @!P4 LEA R10, P0, R157.reuse, R6.reuse, 0x2 ;  /* 0x000000069d0ac211 */ /* 0x0c0fe400078010ff */
[----:B------:R-:W-:Y:S01]  /*8d20*/  @!P5 LEA R12, P6, R156, R6, 0x2 ;  /* 0x000000069c0cd211 */ /* 0x000fe200078c10ff */
[----:B------:R2:W-:Y:S01]  /*8d30*/  @!P1 ST.E.64 desc[UR50][R8.64], R54 ;  /* 0x0000003608009985 */ /* 0x0005e2000c101b32 */
[----:B------:R-:W-:-:S02]  /*8d40*/  @!P4 LEA.HI.X R11, R157, R7, R57, 0x2, P0 ;  /* 0x000000079d0bc211 */ /* 0x000fc400000f1439 */
[----:B------:R-:W-:Y:S02]  /*8d50*/  ISETP.GE.AND P1, PT, R19, UR4, PT ;  /* 0x0000000413007c0c */ /* 0x000fe4000bf26270 */
[----:B------:R-:W-:Y:S01]  /*8d60*/  ISETP.GE.AND P0, PT, R18, UR4, PT ;  /* 0x0000000412007c0c */ /* 0x000fe2000bf06270 */
[----:B------:R3:W-:Y:S01]  /*8d70*/  @!P4 ST.E.64 desc[UR50][R10.64], R58 ;  /* 0x0000003a0a00c985 */ /* 0x0007e2000c101b32 */
[-C--:B------:R-:W-:Y:S02]  /*8d80*/  @!P5 LEA.HI.X R13, R156, R7.reuse, R56, 0x2, P6 ;  /* 0x000000079c0dd211 */ /* 0x080fe400030f1438 */
[CC--:B------:R-:W-:Y:S02]  /*8d90*/  @!P2 LEA R14, P4, R22.reuse, R6.reuse, 0x2 ;  /* 0x00000006160ea211 */ /* 0x0c0fe400078810ff */
[----:B-1----:R-:W-:Y:S01]  /*8da0*/  @!P3 LEA R4, P6, R23, R6, 0x2 ;  /* 0x000000061704b211 */ /* 0x002fe200078c10ff */
[----:B------:R3:W-:Y:S01]  /*8db0*/  @!P5 ST.E.64 desc[UR50][R12.64], R60 ;  /* 0x0000003c0c00d985 */ /* 0x0007e2000c101b32 */
[----:B------:R-:W-:-:S02]  /*8dc0*/  @!P2 LEA.HI.X R15, R22, R7, R50, 0x2, P4 ;  /* 0x00000007160fa211 */ /* 0x000fc400020f1432 */
[-C--:B------:R-:W-:Y:S02]  /*8dd0*/  @!P3 LEA.HI.X R5, R23, R7.reuse, R51, 0x2, P6 ;  /* 0x000000071705b211 */ /* 0x080fe400030f1433 */
[CC--:B--2---:R-:W-:Y:S02]  /*8de0*/  @!P1 LEA R8, P5, R19.reuse, R6.reuse, 0x2 ;  /* 0x0000000613089211 */ /* 0x0c4fe400078a10ff */
[C---:B------:R-:W-:Y:S01]  /*8df0*/  @!P0 LEA R6, P6, R18.reuse, R6, 0x2 ;  /* 0x0000000612068211 */ /* 0x040fe200078c10ff */
[----:B------:R3:W-:Y:S01]  /*8e00*/  @!P3 ST.E.64 desc[UR50][R4.64], R42 ;  /* 0x0000002a0400b985 */ /* 0x0007e2000c101b32 */
[-C--:B------:R-:W-:Y:S02]  /*8e10*/  @!P1 LEA.HI.X R9, R19, R7.reuse, R27, 0x2, P5 ;  /* 0x0000000713099211 */ /* 0x080fe400028f141b */
[----:B------:R-:W-:Y:S01]  /*8e20*/  @!P0 LEA.HI.X R7, R18, R7, R26, 0x2, P6 ;  /* 0x0000000712078211 */ /* 0x000fe200030f141a */
[----:B------:R3:W-:Y:S04]  /*8e30*/  @!P2 ST.E.64 desc[UR50][R14.64], R44 ;  /* 0x0000002c0e00a985 */ /* 0x0007e8000c101b32 */
[----:B------:R3:W-:Y:S04]  /*8e40*/  @!P1 ST.E.64 desc[UR50][R8.64], R46 ;  /* 0x0000002e08009985 */ /* 0x0007e8000c101b32 */
[----:B------:R3:W-:Y:S02]  /*8e50*/  @!P0 ST.E.64 desc[UR50][R6.64], R48 ;  /* 0x0000003006008985 */ /* 0x0007e4000c101b32 */
.L_x_167:
[----:B------:R-:W-:Y:S05]  /*8e60*/  BSYNC B1 ;  /* 0x0000000000017941 */ /* 0x000fea0003800000 */
.L_x_166:
[----:B------:R-:W-:Y:S01]  /*8e70*/  ISETP.GE.AND P0, PT, R25, R30, PT ;  /* 0x0000001e1900720c */ /* 0x000fe20003f06270 */
[----:B--23--:R2:W3:Y:S04]  /*8e80*/  SHFL.IDX PT, R7, R24, 0x1, 0x1c1f ;  /* 0x003c1f0018077f89 */ /* 0x00c4e800000e0000 */
[----:B-1----:R2:W4:Y:S08]  /*8e90*/  SHFL.IDX PT, R6, R0, 0x1, 0x1c1f ;  /* 0x003c1f0000067f89 */ /* 0x00253000000e0000 */
[----:B--2---:R-:W-:Y:S05]  /*8ea0*/  @P0 BRA `(.L_x_165) ;  /* 0x0000000c00340947 */ /* 0x004fea0003800000 */
[----:B------:R-:W-:Y:S02]  /*8eb0*/  ULDC UR4, c[0x0][0xac8] ;  /* 0x0002b20000047ab9 */ /* 0x000fe40000000800 */
[----:B-----5:R-:W-:Y:S02]  /*8ec0*/  ISETP.GE.AND P1, PT, R65, UR4, PT ;  /* 0x0000000441007c0c */ /* 0x020fe4000bf26270 */
[----:B------:R-:W-:Y:S02]  /*8ed0*/  ISETP.GE.AND P4, PT, R62, UR4, PT ;  /* 0x000000043e007c0c */ /* 0x000fe4000bf86270 */
[----:B------:R-:W-:Y:S02]  /*8ee0*/  ISETP.GE.AND P5, PT, R157, UR4, PT ;  /* 0x000000049d007c0c */ /* 0x000fe4000bfa6270 */
[----:B------:R-:W-:Y:S02]  /*8ef0*/  ISETP.GE.AND P3, PT, R156, UR4, PT ;  /* 0x000000049c007c0c */ /* 0x000fe4000bf66270 */
[----:B------:R-:W-:-:S05]  /*8f00*/  ISETP.GE.AND P2, PT, R23, UR4, PT ;  /* 0x0000000417007c0c */ /* 0x000fca000bf46270 */
[----:B---34-:R-:W-:Y:S02]  /*8f10*/  @!P1 IMAD.WIDE R4, R65, 0x4, R6 ;  /* 0x0000000441049825 */ /* 0x018fe400078e0206 */
[CC--:B------:R-:W-:Y:S02]  /*8f20*/  @!P4 LEA R8, P0, R62.reuse, R6.reuse, 0x2 ;  /* 0x000000063e08c211 */ /* 0x0c0fe400078010ff */
[----:B------:R-:W-:Y:S01]  /*8f30*/  @!P5 LEA R10, P6, R157, R6, 0x2 ;  /* 0x000000069d0ad211 */ /* 0x000fe200078c10ff */
[----:B------:R1:W-:Y:S01]  /*8f40*/  @!P1 ST.E.64 desc[UR50][R4.64], R40 ;  /* 0x0000002804009985 */ /* 0x0003e2000c101b32 */
[-C--:B------:R-:W-:Y:S02]  /*8f50*/  @!P4 LEA.HI.X R9, R62, R7.reuse, R63, 0x2, P0 ;  /* 0x000000073e09c211 */ /* 0x080fe400000f143f */
[----:B------:R-:W-:Y:S02]  /*8f60*/  ISETP.GE.AND P1, PT, R22, UR4, PT ;  /* 0x0000000416007c0c */ /* 0x000fe4000bf26270 */
[----:B------:R-:W-:Y:S01]  /*8f70*/  ISETP.GE.AND P0, PT, R19, UR4, PT ;  /* 0x0000000413007c0c */ /* 0x000fe2000bf06270 */
[----:B------:R2:W-:Y:S01]  /*8f80*/  @!P4 ST.E.64 desc[UR50][R8.64], R38 ;  /* 0x000000260800c985 */ /* 0x0005e2000c101b32 */
[----:B------:R-:W-:-:S02]  /*8f90*/  @!P5 LEA.HI.X R11, R157, R7, R57, 0x2, P6 ;  /* 0x000000079d0bd211 */ /* 0x000fc400030f1439 */
[CC--:B------:R-:W-:Y:S02]  /*8fa0*/  @!P3 LEA R12, P6, R156.reuse, R6.reuse, 0x2 ;  /* 0x000000069c0cb211 */ /* 0x0c0fe400078c10ff */
[CC--:B------:R-:W-:Y:S01]  /*8fb0*/  @!P2 LEA R14, P4, R23.reuse, R6.reuse, 0x2 ;  /* 0x00000006170ea211 */ /* 0x0c0fe200078810ff */
[----:B------:R2:W-:Y:S01]  /*8fc0*/  @!P5 ST.E.64 desc[UR50][R10.64], R36 ;  /* 0x000000240a00d985 */ /* 0x0005e2000c101b32 */
[-C--:B------:R-:W-:Y:S02]  /*8fd0*/  @!P3 LEA.HI.X R13, R156, R7.reuse, R56, 0x2, P6 ;  /* 0x000000079c0db211 */ /* 0x080fe400030f1438 */
[----:B------:R-:W-:Y:S02]  /*8fe0*/  @!P2 LEA.HI.X R15, R23, R7, R51, 0x2, P4 ;  /* 0x00000007170fa211 */ /* 0x000fe400020f1433 */
[-C--:B-1----:R-:W-:Y:S01]  /*8ff0*/  @!P1 LEA R4, P5, R22, R6.reuse, 0x2 ;  /* 0x0000000616049211 */ /* 0x082fe200078a10ff */
[----:B------:R2:W-:Y:S01]  /*9000*/  @!P3 ST.E.64 desc[UR50][R12.64], R32 ;  /* 0x000000200c00b985 */ /* 0x0005e2000c101b32 */
[----:B0-----:R-:W-:-:S02]  /*9010*/  @!P0 LEA R24, P6, R19, R6, 0x2 ;  /* 0x0000000613188211 */ /* 0x001fc400078c10ff */
[-C--:B------:R-:W-:Y:S01]  /*9020*/  @!P1 LEA.HI.X R5, R22, R7.reuse, R50, 0x2, P5 ;  /* 0x0000000716059211 */ /* 0x080fe200028f1432 */
[----:B------:R2:W-:Y:S01]  /*9030*/  @!P2 ST.E.64 desc[UR50][R14.64], R34 ;  /* 0x000000220e00a985 */ /* 0x0005e2000c101b32 */
[----:B------:R-:W-:-:S03]  /*9040*/  @!P0 LEA.HI.X R25, R19, R7, R27, 0x2, P6 ;  /* 0x0000000713198211 */ /* 0x000fc600030f141b */
[----:B------:R2:W-:Y:S04]  /*9050*/  @!P1 ST.E.64 desc[UR50][R4.64], R28 ;  /* 0x0000001c04009985 */ /* 0x0005e8000c101b32 */
[----:B------:R2:W-:Y:S01]  /*9060*/  @!P0 ST.E.64 desc[UR50][R24.64], R20 ;  /* 0x0000001418008985 */ /* 0x0005e2000c101b32 */
[----:B------:R-:W-:-:S13]  /*9070*/  ISETP.GE.AND P0, PT, R18, UR4, PT ;  /* 0x0000000412007c0c */ /* 0x000fda000bf06270 */
[----:B--2---:R-:W-:Y:S05]  /*9080*/  @P0 BRA `(.L_x_165) ;  /* 0x0000000800bc0947 */ /* 0x004fea0003800000 */
[----:B------:R-:W-:-:S04]  /*9090*/  LEA R4, P0, R18, R6, 0x2 ;  /* 0x0000000612047211 */ /* 0x000fc800078010ff */
[----:B------:R-:W-:-:S05]  /*90a0*/  LEA.HI.X R5, R18, R7, R26, 0x2, P0 ;  /* 0x0000000712057211 */ /* 0x000fca00000f141a */
[----:B------:R2:W-:Y:S01]  /*90b0*/  ST.E.64 desc[UR50][R4.64], R2 ;  /* 0x0000000204007985 */ /* 0x0005e2000c101b32 */
[----:B------:R-:W-:Y:S05]  /*90c0*/  BRA `(.L_x_165) ;  /* 0x0000000800ac7947 */ /* 0x000fea0003800000 */
.L_x_162:
[----:B------:R-:W-:Y:S02]  /*90d0*/  ULDC.64 UR8, c[0x0][0xc00] ;  /* 0x0003000000087ab9 */ /* 0x000fe40000000a00 */
[----:B------:R-:W-:-:S04]  /*90e0*/  UISETP.NE.U32.AND UP0, UPT, UR8, URZ, UPT ;  /* 0x0000003f0800728c */ /* 0x000fc8000bf05070 */
[----:B------:R-:W-:-:S03]  /*90f0*/  UISETP.NE.AND.EX UP0, UPT, UR9, URZ, UPT, UP0 ;  /* 0x0000003f0900728c */ /* 0x000fc6000bf05300 */
[----:B------:R-:W-:Y:S02]  /*9100*/  ULDC.64 UR8, c[0x0][0xc00] ;  /* 0x0003000000087ab9 */ /* 0x000fe40000000a00 */
[----:B------:R-:W-:Y:S01]  /*9110*/  UIMAD.WIDE UR8, UR37, 0x4, UR8 ;  /* 0x00000004250878a5 */ /* 0x000fe2000f8e0208 */
[----:B------:R-:W-:-:S05]  /*9120*/  PLOP3.LUT P1, PT, PT, PT, UP0, 0x80, 0x0 ;  /* 0x000000000000781c */ /* 0x000fca0003f2f008 */
[----:B------:R-:W-:Y:S02]  /*9130*/  IMAD.U32 R2, RZ, RZ, UR8 ;  /* 0x00000008ff027e24 */ /* 0x000fe4000f8e00ff */
[----:B------:R-:W-:Y:S01]  /*9140*/  IMAD.U32 R3, RZ, RZ, UR9 ;  /* 0x00000009ff037e24 */ /* 0x000fe2000f8e00ff */
[----:B------:R-:W-:Y:S02]  /*9150*/  ULDC.64 UR8, c[0x0][0xc08] ;  /* 0x0003020000087ab9 */ /* 0x000fe40000000a00 */
[----:B------:R-:W-:-:S03]  /*9160*/  UISETP.NE.U32.AND UP1, UPT, UR8, URZ, UPT ;  /* 0x0000003f0800728c */ /* 0x000fc6000bf25070 */
[----:B------:R-:W2:Y:S01]  /*9170*/  @P1 LDG.E R6, desc[UR50][R2.64] ;  /* 0x0000003202061981 */ /* 0x000ea2000c1e1900 */
[----:B------:R-:W-:Y:S01]  /*9180*/  UISETP.NE.AND.EX UP1, UPT, UR9, URZ, UPT, UP1 ;  /* 0x0000003f0900728c */ /* 0x000fe2000bf25310 */
[----:B------:R-:W-:Y:S01]  /*9190*/  ULDC UR4, c[0x0][0xa88] ;  /* 0x0002a20000047ab9 */ /* 0x000fe20000000800 */
[----:B------:R-:W0:Y:S01]  /*91a0*/  S2R R7, SR_TID.X ;  /* 0x0000000000077919 */ /* 0x000e220000002100 */
[----:B------:R-:W-:-:S03]  /*91b0*/  IMAD.U32 R0, RZ, RZ, UR4 ;  /* 0x00000004ff007e24 */ /* 0x000fc6000f8e00ff */
[----:B------:R-:W-:-:S05]  /*91c0*/  PLOP3.LUT P2, PT, PT, PT, UP1, 0x80, 0x0 ;  /* 0x000000000000781c */ /* 0x000fca0003f4f018 */
[----:B------:R-:W-:Y:S02]  /*91d0*/  @UP1 ULDC.64 UR8, c[0x0][0xc08] ;  /* 0x0003020000081ab9 */ /* 0x000fe40000000a00 */
[----:B------:R-:W-:-:S06]  /*91e0*/  @UP1 UIMAD.WIDE UR8, UR37, 0x4, UR8 ;  /* 0x00000004250818a5 */ /* 0x000fcc000f8e0208 */
[----:B------:R-:W-:Y:S02]  /*91f0*/  IMAD.U32 R4, RZ, RZ, UR8 ;  /* 0x00000008ff047e24 */ /* 0x000fe4000f8e00ff */
[----:B------:R-:W-:-:S05]  /*9200*/  IMAD.U32 R5, RZ, RZ, UR9 ;  /* 0x00000009ff057e24 */ /* 0x000fca000f8e00ff */
[----:B------:R1:W5:Y:S01]  /*9210*/  @P2 LDG.E R0, desc[UR50][R4.64] ;  /* 0x0000003204002981 */ /* 0x000362000c1e1900 */
[----:B------:R-:W-:Y:S01]  /*9220*/  UMOV UR4, URZ ;  /* 0x0000003f00047c82 */ /* 0x000fe20008000000 */
[----:B0-----:R-:W-:-:S05]  /*9230*/  VIADD R8, R7, 0xffffff80 ;  /* 0xffffff8007087836 */ /* 0x001fca0000000000 */
[----:B------:R-:W-:Y:S02]  /*9240*/  ISETP.GT.AND P0, PT, R8, 0xbf, PT ;  /* 0x000000bf0800780c */ /* 0x000fe40003f04270 */
[----:B--2---:R-:W-:-:S13]  /*9250*/  @P1 R2UR UR4, R6 ;  /* 0x00000000060412ca */ /* 0x004fda00000e0000 */
[----:B------:R-:W-:Y:S01]  /*9260*/  USHF.R.S32.HI UR16, URZ, 0x1f, UR4 ;  /* 0x0000001f3f107899 */ /* 0x000fe20008011404 */
[----:B-1----:R-:W-:Y:S11]  /*9270*/  @P2 BRA `(.L_x_168) ;  /* 0x0000000000102947 */ /* 0x002ff60003800000 */
[----:B------:R-:W-:Y:S05]  /*9280*/  @!P1 BRA `(.L_x_168) ;  /* 0x00000000000c9947 */ /* 0x000fea0003800000 */
[----:B------:R-:W2:Y:S04]  /*9290*/  LDG.E R5, desc[UR50][R2.64] ;  /* 0x0000003202057981 */ /* 0x000ea8000c1e1900 */
[----:B-----5:R-:W2:Y:S02]  /*92a0*/  LDG.E R0, desc[UR50][R2.64+0x4] ;  /* 0x0000043202007981 */ /* 0x020ea4000c1e1900 */
[----:B--2---:R-:W-:-:S07]  /*92b0*/  IMAD.IADD R0, R0, 0x1, -R5 ;  /* 0x0000000100007824 */ /* 0x004fce00078e0a05 */
.L_x_168:
[----:B------:R-:W-:Y:S01]  /*92c0*/  USEL UR37, UR37, URZ, !UP0 ;  /* 0x0000003f25257287 */ /* 0x000fe2000c000000 */
[----:B------:R-:W-:Y:S01]  /*92d0*/  BSSY B1, `(.L_x_169) ;  /* 0x0000038000017945 */ /* 0x000fe20003800000 */
[----:B------:R-:W-:-:S03]  /*92e0*/  USEL UR39, UR39, URZ, !UP0 ;  /* 0x0000003f27277287 */ /* 0x000fc6000c000000 */
[----:B------:R-:W-:Y:S09]  /*92f0*/  @P0 BRA `(.L_x_170) ;  /* 0x0000000000d40947 */ /* 0x000ff20003800000 */
[----:B------:R-:W0:Y:S01]  /*9300*/  LDC R9, c[0x0][0xbe8] ;  /* 0x0002fa00ff097b82 */ /* 0x000e220000000800 */
[----:B------:R-:W-:-:S04]  /*9310*/  IMAD.U32 R2, RZ, RZ, UR41 ;  /* 0x00000029ff027e24 */ /* 0x000fc8000f8e00ff */
[----:B------:R-:W-:-:S04]  /*9320*/  IMAD R2, R2, 0xc0, R7 ;  /* 0x000000c002027824 */ /* 0x000fc800078e0207 */
[----:B------:R-:W-:Y:S02]  /*9330*/  VIADD R4, R2, 0xffffff80 ;  /* 0xffffff8002047836 */ /* 0x000fe40000000000 */
[----:B0----5:R-:W-:-:S05]  /*9340*/  IMAD R3, R0, R9, RZ ;  /* 0x0000000900037224 */ /* 0x021fca00078e02ff */
[----:B------:R-:W-:-:S13]  /*9350*/  ISETP.GE.AND P0, PT, R4, R3, PT ;  /* 0x000000030400720c */ /* 0x000fda0003f06270 */
[----:B------:R-:W-:Y:S05]  /*9360*/  @P0 BRA `(.L_x_170) ;  /* 0x0000000000b80947 */ /* 0x000fea0003800000 */
[----:B------:R-:W-:Y:S01]  /*9370*/  ISETP.NE.AND P0, PT, R9, 0x1, PT ;  /* 0x000000010900780c */ /* 0x000fe20003f05270 */
[----:B------:R-:W-:Y:S01]  /*9380*/  UISETP.GT.AND UP2, UPT, UR43, 0x1, UPT ;  /* 0x000000012b00788c */ /* 0x000fe2000bf44270 */
[----:B------:R-:W-:Y:S01]  /*9390*/  IMAD.MOV.U32 R5, RZ, RZ, R4 ;  /* 0x000000ffff057224 */ /* 0x000fe200078e0004 */
[----:B------:R-:W-:Y:S02]  /*93a0*/  UMOV UR7, 0x9b8 ;  /* 0x000009b800077882 */ /* 0x000fe40000000000 */
[----:B------:R-:W-:Y:S02]  /*93b0*/  USEL UR17, UR7, 0x978, UP2 ;  /* 0x0000097807117887 */ /* 0x000fe40009000000 */
[----:B------:R-:W-:-:S06]  /*93c0*/  USEL UR19, UR42, URZ, UP2 ;  /* 0x0000003f2a137287 */ /* 0x000fcc0009000000 */
[----:B------:R-:W0:Y:S04]  /*93d0*/  @P0 LDC R3, c[0x0][0xbec] ;  /* 0x0002fb00ff030b82 */ /* 0x000e280000000800 */
[----:B------:R-:W-:Y:S01]  /*93e0*/  ULDC.64 UR10, c[0x0][UR17+0x220] ;  /* 0x00008800110a7abb */ /* 0x000fe20008000a00 */
[----:B------:R-:W-:Y:S01]  /*93f0*/  ULDC.64 UR8, c[0x0][UR17+0x218] ;  /* 0x0000860011087abb */ /* 0x000fe20008000a00 */
[----:B------:R-:W-:Y:S01]  /*9400*/  ULDC.64 UR12, c[0x0][UR17+0x228] ;  /* 0x00008a00110c7abb */ /* 0x000fe20008000a00 */
[----:B------:R-:W-:Y:S01]  /*9410*/  UIMAD UR7, UR11, UR37, URZ ;  /* 0x000000250b0772a4 */ /* 0x000fe2000f8e023f */
[----:B------:R-:W1:Y:S01]  /*9420*/  @P0 LDC R7, c[0x0][0xbf0] ;  /* 0x0002fc00ff070b82 */ /* 0x000e620000000800 */
[----:B------:R-:W-:Y:S02]  /*9430*/  UIMAD.WIDE.U32 UR14, UR8, UR40, URZ ;  /* 0x00000028080e72a5 */ /* 0x000fe4000f8e003f */
[----:B------:R-:W-:-:S02]  /*9440*/  UIMAD UR18, UR9, UR40, URZ ;  /* 0x00000028091272a4 */ /* 0x000fc4000f8e023f */
[----:B------:R-:W-:Y:S02]  /*9450*/  UIMAD.WIDE.U32 UR8, UR10, UR37, URZ ;  /* 0x000000250a0872a5 */ /* 0x000fe4000f8e003f */
[----:B------:R-:W-:Y:S02]  /*9460*/  UIMAD.WIDE.U32 UR20, UR12, UR19, URZ ;  /* 0x000000130c1472a5 */ /* 0x000fe4000f8e003f */
[----:B------:R-:W-:Y:S02]  /*9470*/  UIMAD UR12, UR13, UR19, URZ ;  /* 0x000000130d0c72a4 */ /* 0x000fe4000f8e023f */
[----:B------:R-:W-:Y:S02]  /*9480*/  UIMAD UR7, UR10, UR39, UR7 ;  /* 0x000000270a0772a4 */ /* 0x000fe4000f8e0207 */
[----:B------:R-:W-:Y:S02]  /*9490*/  UIADD3 UR14, UP0, UP1, UR8, UR14, UR4 ;  /* 0x0000000e080e7290 */ /* 0x000fe4000f91e004 */
[----:B------:R-:W-:Y:S01]  /*94a0*/  UIADD3 UR8, UR12, UR21, URZ ;  /* 0x000000150c087290 */ /* 0x000fe2000fffe03f */
[----:B0-----:R-:W-:Y:S01]  /*94b0*/  @P0 IMAD.HI.U32 R2, R4, R3, RZ ;  /* 0x0000000304020227 */ /* 0x001fe200078e00ff */
[----:B------:R-:W-:-:S02]  /*94c0*/  UIADD3 UR11, UR18, UR15, URZ ;  /* 0x0000000f120b7290 */ /* 0x000fc4000fffe03f */
[----:B------:R-:W-:Y:S01]  /*94d0*/  UIADD3 UR7, UR9, UR7, URZ ;  /* 0x0000000709077290 */ /* 0x000fe2000fffe03f */
[----:B------:R-:W-:Y:S02]  /*94e0*/  IMAD.U32 R3, RZ, RZ, UR21 ;  /* 0x00000015ff037e24 */ /* 0x000fe4000f8e00ff */
[----:B------:R-:W-:Y:S01]  /*94f0*/  IMAD.U32 R6, RZ, RZ, UR8 ;  /* 0x00000008ff067e24 */ /* 0x000fe2000f8e00ff */
[----:B------:R-:W-:Y:S01]  /*9500*/  UIADD3.X UR7, UR7, UR11, UR16, UP0, UP1 ;  /* 0x0000000b07077290 */ /* 0x000fe200087e2410 */
[----:B-1----:R-:W-:Y:S01]  /*9510*/  @P0 SHF.R.U32.HI R5, RZ, R7, R2 ;  /* 0x00000007ff050219 */ /* 0x002fe20000011602 */
[----:B------:R-:W-:Y:S01]  /*9520*/  IMAD.U32 R2, RZ, RZ, UR20 ;  /* 0x00000014ff027e24 */ /* 0x000fe2000f8e00ff */
[----:B------:R-:W-:Y:S01]  /*9530*/  ULDC.64 UR8, c[0x0][UR17+0x210] ;  /* 0x0000840011087abb */ /* 0x000fe20008000a00 */
[----:B------:R-:W-:Y:S01]  /*9540*/  ULDC.64 UR10, c[0x0][0xba8] ;  /* 0x0002ea00000a7ab9 */ /* 0x000fe20000000a00 */
[----:B------:R-:W-:Y:S01]  /*9550*/  @!UP2 ULDC UR10, c[0x0][0xb50] ;  /* 0x0002d400000aaab9 */ /* 0x000fe20000000800 */
[--C-:B------:R-:W-:Y:S01]  /*9560*/  IMAD.MOV R7, RZ, RZ, -R5.reuse ;  /* 0x000000ffff077224 */ /* 0x100fe200078e0a05 */
[----:B------:R-:W-:Y:S01]  /*9570*/  IADD3 R2, P0, P1, R5, UR14, R2 ;  /* 0x0000000e05027c10 */ /* 0x000fe2000f91e002 */
[----:B------:R-:W-:Y:S01]  /*9580*/  @!UP2 ULDC UR11, c[0x0][0xb54] ;  /* 0x0002d500000baab9 */ /* 0x000fe20000000800 */
[----:B------:R-:W-:Y:S01]  /*9590*/  SHF.R.S32.HI R5, RZ, 0x1f, R5 ;  /* 0x0000001fff057819 */ /* 0x000fe20000011405 */
[----:B------:R-:W-:-:S03]  /*95a0*/  IMAD R7, R9, R7, R4 ;  /* 0x0000000709077224 */ /* 0x000fc600078e0204 */
[----:B------:R-:W-:Y:S01]  /*95b0*/  IADD3.X R3, R5, UR7, R6, P0, P1 ;  /* 0x0000000705037c10 */ /* 0x000fe200087e2406 */
[C---:B------:R-:W-:Y:S01]  /*95c0*/  IMAD R9, R7.reuse, UR9, RZ ;  /* 0x0000000907097c24 */ /* 0x040fe2000f8e02ff */
[----:B------:R-:W-:Y:S01]  /*95d0*/  SHF.R.S32.HI R4, RZ, 0x1f, R7 ;  /* 0x0000001fff047819 */ /* 0x000fe20000011407 */
[----:B------:R-:W-:-:S04]  /*95e0*/  IMAD.WIDE.U32 R2, R7, UR8, R2 ;  /* 0x0000000807027c25 */ /* 0x000fc8000f8e0002 */
[----:B------:R-:W-:Y:S01]  /*95f0*/  IMAD R9, R4, UR8, R9 ;  /* 0x0000000804097c24 */ /* 0x000fe2000f8e0209 */
[----:B------:R-:W-:-:S03]  /*9600*/  LEA R4, P0, R2, UR10, 0x2 ;  /* 0x0000000a02047c11 */ /* 0x000fc6000f8010ff */
[----:B------:R-:W-:-:S05]  /*9610*/  IMAD.IADD R3, R3, 0x1, R9 ;  /* 0x0000000103037824 */ /* 0x000fca00078e0209 */
[----:B------:R-:W-:Y:S01]  /*9620*/  LEA.HI.X R5, R2, UR11, R3, 0x2, P0 ;  /* 0x0000000b02057c11 */ /* 0x000fe200080f1403 */
[----:B------:R-:W-:-:S05]  /*9630*/  IMAD.MOV.U32 R3, RZ, RZ, -0x800000 ;  /* 0xff800000ff037424 */ /* 0x000fca00078e00ff */
[----:B------:R0:W-:Y:S02]  /*9640*/  STG.E desc[UR50][R4.64], R3 ;  /* 0x0000000304007986 */ /* 0x0001e4000c101932 */
.L_x_170:
[----:B------:R-:W-:Y:S05]  /*9650*/  BSYNC B1 ;  /* 0x0000000000017941 */ /* 0x000fea0003800000 */
.L_x_169:
[----:B------:R-:W-:-:S06]  /*9660*/  UISETP.GT.AND UP0, UPT, UR43, 0x1, UPT ;  /* 0x000000012b00788c */ /* 0x000fcc000bf04270 */
[----:B------:R-:W-:-:S13]  /*9670*/  PLOP3.LUT P0, PT, PT, PT, UP0, 0x80, 0x0 ;  /* 0x000000000000781c */ /* 0x000fda0003f0f008 */
[----:B------:R-:W-:Y:S05]  /*9680*/  @P0 BRA `(.L_x_165) ;  /* 0x00000004003c0947 */ /* 0x000fea0003800000 */
[----:B------:R-:W1:Y:S01]  /*9690*/  LDC R11, c[0x0][0xbe8] ;  /* 0x0002fa00ff0b7b82 */ /* 0x000e620000000800 */
[----:B------:R-:W-:Y:S01]  /*96a0*/  SHF.R.S32.HI R6, RZ, 0x1f, R8 ;  /* 0x0000001fff067819 */ /* 0x000fe20000011408 */
[----:B------:R-:W-:Y:S01]  /*96b0*/  ULDC.64 UR10, c[0x0][0xaa0] ;  /* 0x0002a800000a7ab9 */ /* 0x000fe20000000a00 */
[----:B0-----:R-:W-:Y:S01]  /*96c0*/  IMAD.U32 R5, RZ, RZ, UR41 ;  /* 0x00000029ff057e24 */ /* 0x001fe2000f8e00ff */
[----:B------:R-:W-:Y:S01]  /*96d0*/  UIMAD UR7, UR16, UR10, URZ ;  /* 0x0000000a100772a4 */ /* 0x000fe2000f8e023f */
[----:B------:R-:W-:Y:S01]  /*96e0*/  LEA.HI R6, R6, R8, RZ, 0x3 ;  /* 0x0000000806067211 */ /* 0x000fe200078f18ff */
[----:B------:R-:W-:Y:S01]  /*96f0*/  UIMAD.WIDE.U32 UR8, UR4, UR10, URZ ;  /* 0x0000000a040872a5 */ /* 0x000fe2000f8e003f */
[----:B------:R-:W-:Y:S01]  /*9700*/  IMAD.U32 R30, RZ, RZ, UR41 ;  /* 0x00000029ff1e7e24 */ /* 0x000fe2000f8e00ff */
[----:B------:R-:W-:Y:S01]  /*9710*/  UIMAD UR7, UR4, UR11, UR7 ;  /* 0x0000000b040772a4 */ /* 0x000fe2000f8e0207 */
[----:B------:R-:W-:Y:S02]  /*9720*/  SHF.R.S32.HI R6, RZ, 0x3, R6 ;  /* 0x00000003ff067819 */ /* 0x000fe40000011406 */
[----:B------:R-:W-:Y:S01]  /*9730*/  ULDC.64 UR10, c[0x0][0xae8] ;  /* 0x0002ba00000a7ab9 */ /* 0x000fe20000000a00 */
[----:B------:R-:W-:Y:S01]  /*9740*/  UIADD3 UR9, UR9, UR7, URZ ;  /* 0x0000000709097290 */ /* 0x000fe2000fffe03f */
[----:B------:R-:W-:Y:S01]  /*9750*/  SHF.R.S32.HI R13, RZ, 0x1f, R17 ;  /* 0x0000001fff0d7819 */ /* 0x000fe20000011411 */
[----:B------:R-:W-:-:S02]  /*9760*/  IMAD R2, R16, 0x30, R6 ;  /* 0x0000003010027824 */ /* 0x000fc400078e0206 */
[----:B------:R-:W-:Y:S01]  /*9770*/  UIMAD.WIDE.U32 UR8, UR40, UR10, UR8 ;  /* 0x0000000a280872a5 */ /* 0x000fe2000f8e0008 */
[----:B------:R-:W-:Y:S02]  /*9780*/  IMAD R30, R30, 0xc0, R6 ;  /* 0x000000c01e1e7824 */ /* 0x000fe400078e0206 */
[----:B------:R-:W-:Y:S01]  /*9790*/  IMAD R4, R5, 0xc0, R2 ;  /* 0x000000c005047824 */ /* 0x000fe200078e0202 */
[----:B------:R-:W-:-:S03]  /*97a0*/  UIMAD UR9, UR40, UR11, UR9 ;  /* 0x0000000b280972a4 */ /* 0x000fc6000f8e0209 */
[----:B------:R-:W-:Y:S01]  /*97b0*/  ULDC.64 UR10, c[0x0][0xaf0] ;  /* 0x0002bc00000a7ab9 */ /* 0x000fe20000000a00 */
[----:B-1----:R-:W-:Y:S01]  /*97c0*/  ISETP.NE.AND P0, PT, R11, 0x1, PT ;  /* 0x000000010b00780c */ /* 0x002fe20003f05270 */
[----:B------:R-:W-:Y:S01]  /*97d0*/  UIMAD UR39, UR39, UR10, URZ ;  /* 0x0000000a272772a4 */ /* 0x000fe2000f8e023f */
[----:B------:R-:W-:Y:S01]  /*97e0*/  IMAD.MOV.U32 R5, RZ, RZ, R4 ;  /* 0x000000ffff057224 */ /* 0x000fe200078e0004 */
[----:B------:R-:W-:Y:S02]  /*97f0*/  UIMAD.WIDE.U32 UR8, UR37, UR10, UR8 ;  /* 0x0000000a250872a5 */ /* 0x000fe4000f8e0008 */
[----:B------:R-:W-:-:S03]  /*9800*/  UIMAD UR4, UR37, UR11, UR39 ;  /* 0x0000000b250472a4 */ /* 0x000fc6000f8e0227 */
[----:B------:R-:W-:Y:S01]  /*9810*/  ULDC.64 UR10, c[0x0][0xae0] ;  /* 0x0002b800000a7ab9 */ /* 0x000fe20000000a00 */
[----:B------:R-:W-:-:S04]  /*9820*/  UIADD3 UR4, UR9, UR4, URZ ;  /* 0x0000000409047290 */ /* 0x000fc8000fffe03f */
[----:B------:R-:W0:Y:S08]  /*9830*/  @P0 LDC R3, c[0x0][0xbec] ;  /* 0x0002fb00ff030b82 */ /* 0x000e300000000800 */
[----:B------:R-:W1:Y:S01]  /*9840*/  @P0 LDC R7, c[0x0][0xbf0] ;  /* 0x0002fc00ff070b82 */ /* 0x000e620000000800 */
[----:B0-----:R-:W-:-:S04]  /*9850*/  @P0 IMAD.HI.U32 R2, R4, R3, RZ ;  /* 0x0000000304020227 */ /* 0x001fc800078e00ff */
[----:B------:R-:W-:Y:S02]  /*9860*/  IMAD.U32 R3, RZ, RZ, UR9 ;  /* 0x00000009ff037e24 */ /* 0x000fe4000f8e00ff */
[----:B------:R-:W-:Y:S01]  /*9870*/  IMAD.U32 R3, RZ, RZ, UR4 ;  /* 0x00000004ff037e24 */ /* 0x000fe2000f8e00ff */
[----:B------:R-:W-:Y:S01]  /*9880*/  ULDC UR4, c[0x0][0xac8] ;  /* 0x0002b20000047ab9 */ /* 0x000fe20000000800 */
[----:B-1----:R-:W-:-:S04]  /*9890*/  @P0 SHF.R.U32.HI R5, RZ, R7, R2 ;  /* 0x00000007ff050219 */ /* 0x002fc80000011602 */
[--C-:B------:R-:W-:Y:S01]  /*98a0*/  SHF.R.S32.HI R2, RZ, 0x1f, R5.reuse ;  /* 0x0000001fff027819 */ /* 0x100fe20000011405 */
[----:B------:R-:W-:-:S04]  /*98b0*/  IMAD.MOV R7, RZ, RZ, -R5 ;  /* 0x000000ffff077224 */ /* 0x000fc800078e0a05 */
[----:B------:R-:W-:Y:S02]  /*98c0*/  IMAD R7, R11, R7, R4 ;  /* 0x000000070b077224 */ /* 0x000fe400078e0204 */
[----:B------:R-:W-:Y:S02]  /*98d0*/  IMAD R4, R2, UR10, RZ ;  /* 0x0000000a02047c24 */ /* 0x000fe4000f8e02ff */
[----:B------:R-:W-:Y:S01]  /*98e0*/  IMAD.U32 R2, RZ, RZ, UR8 ;  /* 0x00000008ff027e24 */ /* 0x000fe2000f8e00ff */
[----:B------:R-:W-:Y:S01]  /*98f0*/  ULDC.64 UR8, c[0x0][0xad8] ;  /* 0x0002b60000087ab9 */ /* 0x000fe20000000a00 */
        /* <DEDUP_REMOVED lines=8> */
[----:B------:R-:W-:Y:S01]  /*9980*/  IMAD.IADD R3, R3, 0x1, R5 ;  /* 0x0000000103037824 */ /* 0x000fe200078e0205 */
[----:B------:R-:W-:Y:S01]  /*9990*/  LEA R4, P0, R2, UR8, 0x1 ;  /* 0x0000000802047c11 */ /* 0x000fe2000f8008ff */
[----:B-----5:R-:W-:Y:S02]  /*99a0*/  IMAD R11, R0, R11, RZ ;  /* 0x0000000b000b7224 */ /* 0x020fe400078e02ff */
[----:B------:R-:W-:Y:S01]  /*99b0*/  VIADD R0, R30, 0x30 ;  /* 0x000000301e007836 */ /* 0x000fe20000000000 */
[----:B------:R-:W-:Y:S01]  /*99c0*/  LEA.HI.X R8, R2, UR9, R3, 0x1, P0 ;  /* 0x0000000902087c11 */ /* 0x000fe200080f0c03 */
[----:B------:R-:W0:Y:S01]  /*99d0*/  SHFL.IDX PT, R6, R4, RZ, 0x181f ;  /* 0x00181fff04067589 */ /* 0x000e2200000e0000 */
[----:B------:R-:W-:Y:S01]  /*99e0*/  ISETP.GE.AND P0, PT, R17, UR4, PT ;  /* 0x0000000411007c0c */ /* 0x000fe2000bf06270 */
[C---:B------:R-:W-:Y:S02]  /*99f0*/  VIADD R2, R30.reuse, 0x60 ;  /* 0x000000601e027836 */ /* 0x040fe40000000000 */
[----:B------:R-:W1:Y:S01]  /*9a00*/  SHFL.IDX PT, R14, R4, 0x1, 0x181f ;  /* 0x00381f00040e7f89 */ /* 0x000e6200000e0000 */
[CC--:B------:R-:W-:Y:S01]  /*9a10*/  ISETP.GE.OR P3, PT, R30.reuse, R11.reuse, P0 ;  /* 0x0000000b1e00720c */ /* 0x0c0fe20000766670 */
[----:B------:R-:W-:Y:S01]  /*9a20*/  VIADD R3, R30, 0x90 ;  /* 0x000000901e037836 */ /* 0x000fe20000000000 */
[-C--:B------:R-:W-:Y:S01]  /*9a30*/  ISETP.GE.OR P2, PT, R0, R11.reuse, P0 ;  /* 0x0000000b0000720c */ /* 0x080fe20000746670 */
[----:B------:R-:W2:Y:S01]  /*9a40*/  SHFL.IDX PT, R24, R4, 0x2, 0x181f ;  /* 0x00581f0004187f89 */ /* 0x000ea200000e0000 */
[----:B------:R-:W-:-:S02]  /*9a50*/  ISETP.GE.OR P1, PT, R2, R11, P0 ;  /* 0x0000000b0200720c */ /* 0x000fc40000726670 */
[----:B------:R-:W-:Y:S01]  /*9a60*/  ISETP.GE.OR P0, PT, R3, R11, P0 ;  /* 0x0000000b0300720c */ /* 0x000fe20000706670 */
[----:B------:R-:W3:Y:S04]  /*9a70*/  SHFL.IDX PT, R10, R8, RZ, 0x181f ;  /* 0x00181fff080a7589 */ /* 0x000ee800000e0000 */
[----:B------:R1:W4:Y:S04]  /*9a80*/  SHFL.IDX PT, R28, R4, 0x3, 0x181f ;  /* 0x00781f00041c7f89 */ /* 0x00032800000e0000 */
[----:B------:R-:W4:Y:S04]  /*9a90*/  SHFL.IDX PT, R12, R8, 0x1, 0x181f ;  /* 0x00381f00080c7f89 */ /* 0x000f2800000e0000 */
[----:B------:R-:W4:Y:S01]  /*9aa0*/  SHFL.IDX PT, R20, R8, 0x2, 0x181f ;  /* 0x00581f0008147f89 */ /* 0x000f2200000e0000 */
[----:B0-----:R-:W-:-:S03]  /*9ab0*/  @!P3 LEA R2, P6, R17, R6, 0x1 ;  /* 0x000000061102b211 */ /* 0x001fc600078c08ff */
[----:B------:R4:W0:Y:S01]  /*9ac0*/  SHFL.IDX PT, R26, R8, 0x3, 0x181f ;  /* 0x00781f00081a7f89 */ /* 0x00082200000e0000 */
[C---:B-1----:R-:W-:Y:S02]  /*9ad0*/  @!P2 LEA R4, P5, R17.reuse, R14, 0x1 ;  /* 0x0000000e1104a211 */ /* 0x042fe400078a08ff */
[C---:B--2---:R-:W-:Y:S02]  /*9ae0*/  @!P1 LEA R6, P4, R17.reuse, R24, 0x1 ;  /* 0x0000001811069211 */ /* 0x044fe400078808ff */
[C---:B---3--:R-:W-:Y:S02]  /*9af0*/  @!P3 LEA.HI.X R3, R17.reuse, R10, R13, 0x1, P6 ;  /* 0x0000000a1103b211 */ /* 0x048fe400030f0c0d */
[----:B----4-:R-:W-:-:S03]  /*9b00*/  @!P0 LEA R8, P6, R17, R28, 0x1 ;  /* 0x0000001c11088211 */ /* 0x010fc600078c08ff */
[----:B------:R1:W-:Y:S01]  /*9b10*/  @!P3 ST.E.128 desc[UR50][R2.64], RZ ;  /* 0x000000ff0200b985 */ /* 0x0003e2000c101d32 */
[C-C-:B------:R-:W-:Y:S02]  /*9b20*/  @!P2 LEA.HI.X R5, R17.reuse, R12, R13.reuse, 0x1, P5 ;  /* 0x0000000c1105a211 */ /* 0x140fe400028f0c0d */
[----:B------:R-:W-:-:S03]  /*9b30*/  @!P1 LEA.HI.X R7, R17, R20, R13, 0x1, P4 ;  /* 0x0000001411079211 */ /* 0x000fc600020f0c0d */
[----:B------:R1:W-:Y:S01]  /*9b40*/  @!P2 ST.E.128 desc[UR50][R4.64], RZ ;  /* 0x000000ff0400a985 */ /* 0x0003e2000c101d32 */
[----:B0-----:R-:W-:-:S03]  /*9b50*/  @!P0 LEA.HI.X R9, R17, R26, R13, 0x1, P6 ;  /* 0x0000001a11098211 */ /* 0x001fc600030f0c0d */
[----:B------:R1:W-:Y:S04]  /*9b60*/  @!P1 ST.E.128 desc[UR50][R6.64], RZ ;  /* 0x000000ff06009985 */ /* 0x0003e8000c101d32 */
[----:B------:R1:W-:Y:S02]  /*9b70*/  @!P0 ST.E.128 desc[UR50][R8.64], RZ ;  /* 0x000000ff08008985 */ /* 0x0003e4000c101d32 */
.L_x_165:
[----:B------:R-:W-:Y:S05]  /*9b80*/  BSYNC B0 ;  /* 0x0000000000007941 */ /* 0x000fea0003800000 */
.L_x_161:
[----:B------:R-:W-:Y:S02]  /*9b90*/  ULDC UR4, c[0x0][0xc3c] ;  /* 0x00030f0000047ab9 */ /* 0x000fe40000000800 */
[----:B------:R-:W-:-:S13]  /*9ba0*/  ISETP.GE.AND P0, PT, R31, UR4, PT ;  /* 0x000000041f007c0c */ /* 0x000fda000bf06270 */
[----:B------:R-:W-:Y:S05]  /*9bb0*/  @!P0 BRA `(.L_x_171) ;  /* 0xffffff7000d08947 */ /* 0x000fea000383ffff */
[----:B------:R-:W-:Y:S05]  /*9bc0*/  EXIT ;  /* 0x000000000000794d */ /* 0x000fea0003800000 */
.L_x_134:
[----:B------:R-:W-:-:S08]  /*9bd0*/  NOP ;  /* 0x0000000000007918 */ /* 0x000fd00000000000 */
[----:B------:R-:W0:-:S00]  /*9be0*/  USETMAXREG.DEALLOC.CTAPOOL 0x20 ;  /* 0x00000020000079c8 */ /* 0x000e0000080e0500 */
[----:B0-----:R-:W-:Y:S02]  /*9bf0*/  LOP3.LUT R0, R0, 0x3, RZ, 0xc0, !PT ;  /* 0x0000000300007812 */ /* 0x001fe400078ec0ff */
[----:B------:R-:W-:-:S04]  /*9c00*/  LOP3.LUT R23, R23, 0xfffffffd, RZ, 0xc0, !PT ;  /* 0xfffffffd17177812 */ /* 0x000fc800078ec0ff */
[----:B------:R-:W0:Y:S02]  /*9c10*/  SHFL.IDX PT, R0, R0, RZ, 0x1f ;  /* 0x00001fff00007589 */ /* 0x000e2400000e0000 */
[----:B0-----:R-:W-:Y:S01]  /*9c20*/  ISETP.NE.AND P0, PT, R0, RZ, PT ;  /* 0x000000ff0000720c */ /* 0x001fe20003f05270 */
[----:B------:R-:W-:-:S12]  /*9c30*/  IMAD.MOV.U32 R0, RZ, RZ, RZ ;  /* 0x000000ffff007224 */ /* 0x000fd800078e00ff */
[----:B------:R-:W-:Y:S01]  /*9c40*/  @P0 LOP3.LUT R23, R23, 0x2, RZ, 0xfc, !PT ;  /* 0x0000000217170812 */ /* 0x000fe200078efcff */
[----:B------:R-:W-:Y:S06]  /*9c50*/  @!P0 BRA `(.L_x_172) ;  /* 0x0000000000208947 */ /* 0x000fec0003800000 */
[----:B------:R-:W0:Y:S08]  /*9c60*/  S2UR UR5, SR_CgaCtaId ;  /* 0x00000000000579c3 */ /* 0x000e300000008800 */
[----:B------:R-:W-:Y:S06]  /*9c70*/  BAR.SYNC.DEFER_BLOCKING 0x5, 0x200 ;  /* 0x0148000000007b1d */ /* 0x000fec0000010000 */
[----:B------:R-:W-:-:S02]  /*9c80*/  UMOV UR4, 0x400 ;  /* 0x0000040000047882 */ /* 0x000fc40000000000 */
[----:B0-----:R-:W-:-:S09]  /*9c90*/  ULEA UR4, UR5, UR4, 0x18 ;  /* 0x0000000405047291 */ /* 0x001fd2000f8ec03f */
[----:B------:R-:W0:Y:S02]  /*9ca0*/  LDS.128 R24, [UR4+0x132d0] ;  /* 0x0132d004ff187984 */ /* 0x000e240008000c00 */
[----:B0-----:R-:W-:Y:S01]  /*9cb0*/  R2UR UR43, R27 ;  /* 0x000000001b2b72ca */ /* 0x001fe200000e0000 */
[----:B------:R-:W-:Y:S06]  /*9cc0*/  BAR.ARV 0x4, 0x200 ;  /* 0x0108000000007b1d */ /* 0x000fec0000002000 */
[----:B------:R-:W-:Y:S08]  /*9cd0*/  BRA `(.L_x_173) ;  /* 0x0000000800b47947 */ /* 0x000ff00003800000 */
.L_x_172:
[----:B------:R-:W0:Y:S01]  /*9ce0*/  S2R R2, SR_TID.X ;  /* 0x0000000000027919 */ /* 0x000e220000002100 */
[----:B------:R-:W-:Y:S01]  /*9cf0*/  ULDC UR4, c[0x0][0xc3c] ;  /* 0x00030f0000047ab9 */ /* 0x000fe20000000800 */
[----:B------:R-:W-:Y:S01]  /*9d00*/  IMAD.MOV.U32 R9, RZ, RZ, RZ ;  /* 0x000000ffff097224 */ /* 0x000fe200078e00ff */
[----:B------:R-:W1:Y:S01]  /*9d10*/  LDC R24, c[0x0][0xc38] ;  /* 0x00030e00ff187b82 */ /* 0x000e620000000800 */
[----:B0-----:R-:W-:-:S04]  /*9d20*/  LOP3.LUT R7, R2, 0x1f, RZ, 0xc0, !PT ;  /* 0x0000001f02077812 */ /* 0x001fc800078ec0ff */
[----:B------:R-:W-:-:S04]  /*9d30*/  ISETP.NE.AND P0, PT, R7, 0x1f, PT ;  /* 0x0000001f0700780c */ /* 0x000fc80003f05270 */
[----:B------:R-:W-:-:S13]  /*9d40*/  ISETP.GE.OR P1, PT, R7, UR4, !P0 ;  /* 0x0000000407007c0c */ /* 0x000fda000c726670 */
[----:B------:R-:W0:Y:S08]  /*9d50*/  @!P1 LDC.64 R4, c[0x0][0xc80] ;  /* 0x00032000ff049b82 */ /* 0x000e300000000a00 */
[----:B------:R-:W2:Y:S01]  /*9d60*/  @!P1 LDC.64 R2, c[0x0][0xc78] ;  /* 0x00031e00ff029b82 */ /* 0x000ea20000000a00 */
[----:B0-----:R-:W-:-:S05]  /*9d70*/  @!P1 IMAD.WIDE.U32 R4, R7, 0x4, R4 ;  /* 0x0000000407049825 */ /* 0x001fca00078e0004 */
[----:B------:R-:W3:Y:S01]  /*9d80*/  @!P1 LDG.E R0, desc[UR50][R4.64] ;  /* 0x0000003204009981 */ /* 0x000ee2000c1e1900 */
[----:B--2---:R-:W-:-:S05]  /*9d90*/  @!P1 IMAD.WIDE.U32 R2, R7, 0x4, R2 ;  /* 0x0000000407029825 */ /* 0x004fca00078e0002 */
[----:B------:R-:W3:Y:S01]  /*9da0*/  @!P1 LDG.E R9, desc[UR50][R2.64] ;  /* 0x0000003202099981 */ /* 0x000ee2000c1e1900 */
[C---:B------:R-:W-:Y:S02]  /*9db0*/  ISETP.NE.AND P1, PT, R7.reuse, RZ, PT ;  /* 0x000000ff0700720c */ /* 0x040fe40003f25270 */
[C---:B------:R-:W-:Y:S02]  /*9dc0*/  ISETP.GE.U32.AND P2, PT, R7.reuse, 0x2, PT ;  /* 0x000000020700780c */ /* 0x040fe40003f46070 */
[C---:B------:R-:W-:Y:S02]  /*9dd0*/  ISETP.GE.U32.AND P3, PT, R7.reuse, 0x4, PT ;  /* 0x000000040700780c */ /* 0x040fe40003f66070 */
[C---:B------:R-:W-:Y:S02]  /*9de0*/  ISETP.GE.U32.AND P4, PT, R7.reuse, 0x8, PT ;  /* 0x000000080700780c */ /* 0x040fe40003f86070 */
[----:B------:R-:W-:Y:S01]  /*9df0*/  ISETP.GE.U32.AND P5, PT, R7, 0x10, PT ;  /* 0x000000100700780c */ /* 0x000fe20003fa6070 */
[----:B------:R-:W-:Y:S01]  /*9e00*/  UMOV UR43, URZ ;  /* 0x0000003f002b7c82 */ /* 0x000fe20008000000 */
[----:B---3--:R-:W-:-:S05]  /*9e10*/  IMAD R6, R0, R9, RZ ;  /* 0x0000000900067224 */ /* 0x008fca00078e02ff */
[----:B------:R-:W0:Y:S02]  /*9e20*/  SHFL.UP PT, R8, R6, 0x1, RZ ;  /* 0x0420000006087989 */ /* 0x000e2400000e00ff */
[----:B0-----:R-:W-:-:S05]  /*9e30*/  SEL R11, R8, RZ, P1 ;  /* 0x000000ff080b7207 */ /* 0x001fca0000800000 */
[----:B------:R-:W-:-:S05]  /*9e40*/  IMAD.IADD R11, R6, 0x1, R11 ;  /* 0x00000001060b7824 */ /* 0x000fca00078e020b */
        /* <DEDUP_REMOVED lines=9> */
[----:B------:R-:W0:Y:S01]  /*9ee0*/  SHFL.UP PT, R4, R2, 0x10, RZ ;  /* 0x0600000002047989 */ /* 0x000e2200000e00ff */
[----:B------:R-:W2:Y:S01]  /*9ef0*/  S2R R11, SR_CTAID.X ;  /* 0x00000000000b7919 */ /* 0x000ea20000002500 */
[----:B0-----:R-:W-:-:S05]  /*9f00*/  SEL R5, R4, RZ, P5 ;  /* 0x000000ff04057207 */ /* 0x001fca0002800000 */
[----:B------:R-:W-:-:S05]  /*9f10*/  IMAD.IADD R5, R2, 0x1, R5 ;  /* 0x0000000102057824 */ /* 0x000fca00078e0205 */
[----:B------:R-:W1:Y:S02]  /*9f20*/  SHFL.IDX PT, R13, R5, 0x1f, 0x1f ;  /* 0x03e01f00050d7f89 */ /* 0x000e6400000e0000 */
[----:B-1----:R-:W-:-:S05]  /*9f30*/  IMAD R6, R13, R24, RZ ;  /* 0x000000180d067224 */ /* 0x002fca00078e02ff */
[----:B--2---:R-:W-:Y:S01]  /*9f40*/  ISETP.GT.AND P6, PT, R6, R11, PT ;  /* 0x0000000b0600720c */ /* 0x004fe20003fc4270 */
[----:B------:R-:W-:-:S12]  /*9f50*/  IMAD.MOV.U32 R3, RZ, RZ, R6 ;  /* 0x000000ffff037224 */ /* 0x000fd800078e0006 */
[----:B------:R-:W-:Y:S05]  /*9f60*/  @P6 BRA `(.L_x_174) ;  /* 0x0000000000a86947 */ /* 0x000fea0003800000 */
[----:B------:R-:W-:Y:S01]  /*9f70*/  IMAD.MOV.U32 R6, RZ, RZ, R3 ;  /* 0x000000ffff067224 */ /* 0x000fe200078e0003 */
[----:B------:R-:W-:Y:S01]  /*9f80*/  UMOV UR43, URZ ;  /* 0x0000003f002b7c82 */ /* 0x000fe20008000000 */
[----:B------:R-:W-:-:S05]  /*9f90*/  ULDC UR5, c[0x0][0xc3c] ;  /* 0x00030f0000057ab9 */ /* 0x000fca0000000800 */
.L_x_176:
[----:B------:R-:W-:-:S03]  /*9fa0*/  UIADD3 UR4, UR43, 0x1f, URZ ;  /* 0x0000001f2b047890 */ /* 0x000fc6000fffe03f */
[----:B------:R-:W-:Y:S01]  /*9fb0*/  ULDC UR43, c[0x0][0xc3c] ;  /* 0x00030f00002b7ab9 */ /* 0x000fe20000000800 */
[----:B------:R-:W-:-:S06]  /*9fc0*/  UISETP.GE.AND UP0, UPT, UR4, UR5, UPT ;  /* 0x000000050400728c */ /* 0x000fcc000bf06270 */
[----:B------:R-:W-:-:S13]  /*9fd0*/  PLOP3.LUT P6, PT, PT, PT, UP0, 0x40, 0x0 ;  /* 0x000000000000781c */ /* 0x000fda0003fce808 */
[----:B------:R-:W-:Y:S05]  /*9fe0*/  @!P6 BRA `(.L_x_175) ;  /* 0x0000000400c8e947 */ /* 0x000fea0003800000 */
[----:B------:R-:W-:Y:S01]  /*9ff0*/  UMOV UR43, UR4 ;  /* 0x00000004002b7c82 */ /* 0x000fe20008000000 */
[----:B------:R-:W-:Y:S01]  /*a000*/  IMAD.MOV.U32 R0, RZ, RZ, RZ ;  /* 0x000000ffff007224 */ /* 0x000fe200078e00ff */
[----:B------:R-:W0:Y:S01]  /*a010*/  LDC R24, c[0x0][0xc38] ;  /* 0x00030e00ff187b82 */ /* 0x000e220000000800 */
[----:B------:R-:W-:-:S05]  /*a020*/  VIADD R9, R7, UR43 ;  /* 0x0000002b07097c36 */ /* 0x000fca0008000000 */
[----:B------:R-:W-:-:S13]  /*a030*/  ISETP.GE.OR P6, PT, R9, UR5, !P0 ;  /* 0x0000000509007c0c */ /* 0x000fda000c7c6670 */
[----:B------:R-:W1:Y:S08]  /*a040*/  @!P6 LDC.64 R4, c[0x0][0xc80] ;  /* 0x00032000ff04eb82 */ /* 0x000e700000000a00 */
[----:B------:R-:W2:Y:S01]  /*a050*/  @!P6 LDC.64 R2, c[0x0][0xc78] ;  /* 0x00031e00ff02eb82 */ /* 0x000ea20000000a00 */
[----:B-1----:R-:W-:-:S05]  /*a060*/  @!P6 IMAD.WIDE R4, R9, 0x4, R4 ;  /* 0x000000040904e825 */ /* 0x002fca00078e0204 */
[----:B------:R-:W3:Y:S01]  /*a070*/  @!P6 LDG.E R0, desc[UR50][R4.64] ;  /* 0x000000320400e981 */ /* 0x000ee2000c1e1900 */
[----:B--2---:R-:W-:-:S04]  /*a080*/  @!P6 IMAD.WIDE R2, R9, 0x4, R2 ;  /* 0x000000040902e825 */ /* 0x004fc800078e0202 */
[----:B------:R-:W-:-:S06]  /*a090*/  IMAD.MOV.U32 R9, RZ, RZ, RZ ;  /* 0x000000ffff097224 */ /* 0x000fcc00078e00ff */
[----:B------:R-:W3:Y:S02]  /*a0a0*/  @!P6 LDG.E R9, desc[UR50][R2.64] ;  /* 0x000000320209e981 */ /* 0x000ee4000c1e1900 */
[----:B---3--:R-:W-:-:S05]  /*a0b0*/  IMAD R15, R0, R9, RZ ;  /* 0x00000009000f7224 */ /* 0x008fca00078e02ff */
[----:B------:R-:W1:Y:S02]  /*a0c0*/  SHFL.UP PT, R8, R15, 0x1, RZ ;  /* 0x042000000f087989 */ /* 0x000e6400000e00ff */
[----:B-1----:R-:W-:-:S05]  /*a0d0*/  SEL R8, R8, RZ, P1 ;  /* 0x000000ff08087207 */ /* 0x002fca0000800000 */
[----:B------:R-:W-:-:S05]  /*a0e0*/  IMAD.IADD R8, R15, 0x1, R8 ;  /* 0x000000010f087824 */ /* 0x000fca00078e0208 */
        /* <DEDUP_REMOVED lines=12> */
[----:B------:R-:W0:Y:S02]  /*a1b0*/  SHFL.IDX PT, R15, R5, 0x1f, 0x1f ;  /* 0x03e01f00050f7f89 */ /* 0x000e2400000e0000 */
[----:B0-----:R-:W-:-:S04]  /*a1c0*/  IMAD R15, R15, R24, RZ ;  /* 0x000000180f0f7224 */ /* 0x001fc800078e02ff */
[----:B------:R-:W-:-:S05]  /*a1d0*/  IMAD.IADD R6, R15, 0x1, R6 ;  /* 0x000000010f067824 */ /* 0x000fca00078e0206 */
[----:B------:R-:W-:-:S13]  /*a1e0*/  ISETP.GT.AND P6, PT, R6, R11, PT ;  /* 0x0000000b0600720c */ /* 0x000fda0003fc4270 */
[----:B------:R-:W-:Y:S05]  /*a1f0*/  @!P6 BRA `(.L_x_176) ;  /* 0xfffffffc0068e947 */ /* 0x000fea000383ffff */
[----:B------:R-:W-:-:S07]  /*a200*/  IMAD.MOV.U32 R3, RZ, RZ, R15 ;  /* 0x000000ffff037224 */ /* 0x000fce00078e000f */
.L_x_174:
[----:B------:R-:W-:-:S04]  /*a210*/  IMAD.IADD R8, R6, 0x1, -R3 ;  /* 0x0000000106087824 */ /* 0x000fc800078e0a03 */
[----:B------:R-:W-:-:S05]  /*a220*/  IMAD R2, R5, R24, R8 ;  /* 0x0000001805027224 */ /* 0x000fca00078e0208 */
[----:B------:R-:W-:-:S13]  /*a230*/  ISETP.GT.AND P0, PT, R2, R11, PT ;  /* 0x0000000b0200720c */ /* 0x000fda0003f04270 */
[----:B------:R-:W-:Y:S02]  /*a240*/  VOTEU.ANY UR5, UPT, !P0 ;  /* 0x0000000000057886 */ /* 0x000fe400040e0100 */
[----:B------:R-:W-:Y:S02]  /*a250*/  UPOPC UR4, UR5 ;  /* 0x00000005000472bf */ /* 0x000fe40008000000 */
[----:B------:R-:W-:-:S04]  /*a260*/  ISETP.NE.AND P0, PT, RZ, UR5, PT ;  /* 0x00000005ff007c0c */ /* 0x000fc8000bf05270 */
[----:B------:R-:W-:Y:S02]  /*a270*/  IMAD.U32 R13, RZ, RZ, UR4 ;  /* 0x00000004ff0d7e24 */ /* 0x000fe4000f8e00ff */
[----:B------:R-:W-:-:S03]  /*a280*/  IMAD.U32 R10, RZ, RZ, UR4 ;  /* 0x00000004ff0a7e24 */ /* 0x000fc6000f8e00ff */
[----:B------:R0:W1:Y:S04]  /*a290*/  SHFL.IDX PT, R0, R0, R13, 0x1f ;  /* 0x00001f0d00007589 */ /* 0x00006800000e0000 */
[----:B------:R2:W3:Y:S01]  /*a2a0*/  SHFL.IDX PT, R9, R9, R10, 0x1f ;  /* 0x00001f0a09097589 */ /* 0x0004e200000e0000 */
[----:B0-----:R-:W-:Y:S01]  /*a2b0*/  IMAD.MOV.U32 R13, RZ, RZ, RZ ;  /* 0x000000ffff0d7224 */ /* 0x001fe200078e00ff */
[----:B-1----:R-:W-:-:S04]  /*a2c0*/  IABS R4, R0 ;  /* 0x0000000000047213 */ /* 0x002fc80000000000 */
[----:B------:R-:W0:Y:S08]  /*a2d0*/  I2F.RP R6, R4 ;  /* 0x0000000400067306 */ /* 0x000e300000209400 */
[----:B0-----:R-:W0:Y:S02]  /*a2e0*/  MUFU.RCP R6, R6 ;  /* 0x0000000600067308 */ /* 0x001e240000001000 */
[----:B0-----:R-:W-:-:S06]  /*a2f0*/  VIADD R2, R6, 0xffffffe ;  /* 0x0ffffffe06027836 */ /* 0x001fcc0000000000 */
[----:B------:R-:W0:Y:S02]  /*a300*/  F2I.FTZ.U32.TRUNC.NTZ R3, R2 ;  /* 0x0000000200037305 */ /* 0x000e24000021f000 */
[----:B0-----:R-:W-:Y:S01]  /*a310*/  IMAD.MOV R12, RZ, RZ, -R3 ;  /* 0x000000ffff0c7224 */ /* 0x001fe200078e0a03 */
[----:B--23--:R-:W-:Y:S06]  /*a320*/  @!P0 BRA `(.L_x_177) ;  /* 0x00000000000c8947 */ /* 0x00cfec0003800000 */
[----:B------:R-:W-:-:S06]  /*a330*/  UIADD3 UR5, UR4, -0x1, URZ ;  /* 0xffffffff04057890 */ /* 0x000fcc000fffe03f */
[----:B------:R-:W-:-:S05]  /*a340*/  IMAD.U32 R6, RZ, RZ, UR5 ;  /* 0x00000005ff067e24 */ /* 0x000fca000f8e00ff */
[----:B------:R0:W1:Y:S02]  /*a350*/  SHFL.IDX PT, R13, R5, R6, 0x1f ;  /* 0x00001f06050d7589 */ /* 0x00006400000e0000 */
.L_x_177:
[----:B-1----:R-:W-:Y:S01]  /*a360*/  IMAD R24, R13, R24, R8 ;  /* 0x000000180d187224 */ /* 0x002fe200078e0208 */
[----:B------:R-:W-:Y:S01]  /*a370*/  IABS R2, R9 ;  /* 0x0000000900027213 */ /* 0x000fe20000000000 */
[----:B0-----:R-:W-:Y:S01]  /*a380*/  IMAD.MOV.U32 R5, RZ, RZ, R12 ;  /* 0x000000ffff057224 */ /* 0x001fe200078e000c */
[----:B------:R-:W-:Y:S01]  /*a390*/  IABS R10, R0 ;  /* 0x00000000000a7213 */ /* 0x000fe20000000000 */
[----:B------:R-:W-:Y:S01]  /*a3a0*/  IMAD.IADD R25, R11, 0x1, -R24 ;  /* 0x000000010b197824 */ /* 0x000fe200078e0a18 */
[----:B------:R-:W-:Y:S01]  /*a3b0*/  UIADD3 UR43, UR4, UR43, URZ ;  /* 0x0000002b042b7290 */ /* 0x000fe2000fffe03f */
[----:B------:R-:W-:Y:S02]  /*a3c0*/  IMAD R11, R5, R4, RZ ;  /* 0x00000004050b7224 */ /* 0x000fe400078e02ff */
[----:B------:R-:W-:Y:S01]  /*a3d0*/  IMAD.MOV.U32 R5, RZ, RZ, R2 ;  /* 0x000000ffff057224 */ /* 0x000fe200078e0002 */
[----:B------:R-:W-:Y:S01]  /*a3e0*/  IABS R8, R25 ;  /* 0x0000001900087213 */ /* 0x000fe20000000000 */
[----:B------:R-:W-:-:S02]  /*a3f0*/  IMAD.MOV.U32 R2, RZ, RZ, RZ ;  /* 0x000000ffff027224 */ /* 0x000fc400078e00ff */
[----:B------:R-:W0:Y:S01]  /*a400*/  I2F.RP R6, R5 ;  /* 0x0000000500067306 */ /* 0x000e220000209400 */
[----:B------:R-:W-:Y:S02]  /*a410*/  IMAD.MOV R10, RZ, RZ, -R10 ;  /* 0x000000ffff0a7224 */ /* 0x000fe400078e0a0a */
[----:B------:R-:W-:-:S04]  /*a420*/  IMAD.HI.U32 R2, R3, R11, R2 ;  /* 0x0000000b03027227 */ /* 0x000fc800078e0002 */
[----:B------:R-:W-:Y:S02]  /*a430*/  IMAD.MOV.U32 R3, RZ, RZ, R8 ;  /* 0x000000ffff037224 */ /* 0x000fe400078e0008 */
[----:B------:R-:W-:Y:S02]  /*a440*/  IMAD.MOV.U32 R8, RZ, RZ, R10 ;  /* 0x000000ffff087224 */ /* 0x000fe400078e000a */
[----:B------:R-:W-:-:S04]  /*a450*/  IMAD.HI.U32 R2, R2, R3, RZ ;  /* 0x0000000302027227 */ /* 0x000fc800078e00ff */
[----:B------:R-:W-:Y:S01]  /*a460*/  IMAD R3, R2, R8, R3 ;  /* 0x0000000802037224 */ /* 0x000fe200078e0203 */
[----:B0-----:R-:W0:Y:S04]  /*a470*/  MUFU.RCP R6, R6 ;  /* 0x0000000600067308 */ /* 0x001e280000001000 */
[----:B------:R-:W-:-:S13]  /*a480*/  ISETP.GT.U32.AND P1, PT, R4, R3, PT ;  /* 0x000000030400720c */ /* 0x000fda0003f24070 */
[----:B------:R-:W-:Y:S02]  /*a490*/  @!P1 IMAD.IADD R3, R3, 0x1, -R4 ;  /* 0x0000000103039824 */ /* 0x000fe400078e0a04 */
[----:B0-----:R-:W-:Y:S02]  /*a4a0*/  VIADD R8, R6, 0xffffffe ;  /* 0x0ffffffe06087836 */ /* 0x001fe40000000000 */
[----:B------:R-:W-:Y:S01]  /*a4b0*/  @!P1 VIADD R2, R2, 0x1 ;  /* 0x0000000102029836 */ /* 0x000fe20000000000 */
[----:B------:R-:W-:Y:S02]  /*a4c0*/  ISETP.GE.U32.AND P0, PT, R3, R4, PT ;  /* 0x000000040300720c */ /* 0x000fe40003f06070 */
[----:B------:R-:W-:Y:S01]  /*a4d0*/  LOP3.LUT R4, R25, R0, RZ, 0x3c, !PT ;  /* 0x0000000019047212 */ /* 0x000fe200078e3cff */
[----:B------:R0:W1:Y:S01]  /*a4e0*/  F2I.FTZ.U32.TRUNC.NTZ R3, R8 ;  /* 0x0000000800037305 */ /* 0x000062000021f000 */
[----:B------:R-:W-:Y:S02]  /*a4f0*/  ISETP.NE.AND P1, PT, R0, RZ, PT ;  /* 0x000000ff0000720c */ /* 0x000fe40003f25270 */
[----:B------:R-:W-:-:S02]  /*a500*/  ISETP.GE.AND P2, PT, R4, RZ, PT ;  /* 0x000000ff0400720c */ /* 0x000fc40003f46270 */
[----:B0-----:R-:W-:-:S05]  /*a510*/  IABS R8, R9 ;  /* 0x0000000900087213 */ /* 0x001fca0000000000 */
[----:B------:R-:W-:-:S04]  /*a520*/  @P0 VIADD R2, R2, 0x1 ;  /* 0x0000000102020836 */ /* 0x000fc80000000000 */
[----:B------:R-:W-:Y:S02]  /*a530*/  IMAD.MOV.U32 R6, RZ, RZ, R2 ;  /* 0x000000ffff067224 */ /* 0x000fe400078e0002 */
[----:B-1----:R-:W-:Y:S02]  /*a540*/  IMAD.MOV R2, RZ, RZ, -R3 ;  /* 0x000000ffff027224 */ /* 0x002fe400078e0a03 */
[----:B------:R-:W-:Y:S01]  /*a550*/  @!P2 IMAD.MOV R6, RZ, RZ, -R6 ;  /* 0x000000ffff06a224 */ /* 0x000fe200078e0a06 */
[----:B------:R-:W-:Y:S01]  /*a560*/  @!P1 LOP3.LUT R6, RZ, R0, RZ, 0x33, !PT ;  /* 0x00000000ff069212 */ /* 0x000fe200078e33ff */
[----:B------:R-:W-:Y:S02]  /*a570*/  IMAD R11, R2, R5, RZ ;  /* 0x00000005020b7224 */ /* 0x000fe400078e02ff */
[----:B------:R-:W-:Y:S01]  /*a580*/  IMAD.MOV.U32 R2, RZ, RZ, RZ ;  /* 0x000000ffff027224 */ /* 0x000fe200078e00ff */
[----:B------:R-:W-:Y:S01]  /*a590*/  IABS R4, R6 ;  /* 0x0000000600047213 */ /* 0x000fe20000000000 */
[----:B------:R-:W-:-:S02]  /*a5a0*/  IMAD.MOV R8, RZ, RZ, -R8 ;  /* 0x000000ffff087224 */ /* 0x000fc400078e0a08 */
[----:B------:R-:W-:-:S04]  /*a5b0*/  IMAD.HI.U32 R2, R3, R11, R2 ;  /* 0x0000000b03027227 */ /* 0x000fc800078e0002 */
[----:B------:R-:W-:Y:S02]  /*a5c0*/  IMAD.MOV.U32 R3, RZ, RZ, R4 ;  /* 0x000000ffff037224 */ /* 0x000fe400078e0004 */
[----:B------:R-:W-:Y:S02]  /*a5d0*/  IMAD.MOV.U32 R4, RZ, RZ, R8 ;  /* 0x000000ffff047224 */ /* 0x000fe400078e0008 */
[----:B------:R-:W-:-:S04]  /*a5e0*/  IMAD.HI.U32 R2, R2, R3, RZ ;  /* 0x0000000302027227 */ /* 0x000fc800078e00ff */
[----:B------:R-:W-:Y:S01]  /*a5f0*/  IMAD R4, R2, R4, R3 ;  /* 0x0000000402047224 */ /* 0x000fe200078e0203 */
[----:B------:R-:W-:Y:S01]  /*a600*/  LOP3.LUT R3, R6, R9, RZ, 0x3c, !PT ;  /* 0x0000000906037212 */ /* 0x000fe200078e3cff */
[----:B------:R-:W-:-:S03]  /*a610*/  IMAD R0, R0, R6, RZ ;  /* 0x0000000600007224 */ /* 0x000fc600078e02ff */
[----:B------:R-:W-:Y:S01]  /*a620*/  ISETP.GT.U32.AND P1, PT, R5, R4, PT ;  /* 0x000000040500720c */ /* 0x000fe20003f24070 */
[----:B------:R-:W-:Y:S01]  /*a630*/  IMAD.IADD R25, R25, 0x1, -R0 ;  /* 0x0000000119197824 */ /* 0x000fe200078e0a00 */
[----:B------:R-:W-:-:S11]  /*a640*/  ISETP.GE.AND P2, PT, R3, RZ, PT ;  /* 0x000000ff0300720c */ /* 0x000fd60003f46270 */
[----:B------:R-:W-:Y:S02]  /*a650*/  @!P1 IMAD.IADD R4, R4, 0x1, -R5 ;  /* 0x0000000104049824 */ /* 0x000fe400078e0a05 */
[----:B------:R-:W-:Y:S01]  /*a660*/  @!P1 VIADD R2, R2, 0x1 ;  /* 0x0000000102029836 */ /* 0x000fe20000000000 */
[----:B------:R-:W-:Y:S02]  /*a670*/  ISETP.NE.AND P1, PT, R9, RZ, PT ;  /* 0x000000ff0900720c */ /* 0x000fe40003f25270 */
[----:B------:R-:W-:-:S13]  /*a680*/  ISETP.GE.U32.AND P0, PT, R4, R5, PT ;  /* 0x000000050400720c */ /* 0x000fda0003f06070 */
[----:B------:R-:W-:-:S04]  /*a690*/  @P0 VIADD R2, R2, 0x1 ;  /* 0x0000000102020836 */ /* 0x000fc80000000000 */
[----:B------:R-:W-:Y:S01]  /*a6a0*/  @!P2 IMAD.MOV R2, RZ, RZ, -R2 ;  /* 0x000000ffff02a224 */ /* 0x000fe200078e0a02 */
[----:B------:R-:W-:-:S05]  /*a6b0*/  @!P1 LOP3.LUT R2, RZ, R9, RZ, 0x33, !PT ;  /* 0x00000009ff029212 */ /* 0x000fca00078e33ff */
[----:B------:R-:W-:-:S04]  /*a6c0*/  IMAD.MOV R26, RZ, RZ, -R2 ;  /* 0x000000ffff1a7224 */ /* 0x000fc800078e0a02 */
[C---:B------:R-:W-:Y:S02]  /*a6d0*/  IMAD R26, R9.reuse, R26, R6 ;  /* 0x0000001a091a7224 */ /* 0x040fe400078e0206 */
[----:B------:R-:W-:-:S04]  /*a6e0*/  IMAD R9, R9, 0x1000000, R2 ;  /* 0x0100000009097824 */ /* 0x000fc800078e0202 */
[----:B------:R-:W-:Y:S01]  /*a6f0*/  IMAD R26, R26, 0x10000, R9 ;  /* 0x000100001a1a7824 */ /* 0x000fe200078e0209 */
[----:B------:R-:W-:Y:S06]  /*a700*/  BRA `(.L_x_178) ;  /* 0x00000000000c7947 */ /* 0x000fec0003800000 */
.L_x_175:
[----:B------:R-:W-:Y:S02]  /*a710*/  IMAD.MOV.U32 R24, RZ, RZ, R11 ;  /* 0x000000ffff187224 */ /* 0x000fe400078e000b */
[----:B------:R-:W-:Y:S02]  /*a720*/  IMAD.MOV.U32 R25, RZ, RZ, RZ ;  /* 0x000000ffff197224 */ /* 0x000fe400078e00ff */
[----:B------:R-:W-:-:S07]  /*a730*/  IMAD.MOV.U32 R26, RZ, RZ, RZ ;  /* 0x000000ffff1a7224 */ /* 0x000fce00078e00ff */
.L_x_178:
[----:B------:R-:W-:Y:S01]  /*a740*/  ISETP.NE.AND P0, PT, R7, RZ, PT ;  /* 0x000000ff0700720c */ /* 0x000fe20003f05270 */
[----:B------:R-:W-:-:S12]  /*a750*/  IMAD.U32 R27, RZ, RZ, UR43 ;  /* 0x0000002bff1b7e24 */ /* 0x000fd8000f8e00ff */
[----:B------:R-:W0:Y:S01]  /*a760*/  @!P0 S2R R3, SR_CgaCtaId ;  /* 0x0000000000038919 */ /* 0x000e220000008800 */
[----:B------:R-:W-:-:S04]  /*a770*/  @!P0 MOV R0, 0x400 ;  /* 0x0000040000008802 */ /* 0x000fc80000000f00 */
[----:B0-----:R-:W-:-:S05]  /*a780*/  @!P0 LEA R0, R3, R0, 0x18 ;  /* 0x0000000003008211 */ /* 0x001fca00078ec0ff */
[----:B------:R0:W-:Y:S01]  /*a790*/  @!P0 STS.128 [R0+0x132d0], R24 ;  /* 0x0132d01800008388 */ /* 0x0001e20000000c00 */
[----:B------:R-:W-:Y:S06]  /*a7a0*/  BAR.ARV 0x5, 0x200 ;  /* 0x0148000000007b1d */ /* 0x000fec0000002000 */
.L_x_173:
[----:B------:R-:W-:Y:S01]  /*a7b0*/  ULDC UR4, c[0x0][0xc3c] ;  /* 0x00030f0000047ab9 */ /* 0x000fe20000000800 */
[----:B------:R1:W-:Y:S01]  /*a7c0*/  STL [R1+0xc], RZ ;  /* 0x00000cff01007387 */ /* 0x0003e20000100800 */
[----:B------:R-:W-:Y:S01]  /*a7d0*/  UISETP.GE.AND UP0, UPT, UR43, UR4, UPT ;  /* 0x000000042b00728c */ /* 0x000fe2000bf06270 */
[----:B------:R-:W-:Y:S02]  /*a7e0*/  IMAD.MOV.U32 R19, RZ, RZ, 0x1 ;  /* 0x00000001ff137424 */ /* 0x000fe400078e00ff */
[----:B------:R-:W-:-:S03]  /*a7f0*/  IMAD.MOV.U32 R18, RZ, RZ, RZ ;  /* 0x000000ffff127224 */ /* 0x000fc600078e00ff */
[----:B------:R-:W-:-:S13]  /*a800*/  PLOP3.LUT P0, PT, PT, PT, UP0, 0x80, 0x0 ;  /* 0x000000000000781c */ /* 0x000fda0003f0f008 */
[----:B-1----:R-:W-:Y:S05]  /*a810*/  @P0 BRA `(.L_x_179) ;  /* 0x0000003c00f00947 */ /* 0x002fea0003800000 */
[----:B------:R-:W1:Y:S01]  /*a820*/  S2R R11, SR_TID.X ;  /* 0x00000000000b7919 */ /* 0x000e620000002100 */
[----:B------:R-:W2:Y:S01]  /*a830*/  S2UR UR5, SR_CgaCtaId ;  /* 0x00000000000579c3 */ /* 0x000ea20000008800 */
[----:B------:R-:W-:Y:S01]  /*a840*/  UMOV UR4, 0x400 ;  /* 0x0000040000047882 */ /* 0x000fe20000000000 */
[----:B------:R-:W-:Y:S01]  /*a850*/  IMAD.MOV.U32 R19, RZ, RZ, 0x1 ;  /* 0x00000001ff137424 */ /* 0x000fe200078e00ff */
[----:B------:R3:W-:Y:S01]  /*a860*/  STL [R1+0xc], RZ ;  /* 0x00000cff01007387 */ /* 0x0007e20000100800 */
[----:B------:R-:W-:Y:S01]  /*a870*/  IMAD.MOV.U32 R18, RZ, RZ, RZ ;  /* 0x000000ffff127224 */ /* 0x000fe200078e00ff */
[----:B------:R-:W-:Y:S02]  /*a880*/  ULOP3.LUT UR39, UR38, 0x1, URZ, 0xfc, !UPT ;  /* 0x0000000126277892 */ /* 0x000fe4000f8efc3f */
[----:B------:R-:W-:Y:S01]  /*a890*/  ULOP3.LUT UR42, UR38, 0x2, URZ, 0xfc, !UPT ;  /* 0x00000002262a7892 */ /* 0x000fe2000f8efc3f */
[----:B------:R-:W-:Y:S01]  /*a8a0*/  ULDC UR41, c[0x0][0xc] ;  /* 0x0000030000297ab9 */ /* 0x000fe20000000800 */
[----:B------:R-:W-:Y:S01]  /*a8b0*/  ULDC.64 UR52, c[0x0][0x198] ;  /* 0x0000660000347ab9 */ /* 0x000fe20000000a00 */
[----:B--2---:R-:W-:-:S06]  /*a8c0*/  ULEA UR4, UR5, UR4, 0x18 ;  /* 0x0000000405047291 */ /* 0x004fcc000f8ec03f */
[----:B------:R-:W-:Y:S01]  /*a8d0*/  IMAD.U32 R16, RZ, RZ, UR4 ;  /* 0x00000004ff107e24 */ /* 0x000fe2000f8e00ff */
[C---:B-1----:R-:W-:Y:S01]  /*a8e0*/  LOP3.LUT R10, R11.reuse, 0x7f, RZ, 0xc0, !PT ;  /* 0x0000007f0b0a7812 */ /* 0x042fe200078ec0ff */
[C---:B------:R-:W-:Y:S01]  /*a8f0*/  IMAD.SHL.U32 R29, R11.reuse, 0x40, RZ ;  /* 0x000000400b1d7824 */ /* 0x040fe200078e00ff */
[----:B------:R-:W-:Y:S01]  /*a900*/  SHF.R.U32.HI R4, RZ, 0x1, R11 ;  /* 0x00000001ff047819 */ /* 0x000fe2000001160b */
[----:B------:R-:W-:Y:S02]  /*a910*/  IMAD.SHL.U32 R2, R11, 0x10, RZ ;  /* 0x000000100b027824 */ /* 0x000fe400078e00ff */
[----:B------:R-:W-:Y:S01]  /*a920*/  IMAD.SHL.U32 R6, R10, 0x10, RZ ;  /* 0x000000100a067824 */ /* 0x000fe200078e00ff */
[----:B------:R-:W-:Y:S01]  /*a930*/  LOP3.LUT R3, R29, 0x180, RZ, 0xc0, !PT ;  /* 0x000001801d037812 */ /* 0x000fe200078ec0ff */
[C---:B------:R-:W-:Y:S01]  /*a940*/  IMAD.SHL.U32 R8, R11.reuse, 0x2, RZ ;  /* 0x000000020b087824 */ /* 0x040fe200078e00ff */
[----:B------:R-:W-:Y:S01]  /*a950*/  LOP3.LUT R5, R2, 0x1b0, RZ, 0xc0, !PT ;  /* 0x000001b002057812 */ /* 0x000fe200078ec0ff */
[----:B0-----:R-:W-:Y:S01]  /*a960*/  IMAD.SHL.U32 R0, R11, 0x20, RZ ;  /* 0x000000200b007824 */ /* 0x001fe200078e00ff */
[----:B------:R-:W-:-:S02]  /*a970*/  LOP3.LUT R7, R6, 0x600, RZ, 0xc0, !PT ;  /* 0x0000060006077812 */ /* 0x000fc400078ec0ff */
[----:B------:R-:W-:Y:S01]  /*a980*/  LOP3.LUT R3, R3, 0x30, R4, 0xf8, !PT ;  /* 0x0000003003037812 */ /* 0x000fe200078ef804 */
[----:B------:R-:W-:Y:S01]  /*a990*/  IMAD.SHL.U32 R4, R11, 0x8, RZ ;  /* 0x000000080b047824 */ /* 0x000fe200078e00ff */
[----:B------:R-:W-:Y:S01]  /*a9a0*/  LOP3.LUT R9, R5, 0x30, R8, 0x78, !PT ;  /* 0x0000003005097812 */ /* 0x000fe200078e7808 */
[----:B------:R-:W-:Y:S01]  /*a9b0*/  IMAD.SHL.U32 R8, R11, 0x4, RZ ;  /* 0x000000040b087824 */ /* 0x000fe200078e00ff */
[----:B------:R-:W-:Y:S02]  /*a9c0*/  LOP3.LUT R6, R7, 0x40, R2, 0xf8, !PT ;  /* 0x0000004007067812 */ /* 0x000fe400078ef802 */
[----:B------:R-:W-:Y:S02]  /*a9d0*/  LOP3.LUT R4, R3, 0x30, R4, 0x78, !PT ;  /* 0x0000003003047812 */ /* 0x000fe400078e7804 */
[----:B------:R-:W-:Y:S02]  /*a9e0*/  LOP3.LUT R7, R7, 0x60, R0, 0xf8, !PT ;  /* 0x0000006007077812 */ /* 0x000fe400078ef800 */
[----:B------:R-:W-:-:S02]  /*a9f0*/  LOP3.LUT R9, R6, R9, RZ, 0xfc, !PT ;  /* 0x0000000906097212 */ /* 0x000fc400078efcff */
[----:B------:R-:W-:Y:S02]  /*aa00*/  SHF.R.U32.HI R3, RZ, 0x2, R10 ;  /* 0x00000002ff037819 */ /* 0x000fe4000001160a */
[----:B------:R-:W-:Y:S02]  /*aa10*/  LOP3.LUT R5, R0, 0x80, RZ, 0xc0, !PT ;  /* 0x0000008000057812 */ /* 0x000fe400078ec0ff */
[--C-:B------:R-:W-:Y:S02]  /*aa20*/  LOP3.LUT R28, R7, 0x100, R0.reuse, 0xf8, !PT ;  /* 0x00000100071c7812 */ /* 0x100fe400078ef800 */
[----:B------:R-:W-:Y:S01]  /*aa30*/  LOP3.LUT R2, R3, 0x60, R0, 0xf8, !PT ;  /* 0x0000006003027812 */ /* 0x000fe200078ef800 */
[----:B------:R-:W-:Y:S01]  /*aa40*/  IMAD.IADD R0, R16, 0x1, R9 ;  /* 0x0000000110007824 */ /* 0x000fe200078e0209 */
[----:B------:R-:W-:Y:S02]  /*aa50*/  LOP3.LUT R5, R5, 0x10, R11, 0xf8, !PT ;  /* 0x0000001005057812 */ /* 0x000fe400078ef80b */
[----:B------:R-:W-:-:S02]  /*aa60*/  LOP3.LUT R29, R4, 0x640, R29, 0xf8, !PT ;  /* 0x00000640041d7812 */ /* 0x000fc400078ef81d */
[----:B------:R3:W-:Y:S01]  /*aa70*/  STL [R1+0x8], R0 ;  /* 0x0000080001007387 */ /* 0x0007e20000100800 */
[----:B------:R-:W-:-:S04]  /*aa80*/  LOP3.LUT R5, R5, 0x10, R8, 0x78, !PT ;  /* 0x0000001005057812 */ /* 0x000fc800078e7808 */
[----:B------:R-:W-:-:S07]  /*aa90*/  LOP3.LUT R28, R28, R5, RZ, 0xfc, !PT ;  /* 0x000000051c1c7212 */ /* 0x000fce00078efcff */
.L_x_245:
[----:B------:R-:W-:Y:S01]  /*aaa0*/  ULDC.64 UR4, c[0x0][0xc88] ;  /* 0x0003220000047ab9 */ /* 0x000fe20000000a00 */
[----:B------:R-:W-:Y:S01]  /*aab0*/  ULDC.64 UR6, c[0x0][0xa08] ;  /* 0x0002820000067ab9 */ /* 0x000fe20000000a00 */
[----:B------:R-:W-:-:S06]  /*aac0*/  UIMAD.WIDE UR4, UR43, 0x4, UR4 ;  /* 0x000000042b0478a5 */ /* 0x000fcc000f8e0204 */
[----:B------:R-:W-:Y:S02]  /*aad0*/  IMAD.U32 R2, RZ, RZ, UR4 ;  /* 0x00000004ff027e24 */ /* 0x000fe4000f8e00ff */
[----:B0-----:R-:W-:Y:S01]  /*aae0*/  IMAD.U32 R3, RZ, RZ, UR5 ;  /* 0x00000005ff037e24 */ /* 0x001fe2000f8e00ff */
[----:B------:R-:W-:-:S04]  /*aaf0*/  ULDC.64 UR4, c[0x0][0xa28] ;  /* 0x00028a0000047ab9 */ /* 0x000fc80000000a00 */
[----:B------:R-:W2:Y:S01]  /*ab00*/  LDG.E R2, desc[UR50][R2.64] ;  /* 0x0000003202027981 */ /* 0x000ea2000c1e1900 */
[----:B------:R-:W-:-:S04]  /*ab10*/  UISETP.NE.U32.AND UP0, UPT, UR4, URZ, UPT ;  /* 0x0000003f0400728c */ /* 0x000fc8000bf05070 */
[----:B------:R-:W-:-:S06]  /*ab20*/  UISETP.NE.AND.EX UP0, UPT, UR5, URZ, UPT, UP0 ;  /* 0x0000003f0500728c */ /* 0x000fcc000bf05300 */
[----:B------:R-:W-:Y:S02]  /*ab30*/  PLOP3.LUT P2, PT, PT, PT, UP0, 0x80, 0x0 ;  /* 0x000000000000781c */ /* 0x000fe40003f4f008 */
[----:B------:R-:W-:-:S04]  /*ab40*/  ISETP.NE.U32.AND P0, PT, RZ, UR6, PT ;  /* 0x00000006ff007c0c */ /* 0x000fc8000bf05070 */
[----:B------:R-:W-:Y:S02]  /*ab50*/  ISETP.NE.AND.EX P0, PT, RZ, UR7, PT, P0 ;  /* 0x00000007ff007c0c */ /* 0x000fe4000bf05300 */
[----:B--2---:R-:W-:-:S13]  /*ab60*/  R2UR UR45, R2 ;  /* 0x00000000022d72ca */ /* 0x004fda00000e0000 */
[----:B------:R-:W-:Y:S02]  /*ab70*/  USHF.R.S32.HI UR46, URZ, 0x1f, UR45 ;  /* 0x0000001f3f2e7899 */ /* 0x000fe4000801142d */
[----:B------:R-:W-:-:S04]  /*ab80*/  @UP0 ULEA UR4, UP1, UR45, UR4, 0x2 ;  /* 0x000000042d040291 */ /* 0x000fc8000f82103f */
[----:B------:R-:W-:Y:S02]  /*ab90*/  @UP0 ULEA.HI.X UR5, UR45, UR5, UR46, 0x2, UP1 ;  /* 0x000000052d050291 */ /* 0x000fe400088f142e */
[----:B------:R-:W-:Y:S01]  /*aba0*/  IMAD.U32 R2, RZ, RZ, UR4 ;  /* 0x00000004ff027e24 */ /* 0x000fe2000f8e00ff */
[----:B------:R-:W-:-:S03]  /*abb0*/  USHF.L.U32 UR47, UR45, 0x2, URZ ;  /* 0x000000022d2f7899 */ /* 0x000fc6000800063f */
[----:B------:R-:W-:Y:S01]  /*abc0*/  IMAD.U32 R3, RZ, RZ, UR5 ;  /* 0x00000005ff037e24 */ /* 0x000fe2000f8e00ff */
[----:B------:R-:W-:Y:S01]  /*abd0*/  ULDC.64 UR4, c[0x0][0xa00] ;  /* 0x0002800000047ab9 */ /* 0x000fe20000000a00 */
[----:B------:R-:W-:Y:S01]  /*abe0*/  USHF.L.U64.HI UR48, UR45, 0x2, UR46 ;  /* 0x000000022d307899 */ /* 0x000fe2000801022e */
[----:B------:R-:W-:Y:S01]  /*abf0*/  ISETP.NE.U32.AND P1, PT, RZ, UR4, PT ;  /* 0x00000004ff007c0c */ /* 0x000fe2000bf25070 */
[----:B------:R-:W-:Y:S01]  /*ac00*/  UIADD3 UR4, UP0, UR47, UR4, URZ ;  /* 0x000000042f047290 */ /* 0x000fe2000ff1e03f */
[----:B------:R0:W2:Y:S01]  /*ac10*/  @P2 LDG.E R8, desc[UR50][R2.64] ;  /* 0x0000003202082981 */ /* 0x0000a2000c1e1900 */
[----:B------:R-:W-:Y:S01]  /*ac20*/  UIADD3 UR6, UP1, UR47, UR6, URZ ;  /* 0x000000062f067290 */ /* 0x000fe2000ff3e03f */
[----:B------:R-:W-:Y:S01]  /*ac30*/  ISETP.NE.AND.EX P1, PT, RZ, UR5, PT, P1 ;  /* 0x00000005ff007c0c */ /* 0x000fe2000bf25310 */
[----:B------:R-:W-:Y:S02]  /*ac40*/  UIADD3.X UR5, UR48, UR5, URZ, UP0, !UPT ;  /* 0x0000000530057290 */ /* 0x000fe400087fe43f */
[----:B------:R-:W-:-:S02]  /*ac50*/  UIADD3.X UR7, UR48, UR7, URZ, UP1, !UPT ;  /* 0x0000000730077290 */ /* 0x000fc40008ffe43f */
[----:B------:R-:W-:Y:S02]  /*ac60*/  IMAD.U32 R4, RZ, RZ, UR6 ;  /* 0x00000006ff047e24 */ /* 0x000fe4000f8e00ff */
[----:B0-----:R-:W-:Y:S02]  /*ac70*/  IMAD.U32 R2, RZ, RZ, UR4 ;  /* 0x00000004ff027e24 */ /* 0x001fe4000f8e00ff */
[----:B------:R-:W-:Y:S01]  /*ac80*/  IMAD.U32 R3, RZ, RZ, UR5 ;  /* 0x00000005ff037e24 */ /* 0x000fe2000f8e00ff */
[----:B------:R-:W-:Y:S01]  /*ac90*/  ULDC.64 UR4, c[0x0][0xa18] ;  /* 0x0002860000047ab9 */ /* 0x000fe20000000a00 */
[----:B------:R-:W-:Y:S01]  /*aca0*/  IMAD.U32 R5, RZ, RZ, UR7 ;  /* 0x00000007ff057e24 */ /* 0x000fe2000f8e00ff */
[----:B------:R-:W-:Y:S01]  /*acb0*/  UISETP.NE.U32.AND UP0, UPT, UR4, URZ, UPT ;  /* 0x0000003f0400728c */ /* 0x000fe2000bf05070 */
[----:B------:R-:W-:Y:S01]  /*acc0*/  ULDC UR6, c[0x0][0x288] ;  /* 0x0000a20000067ab9 */ /* 0x000fe20000000800 */
[----:B------:R-:W5:Y:S02]  /*acd0*/  @P1 LDG.E R9, desc[UR50][R2.64] ;  /* 0x0000003202091981 */ /* 0x000f64000c1e1900 */
[----:B------:R-:W-:-:S02]  /*ace0*/  UISETP.NE.AND.EX UP0, UPT, UR5, URZ, UPT, UP0 ;  /* 0x0000003f0500728c */ /* 0x000fc4000bf05300 */
[----:B---3--:R-:W5:Y:S01]  /*acf0*/  @P0 LDG.E R0, desc[UR50][R4.64] ;  /* 0x0000003204000981 */ /* 0x008f62000c1e1900 */
[----:B------:R-:W-:-:S03]  /*ad00*/  IMAD.U32 R10, RZ, RZ, UR6 ;  /* 0x00000006ff0a7e24 */ /* 0x000fc6000f8e00ff */
[----:B------:R-:W-:-:S05]  /*ad10*/  PLOP3.LUT P3, PT, PT, PT, UP0, 0x80, 0x0 ;  /* 0x000000000000781c */ /* 0x000fca0003f6f008 */
[----:B------:R-:W-:-:S04]  /*ad20*/  @UP0 UIADD3 UR4, UP1, UR47, UR4, URZ ;  /* 0x000000042f040290 */ /* 0x000fc8000ff3e03f */
[----:B------:R-:W-:Y:S02]  /*ad30*/  @UP0 UIADD3.X UR5, UR48, UR5, URZ, UP1, !UPT ;  /* 0x0000000530050290 */ /* 0x000fe40008ffe43f */
[----:B------:R-:W-:-:S04]  /*ad40*/  IMAD.U32 R6, RZ, RZ, UR4 ;  /* 0x00000004ff067e24 */ /* 0x000fc8000f8e00ff */
[----:B------:R-:W-:-:S05]  /*ad50*/  IMAD.U32 R7, RZ, RZ, UR5 ;  /* 0x00000005ff077e24 */ /* 0x000fca000f8e00ff */
[----:B------:R0:W3:Y:S01]  /*ad60*/  @P3 LDG.E R10, desc[UR50][R6.64] ;  /* 0x00000032060a3981 */ /* 0x0000e2000c1e1900 */
[----:B------:R-:W-:Y:S01]  /*ad70*/  UMOV UR4, URZ ;  /* 0x0000003f00047c82 */ /* 0x000fe20008000000 */
[----:B0-----:R-:W0:Y:S01]  /*ad80*/  LDC.64 R6, c[0x0][0x418] ;  /* 0x00010600ff067b82 */ /* 0x001e220000000a00 */
[----:B--2---:R-:W-:Y:S02]  /*ad90*/  @P2 R2UR UR4, R8 ;  /* 0x00000000080422ca */ /* 0x004fe400000e0000 */
[----:B0-----:R-:W-:Y:S01]  /*ada0*/  ISETP.NE.U32.AND P2, PT, R6, RZ, PT ;  /* 0x000000ff0600720c */ /* 0x001fe20003f45070 */
[----:B---3--:R0:W-:Y:S01]  /*adb0*/  STL [R1+0x4], R10 ;  /* 0x0000040a01007387 */ /* 0x0081e20000100800 */
[----:B-1----:R-:W-:Y:S11]  /*adc0*/  @P3 BRA `(.L_x_180) ;  /* 0x0000000000143947 */ /* 0x002ff60003800000 */
[----:B------:R-:W-:Y:S05]  /*add0*/  @!P1 BRA `(.L_x_180) ;  /* 0x0000000000109947 */ /* 0x000fea0003800000 */
[----:B------:R-:W2:Y:S04]  /*ade0*/  LDG.E R11, desc[UR50][R2.64] ;  /* 0x00000032020b7981 */ /* 0x000ea8000c1e1900 */
[----:B------:R-:W2:Y:S02]  /*adf0*/  LDG.E R6, desc[UR50][R2.64+0x4] ;  /* 0x0000043202067981 */ /* 0x000ea4000c1e1900 */
[----:B--2---:R-:W-:-:S05]  /*ae00*/  IMAD.IADD R2, R6, 0x1, -R11 ;  /* 0x0000000106027824 */ /* 0x004fca00078e0a0b */
[----:B------:R1:W-:Y:S02]  /*ae10*/  STL [R1+0x4], R2 ;  /* 0x0000040201007387 */ /* 0x0003e40000100800 */
.L_x_180:
[----:B------:R-:W2:Y:S01]  /*ae20*/  LDC R6, c[0x0][0x424] ;  /* 0x00010900ff067b82 */ /* 0x000ea20000000800 */
[----:B------:R-:W-:Y:S01]  /*ae30*/  ISETP.NE.AND.EX P2, PT, R7, RZ, PT, P2 ;  /* 0x000000ff0700720c */ /* 0x000fe20003f45320 */
[----:B------:R-:W-:Y:S01]  /*ae40*/  UMOV UR44, URZ ;  /* 0x0000003f002c7c82 */ /* 0x000fe20008000000 */
[----:B------:R-:W-:Y:S01]  /*ae50*/  ULDC.64 UR6, c[0x0][0xa20] ;  /* 0x0002880000067ab9 */ /* 0x000fe20000000a00 */
[----:B-----5:R-:W-:Y:S01]  /*ae60*/  @P1 R2UR UR44, R9 ;  /* 0x00000000092c12ca */ /* 0x020fe200000e0000 */
[----:B------:R-:W-:Y:S01]  /*ae70*/  UMOV UR40, URZ ;  /* 0x0000003f00287c82 */ /* 0x000fe20008000000 */
[----:B------:R-:W-:Y:S01]  /*ae80*/  ISETP.NE.U32.AND P1, PT, RZ, UR6, PT ;  /* 0x00000006ff007c0c */ /* 0x000fe2000bf25070 */
[----:B------:R-:W-:Y:S01]  /*ae90*/  IMAD.U32 R22, RZ, RZ, UR45 ;  /* 0x0000002dff167e24 */ /* 0x000fe2000f8e00ff */
[----:B------:R-:W3:Y:S01]  /*aea0*/  LDC R7, c[0x0][0x2f0] ;  /* 0x0000bc00ff077b82 */ /* 0x000ee20000000800 */
[----:B------:R-:W-:Y:S02]  /*aeb0*/  R2UR UR36, R26 ;  /* 0x000000001a2472ca */ /* 0x000fe400000e0000 */
[----:B------:R-:W-:-:S02]  /*aec0*/  @P0 R2UR UR40, R0 ;  /* 0x00000000002802ca */ /* 0x000fc400000e0000 */
[----:B------:R-:W-:Y:S02]  /*aed0*/  ISETP.NE.AND.EX P1, PT, RZ, UR7, PT, P1 ;  /* 0x00000007ff007c0c */ /* 0x000fe4000bf25310 */
[C---:B-1----:R-:W-:Y:S02]  /*aee0*/  LOP3.LUT R2, R26.reuse, 0xff000000, RZ, 0xc0, !PT ;  /* 0xff0000001a027812 */ /* 0x042fe400078ec0ff */
[----:B------:R-:W-:Y:S02]  /*aef0*/  LOP3.LUT R0, R26, 0xff0000, RZ, 0xc0, !PT ;  /* 0x00ff00001a007812 */ /* 0x000fe400078ec0ff */
[----:B------:R-:W-:-:S03]  /*af00*/  SHF.R.U32.HI R3, RZ, 0x8, R2 ;  /* 0x00000008ff037819 */ /* 0x000fc60000011602 */
[----:B------:R-:W-:Y:S01]  /*af10*/  ULOP3.LUT UR36, UR36, 0xffff, URZ, 0xc0, !UPT ;  /* 0x0000ffff24247892 */ /* 0x000fe2000f8ec03f */
[----:B------:R-:W-:Y:S01]  /*af20*/  LEA.HI R0, R0, R3, RZ, 0x10 ;  /* 0x0000000300007211 */ /* 0x000fe200078f80ff */
[----:B------:R-:W-:Y:S01]  /*af30*/  UIADD3 UR40, UR40, UR4, URZ ;  /* 0x0000000428287290 */ /* 0x000fe2000fffe03f */
[----:B--2---:R-:W-:-:S05]  /*af40*/  SEL R6, R6, 0x1, P2 ;  /* 0x0000000106067807 */ /* 0x004fca0001000000 */
[----:B---3--:R-:W-:Y:S01]  /*af50*/  IMAD R2, R6, R7, RZ ;  /* 0x0000000706027224 */ /* 0x008fe200078e02ff */
[----:B------:R-:W-:Y:S06]  /*af60*/  @!P1 BRA `(.L_x_181) ;  /* 0x0000000000189947 */ /* 0x000fec0003800000 */
[----:B------:R-:W-:-:S04]  /*af70*/  UIADD3 UR5, UP0, UR47, UR6, URZ ;  /* 0x000000062f057290 */ /* 0x000fc8000ff1e03f */
[----:B------:R-:W-:Y:S02]  /*af80*/  UIADD3.X UR6, UR48, UR7, URZ, UP0, !UPT ;  /* 0x0000000730067290 */ /* 0x000fe400087fe43f */
[----:B------:R-:W-:-:S04]  /*af90*/  IMAD.U32 R2, RZ, RZ, UR5 ;  /* 0x00000005ff027e24 */ /* 0x000fc8000f8e00ff */
[----:B------:R-:W-:-:S05]  /*afa0*/  IMAD.U32 R3, RZ, RZ, UR6 ;  /* 0x00000006ff037e24 */ /* 0x000fca000f8e00ff */
[----:B------:R1:W5:Y:S01]  /*afb0*/  LDG.E R2, desc[UR50][R2.64] ;  /* 0x0000003202027981 */ /* 0x000362000c1e1900 */
[----:B------:R-:W-:Y:S05]  /*afc0*/  BRA `(.L_x_182) ;  /* 0x0000000000107947 */ /* 0x000fea0003800000 */
.L_x_181:
[----:B------:R-:W-:Y:S05]  /*afd0*/  @!P0 BRA `(.L_x_182) ;  /* 0x00000000000c8947 */ /* 0x000fea0003800000 */
[----:B------:R-:W2:Y:S04]  /*afe0*/  LDG.E R3, desc[UR50][R4.64] ;  /* 0x0000003204037981 */ /* 0x000ea8000c1e1900 */
[----:B------:R-:W2:Y:S02]  /*aff0*/  LDG.E R2, desc[UR50][R4.64+0x4] ;  /* 0x0000043204027981 */ /* 0x000ea4000c1e1900 */
[----:B--2---:R-:W-:-:S07]  /*b000*/  IMAD.IADD R2, R2, 0x1, -R3 ;  /* 0x0000000102027824 */ /* 0x004fce00078e0a03 */
.L_x_182:
[----:B-----5:R-:W-:Y:S01]  /*b010*/  VIADD R2, R2, -UR4 ;  /* 0x8000000402027c36 */ /* 0x020fe20008000000 */
[----:B------:R-:W-:-:S03]  /*b020*/  LOP3.LUT R26, R0, 0xff, RZ, 0xc0, !PT ;  /* 0x000000ff001a7812 */ /* 0x000fc600078ec0ff */
[C---:B-1----:R-:W-:Y:S01]  /*b030*/  VIADD R3, R2.reuse, 0x9f ;  /* 0x0000009f02037836 */ /* 0x042fe20000000000 */
[----:B------:R-:W-:-:S03]  /*b040*/  ISETP.GE.AND P0, PT, R2, 0x1, PT ;  /* 0x000000010200780c */ /* 0x000fc60003f06270 */
[----:B------:R-:W-:-:S05]  /*b050*/  IMAD.HI R3, R3, 0x66666667, RZ ;  /* 0x6666666703037827 */ /* 0x000fca00078e02ff */
[----:B------:R-:W-:-:S04]  /*b060*/  SHF.R.U32.HI R2, RZ, 0x1f, R3 ;  /* 0x0000001fff027819 */ /* 0x000fc80000011603 */
[----:B------:R-:W-:Y:S01]  /*b070*/  LEA.HI.SX32 R5, R3, R2, 0x1a ;  /* 0x0000000203057211 */ /* 0x000fe200078fd2ff */
[----:B------:R-:W-:Y:S01]  /*b080*/  IMAD.MOV.U32 R3, RZ, RZ, RZ ;  /* 0x000000ffff037224 */ /* 0x000fe200078e00ff */
[----:B------:R-:W-:Y:S06]  /*b090*/  @!P0 BRA `(.L_x_183) ;  /* 0x0000000000708947 */ /* 0x000fec0003800000 */
[----:B------:R-:W-:-:S04]  /*b0a0*/  SHF.R.U32.HI R0, RZ, 0x10, R0 ;  /* 0x00000010ff007819 */ /* 0x000fc80000011600 */
[----:B------:R-:W-:-:S13]  /*b0b0*/  ISETP.NE.AND P0, PT, R0, RZ, PT ;  /* 0x000000ff0000720c */ /* 0x000fda0003f05270 */
[----:B------:R-:W1:Y:S02]  /*b0c0*/  @!P0 LDC R0, c[0x0][0x9f0] ;  /* 0x00027c00ff008b82 */ /* 0x000e640000000800 */
[-C--:B-1----:R-:W-:Y:S02]  /*b0d0*/  IABS R4, R0.reuse ;  /* 0x0000000000047213 */ /* 0x082fe40000000000 */
[----:B------:R-:W-:Y:S02]  /*b0e0*/  IADD3 R7, R0, -0x1, R5 ;  /* 0xffffffff00077810 */ /* 0x000fe40007ffe005 */
[----:B------:R-:W1:Y:S02]  /*b0f0*/  I2F.RP R6, R4 ;  /* 0x0000000400067306 */ /* 0x000e640000209400 */
[----:B------:R-:W-:-:S04]  /*b100*/  LOP3.LUT R8, R7, R0, RZ, 0x3c, !PT ;  /* 0x0000000007087212 */ /* 0x000fc800078e3cff */
[----:B------:R-:W-:Y:S02]  /*b110*/  ISETP.GE.AND P2, PT, R8, RZ, PT ;  /* 0x000000ff0800720c */ /* 0x000fe40003f46270 */
[----:B-1----:R-:W1:Y:S02]  /*b120*/  MUFU.RCP R6, R6 ;  /* 0x0000000600067308 */ /* 0x002e640000001000 */
[----:B-1----:R-:W-:Y:S01]  /*b130*/  VIADD R2, R6, 0xffffffe ;  /* 0x0ffffffe06027836 */ /* 0x002fe20000000000 */
[----:B------:R-:W-:-:S05]  /*b140*/  IABS R6, R0 ;  /* 0x0000000000067213 */ /* 0x000fca0000000000 */
[----:B------:R1:W2:Y:S02]  /*b150*/  F2I.FTZ.U32.TRUNC.NTZ R3, R2 ;  /* 0x0000000200037305 */ /* 0x0002a4000021f000 */
[----:B-1----:R-:W-:Y:S02]  /*b160*/  IMAD.MOV.U32 R2, RZ, RZ, RZ ;  /* 0x000000ffff027224 */ /* 0x002fe400078e00ff */
[----:B--2---:R-:W-:-:S04]  /*b170*/  IMAD.MOV R9, RZ, RZ, -R3 ;  /* 0x000000ffff097224 */ /* 0x004fc800078e0a03 */
[----:B------:R-:W-:-:S04]  /*b180*/  IMAD R9, R9, R4, RZ ;  /* 0x0000000409097224 */ /* 0x000fc800078e02ff */
[----:B------:R-:W-:Y:S01]  /*b190*/  IMAD.HI.U32 R3, R3, R9, R2 ;  /* 0x0000000903037227 */ /* 0x000fe200078e0002 */
[----:B------:R-:W-:-:S03]  /*b1a0*/  IABS R2, R7 ;  /* 0x0000000700027213 */ /* 0x000fc60000000000 */
[----:B------:R-:W-:Y:S02]  /*b1b0*/  IMAD.MOV R7, RZ, RZ, -R6 ;  /* 0x000000ffff077224 */ /* 0x000fe400078e0a06 */
[----:B------:R-:W-:-:S04]  /*b1c0*/  IMAD.HI.U32 R3, R3, R2, RZ ;  /* 0x0000000203037227 */ /* 0x000fc800078e00ff */
[----:B------:R-:W-:-:S05]  /*b1d0*/  IMAD R7, R3, R7, R2 ;  /* 0x0000000703077224 */ /* 0x000fca00078e0202 */
[----:B------:R-:W-:-:S13]  /*b1e0*/  ISETP.GT.U32.AND P1, PT, R4, R7, PT ;  /* 0x000000070400720c */ /* 0x000fda0003f24070 */
[----:B------:R-:W-:Y:S02]  /*b1f0*/  @!P1 IMAD.IADD R7, R7, 0x1, -R4 ;  /* 0x0000000107079824 */ /* 0x000fe400078e0a04 */
[----:B------:R-:W-:Y:S01]  /*b200*/  @!P1 VIADD R3, R3, 0x1 ;  /* 0x0000000103039836 */ /* 0x000fe20000000000 */
[----:B------:R-:W-:Y:S02]  /*b210*/  ISETP.NE.AND P1, PT, R0, RZ, PT ;  /* 0x000000ff0000720c */ /* 0x000fe40003f25270 */
[----:B------:R-:W-:-:S13]  /*b220*/  ISETP.GE.U32.AND P0, PT, R7, R4, PT ;  /* 0x000000040700720c */ /* 0x000fda0003f06070 */
[----:B------:R-:W-:-:S04]  /*b230*/  @P0 VIADD R3, R3, 0x1 ;  /* 0x0000000103030836 */ /* 0x000fc80000000000 */
[----:B------:R-:W-:Y:S01]  /*b240*/  @!P2 IMAD.MOV R3, RZ, RZ, -R3 ;  /* 0x000000ffff03a224 */ /* 0x000fe200078e0a03 */
[----:B------:R-:W-:-:S07]  /*b250*/  @!P1 LOP3.LUT R3, RZ, R0, RZ, 0x33, !PT ;  /* 0x00000000ff039212 */ /* 0x000fce00078e33ff */
.L_x_183:
[-C--:B------:R-:W-:Y:S01]  /*b260*/  IMAD R26, R26, R3.reuse, RZ ;  /* 0x000000031a1a7224 */ /* 0x080fe200078e02ff */
[----:B------:R-:W-:Y:S04]  /*b270*/  BSSY B7, `(.L_x_184) ;  /* 0x000029d000077945 */ /* 0x000fe80003800000 */
[----:B------:R-:W-:-:S04]  /*b280*/  VIADDMNMX R0, R26, R3, R5, PT ;  /* 0x000000031a007246 */ /* 0x000fc80003800105 */
[----:B------:R-:W-:Y:S01]  /*b290*/  ISETP.GT.AND P0, PT, R0, R26, PT ;  /* 0x0000001a0000720c */ /* 0x000fe20003f04270 */
[----:B------:R1:W-:-:S12]  /*b2a0*/  STL [R1], R0 ;  /* 0x0000000001007387 */ /* 0x0003d80000100800 */
[----:B-1----:R-:W-:Y:S05]  /*b2b0*/  @P0 BRA `(.L_x_185) ;  /* 0x0000000000440947 */ /* 0x002fea0003800000 */
[----:B------:R-:W1:Y:S02]  /*b2c0*/  S2R R0, SR_TID.X ;  /* 0x0000000000007919 */ /* 0x000e640000002100 */
[----:B-1----:R-:W-:-:S04]  /*b2d0*/  LOP3.LUT R0, R0, 0x7f, RZ, 0xc0, !PT ;  /* 0x0000007f00007812 */ /* 0x002fc800078ec0ff */
[----:B------:R-:W-:-:S13]  /*b2e0*/  ISETP.NE.AND P0, PT, R0, RZ, PT ;  /* 0x000000ff0000720c */ /* 0x000fda0003f05270 */
[----:B------:R-:W-:Y:S05]  /*b2f0*/  @P0 BRA `(.L_x_186) ;  /* 0x0000002800500947 */ /* 0x000fea0003800000 */
[----:B------:R-:W1:Y:S01]  /*b300*/  S2R R5, SR_LANEID ;  /* 0x0000000000057919 */ /* 0x000e620000000000 */
[----:B------:R-:W-:Y:S01]  /*b310*/  VOTEU.ANY UR4, UPT, PT ;  /* 0x0000000000047886 */ /* 0x000fe200038e0100 */
[----:B------:R-:W2:Y:S01]  /*b320*/  LDC.64 R2, c[0x0][0xc60] ;  /* 0x00031800ff027b82 */ /* 0x000ea20000000a00 */
[----:B------:R-:W1:Y:S02]  /*b330*/  FLO.U32 R0, UR4 ;  /* 0x0000000400007d00 */ /* 0x000e6400080e0000 */
[----:B-1----:R-:W-:-:S06]  /*b340*/  ISETP.EQ.U32.AND P0, PT, R0, R5, PT ;  /* 0x000000050000720c */ /* 0x002fcc0003f02070 */
[----:B------:R-:W2:Y:S07]  /*b350*/  POPC R5, UR4 ;  /* 0x0000000400057d09 */ /* 0x000eae0008000000 */
[----:B--2---:R-:W2:Y:S01]  /*b360*/  @P0 ATOMG.E.ADD.STRONG.GPU PT, R3, desc[UR50][R2.64], R5 ;  /* 0x00000005020309a8 */ /* 0x004ea200081ee1f2 */
[----:B------:R-:W1:Y:S02]  /*b370*/  S2R R4, SR_LTMASK ;  /* 0x0000000000047919 */ /* 0x000e640000003900 */
[----:B-1----:R-:W-:-:S04]  /*b380*/  LOP3.LUT R4, R4, UR4, RZ, 0xc0, !PT ;  /* 0x0000000404047c12 */ /* 0x002fc8000f8ec0ff */
[----:B------:R-:W1:Y:S01]  /*b390*/  POPC R7, R4 ;  /* 0x0000000400077309 */ /* 0x000e620000000000 */
[----:B--2---:R-:W1:Y:S02]  /*b3a0*/  SHFL.IDX PT, R0, R3, R0, 0x1f ;  /* 0x00001f0003007589 */ /* 0x004e6400000e0000 */
[----:B-1----:R-:W-:Y:S01]  /*b3b0*/  IADD3 R24, R0, UR41, R7 ;  /* 0x0000002900187c10 */ /* 0x002fe2000fffe007 */
[----:B------:R-:W-:Y:S06]  /*b3c0*/  BRA `(.L_x_186) ;  /* 0x00000028001c7947 */ /* 0x000fec0003800000 */
.L_x_185:
[----:B------:R-:W-:Y:S01]  /*b3d0*/  VIADD R0, R16, 0xe000 ;  /* 0x0000e00010007836 */ /* 0x000fe20000000000 */
[----:B------:R-:W-:Y:S04]  /*b3e0*/  BSSY B6, `(.L_x_187) ;  /* 0x0000013000067945 */ /* 0x000fe80003800000 */
[----:B------:R-:W-:-:S13]  /*b3f0*/  LOP3.LUT P0, RZ, R0, 0x1bf, RZ, 0xc0, !PT ;  /* 0x000001bf00ff7812 */ /* 0x000fda000780c0ff */
[----:B------:R-:W-:Y:S05]  /*b400*/  @!P0 BRA `(.L_x_188) ;  /* 0x0000000000408947 */ /* 0x000fea0003800000 */
[----:B------:R-:W-:Y:S01]  /*b410*/  MOV R2, 0x0 ;  /* 0x0000000000027802 */ /* 0x000fe20000000f00 */
[----:B------:R-:W-:Y:S01]  /*b420*/  ULDC.64 UR6, c[0x4][0x98] ;  /* 0x0100260000067ab9 */ /* 0x000fe20000000a00 */
[----:B------:R-:W-:Y:S01]  /*b430*/  ULDC.64 UR8, c[0x4][0xa0] ;  /* 0x0100280000087ab9 */ /* 0x000fe20000000a00 */
[----:B------:R-:W-:Y:S01]  /*b440*/  ULDC.64 UR4, c[0x4][0x8] ;  /* 0x0100020000047ab9 */ /* 0x000fe20000000a00 */
[----:B------:R-:W-:Y:S02]  /*b450*/  IMAD.U32 R4, RZ, RZ, UR6 ;  /* 0x00000006ff047e24 */ /* 0x000fe4000f8e00ff */
[----:B------:R-:W1:Y:S01]  /*b460*/  LDC.64 R2, c[0x4][R2] ;  /* 0x0100000002027b82 */ /* 0x000e620000000a00 */
[----:B------:R-:W-:Y:S02]  /*b470*/  IMAD.U32 R5, RZ, RZ, UR7 ;  /* 0x00000007ff057e24 */ /* 0x000fe4000f8e00ff */
[----:B------:R-:W-:Y:S02]  /*b480*/  IMAD.U32 R6, RZ, RZ, UR8 ;  /* 0x00000008ff067e24 */ /* 0x000fe4000f8e00ff */
[----:B------:R-:W-:-:S02]  /*b490*/  IMAD.U32 R7, RZ, RZ, UR9 ;  /* 0x00000009ff077e24 */ /* 0x000fc4000f8e00ff */
[----:B0-----:R-:W-:Y:S02]  /*b4a0*/  IMAD.U32 R10, RZ, RZ, UR4 ;  /* 0x00000004ff0a7e24 */ /* 0x001fe4000f8e00ff */
[----:B------:R-:W-:Y:S02]  /*b4b0*/  IMAD.U32 R11, RZ, RZ, UR5 ;  /* 0x00000005ff0b7e24 */ /* 0x000fe4000f8e00ff */
[----:B------:R-:W-:Y:S02]  /*b4c0*/  IMAD.MOV.U32 R8, RZ, RZ, 0x70 ;  /* 0x00000070ff087424 */ /* 0x000fe400078e00ff */
[----:B------:R-:W-:Y:S02]  /*b4d0*/  IMAD.MOV.U32 R12, RZ, RZ, 0x1 ;  /* 0x00000001ff0c7424 */ /* 0x000fe400078e00ff */
[----:B------:R-:W-:-:S07]  /*b4e0*/  IMAD.MOV.U32 R13, RZ, RZ, RZ ;  /* 0x000000ffff0d7224 */ /* 0x000fce00078e00ff */
[----:B------:R-:W-:-:S07]  /*b4f0*/  LEPC R20, `(.L_x_188) ;  /* 0x000000001014794e */ /* 0x000fce0000000000 */
[----:B-1----:R-:W-:Y:S05]  /*b500*/  CALL.ABS.NOINC R2 ;  /* 0x0000000002007343 */ /* 0x002fea0003c00000 */
.L_x_188:
[----:B------:R-:W-:Y:S05]  /*b510*/  BSYNC B6 ;  /* 0x0000000000067941 */ /* 0x000fea0003800000 */
.L_x_187:
[----:B------:R-:W-:Y:S01]  /*b520*/  VIADD R0, R16, 0x6000 ;  /* 0x0000600010007836 */ /* 0x000fe20000000000 */
[----:B------:R-:W-:Y:S01]  /*b530*/  LOP3.LUT R23, R23, 0xfffffffe, RZ, 0xc0, !PT ;  /* 0xfffffffe17177812 */ /* 0x000fe200078ec0ff */
[----:B------:R-:W-:Y:S03]  /*b540*/  BSSY B6, `(.L_x_189) ;  /* 0x0000014000067945 */ /* 0x000fe60003800000 */
[----:B------:R-:W-:-:S13]  /*b550*/  LOP3.LUT P0, RZ, R0, 0x1bf, RZ, 0xc0, !PT ;  /* 0x000001bf00ff7812 */ /* 0x000fda000780c0ff */
[----:B------:R-:W-:Y:S01]  /*b560*/  @P0 LOP3.LUT R23, R23, 0x1, RZ, 0xfc, !PT ;  /* 0x0000000117170812 */ /* 0x000fe200078efcff */
[----:B------:R-:W-:Y:S06]  /*b570*/  @!P0 BRA `(.L_x_190) ;  /* 0x0000000000408947 */ /* 0x000fec0003800000 */
        /* <DEDUP_REMOVED lines=16> */
.L_x_190:
[----:B------:R-:W-:Y:S05]  /*b680*/  BSYNC B6 ;  /* 0x0000000000067941 */ /* 0x000fea0003800000 */
.L_x_189:
        /* <DEDUP_REMOVED lines=20> */
.L_x_192:
[----:B------:R-:W-:Y:S05]  /*b7d0*/  BSYNC B6 ;  /* 0x0000000000067941 */ /* 0x000fea0003800000 */
.L_x_191:
[----:B------:R-:W-:Y:S01]  /*b7e0*/  LOP3.LUT P6, RZ, R23, 0x1, RZ, 0xc0, !PT ;  /* 0x0000000117ff7812 */ /* 0x000fe200078cc0ff */
[----:B------:R-:W-:-:S12]  /*b7f0*/  BSSY B6, `(.L_x_193) ;  /* 0x0000012000067945 */ /* 0x000fd80003800000 */
        /* <DEDUP_REMOVED lines=17> */
.L_x_194:
[----:B------:R-:W-:Y:S05]  /*b910*/  BSYNC B6 ;  /* 0x0000000000067941 */ /* 0x000fea0003800000 */
.L_x_193:
[----:B------:R-:W-:Y:S02]  /*b920*/  ULDC.64 UR4, c[0x0][0x9f8] ;  /* 0x00027e0000047ab9 */ /* 0x000fe40000000a00 */
[----:B------:R-:W-:-:S04]  /*b930*/  UISETP.NE.U32.AND UP0, UPT, UR4, URZ, UPT ;  /* 0x0000003f0400728c */ /* 0x000fc8000bf05070 */
[----:B------:R-:W-:-:S06]  /*b940*/  UISETP.NE.AND.EX UP0, UPT, UR5, URZ, UPT, UP0 ;  /* 0x0000003f0500728c */ /* 0x000fcc000bf05300 */
[----:B------:R-:W-:-:S05]  /*b950*/  PLOP3.LUT P0, PT, PT, PT, UP0, 0x80, 0x0 ;  /* 0x000000000000781c */ /* 0x000fca0003f0f008 */
[----:B------:R-:W-:-:S04]  /*b960*/  @UP0 UIADD3 UR4, UP1, UR47, UR4, URZ ;  /* 0x000000042f040290 */ /* 0x000fc8000ff3e03f */
[----:B------:R-:W-:Y:S02]  /*b970*/  @UP0 UIADD3.X UR5, UR48, UR5, URZ, UP1, !UPT ;  /* 0x0000000530050290 */ /* 0x000fe40008ffe43f */
[----:B------:R-:W-:-:S04]  /*b980*/  IMAD.U32 R2, RZ, RZ, UR4 ;  /* 0x00000004ff027e24 */ /* 0x000fc8000f8e00ff */
[----:B------:R-:W-:Y:S01]  /*b990*/  IMAD.U32 R3, RZ, RZ, UR5 ;  /* 0x00000005ff037e24 */ /* 0x000fe2000f8e00ff */
[----:B------:R-:W1:Y:S01]  /*b9a0*/  S2R R17, SR_TID.X ;  /* 0x0000000000117919 */ /* 0x000e620000002100 */
[----:B------:R-:W-:-:S03]  /*b9b0*/  ULDC.64 UR4, c[0x0][0xa08] ;  /* 0x0002820000047ab9 */ /* 0x000fc60000000a00 */
[----:B------:R2:W3:Y:S02]  /*b9c0*/  @P0 LDG.E R22, desc[UR50][R2.64] ;  /* 0x0000003202160981 */ /* 0x0004e4000c1e1900 */
[----:B--2---:R-:W2:Y:S01]  /*b9d0*/  LDC.64 R2, c[0x0][0x418] ;  /* 0x00010600ff027b82 */ /* 0x004ea20000000a00 */
[----:B-1----:R-:W-:-:S04]  /*b9e0*/  SHF.R.U32.HI R20, RZ, 0x5, R17 ;  /* 0x00000005ff147819 */ /* 0x002fc80000011611 */
[----:B------:R-:W-:Y:S02]  /*b9f0*/  LOP3.LUT R20, R20, 0x3, RZ, 0xc0, !PT ;  /* 0x0000000314147812 */ /* 0x000fe400078ec0ff */
[----:B--2---:R-:W-:Y:S01]  /*ba00*/  LOP3.LUT P0, RZ, R2, UR4, RZ, 0xfc, !PT ;  /* 0x0000000402ff7c12 */ /* 0x004fe2000f80fcff */
[----:B------:R-:W-:-:S03]  /*ba10*/  UMOV UR4, 0xffffffff ;  /* 0xffffffff00047882 */ /* 0x000fc60000000000 */
[----:B------:R-:W-:Y:S02]  /*ba20*/  LOP3.LUT P0, RZ, R3, UR5, RZ, 0xfc, P0 ;  /* 0x0000000503ff7c12 */ /* 0x000fe4000800fcff */
[----:B---3--:R-:W-:Y:S02]  /*ba30*/  SHF.R.S32.HI R27, RZ, 0x1f, R22 ;  /* 0x0000001fff1b7819 */ /* 0x008fe40000011416 */
[----:B------:R-:W-:Y:S01]  /*ba40*/  SEL R17, R22, RZ, !P0 ;  /* 0x000000ff16117207 */ /* 0x000fe20004000000 */
[----:B------:R-:W-:Y:S08]  /*ba50*/  BRA.DIV UR4, `(.L_x_195) ;  /* 0x0000003204cc7947 */ /* 0x000ff0000b800000 */
[----:B------:R1:W2:Y:S02]  /*ba60*/  SHFL.IDX PT, R14, R20, RZ, 0x1f ;  /* 0x00001fff140e7589 */ /* 0x0002a400000e0000 */
.L_x_264:
[----:B--2---:R-:W-:Y:S02]  /*ba70*/  ISETP.NE.AND P0, PT, R14, RZ, PT ;  /* 0x000000ff0e00720c */ /* 0x004fe40003f05270 */
[----:B------:R-:W-:Y:S02]  /*ba80*/  PLOP3.LUT P1, PT, PT, PT, PT, 0x8, 0x0 ;  /* 0x000000000000781c */ /* 0x000fe40003f2e170 */
[----:B------:R-:W-:-:S11]  /*ba90*/  LOP3.LUT R23, R23, 0xfffffffe, RZ, 0xc0, !PT ;  /* 0xfffffffe17177812 */ /* 0x000fd600078ec0ff */
[----:B------:R-:W-:Y:S01]  /*baa0*/  @P1 LOP3.LUT R23, R23, 0x1, RZ, 0xfc, !PT ;  /* 0x0000000117171812 */ /* 0x000fe200078efcff */
[----:B------:R-:W-:Y:S06]  /*bab0*/  @P0 BRA `(.L_x_196) ;  /* 0x00000004004c0947 */ /* 0x000fec0003800000 */
[----:B------:R-:W2:Y:S01]  /*bac0*/  LDL R0, [R1] ;  /* 0x0000000001007983 */ /* 0x000ea20000100800 */
[----:B------:R-:W-:Y:S01]  /*bad0*/  UMOV UR4, 0xffffffff ;  /* 0xffffffff00047882 */ /* 0x000fe20000000000 */
[----:B--2---:R-:W-:Y:S02]  /*bae0*/  VIADD R0, R0, 0xffffffff ;  /* 0xffffffff00007836 */ /* 0x004fe40000000000 */
[----:B------:R-:W-:Y:S05]  /*baf0*/  BRA.DIV UR4, `(.L_x_197) ;  /* 0x0000003204c47947 */ /* 0x000fea000b800000 */
[----:B------:R-:W-:-:S13]  /*bb00*/  ELECT P6, URZ, PT ;  /* 0x00000000003f782f */ /* 0x000fda00038c0000 */
.L_x_267:
[----:B------:R-:W-:Y:S05]  /*bb10*/  @!P6 BRA `(.L_x_196) ;  /* 0x000000040034e947 */ /* 0x000fea0003800000 */
[----:B------:R-:W-:-:S04]  /*bb20*/  ISETP.NE.U32.AND P0, PT, R2, RZ, PT ;  /* 0x000000ff0200720c */ /* 0x000fc80003f05070 */
[----:B------:R-:W-:-:S13]  /*bb30*/  ISETP.NE.AND.EX P0, PT, R3, RZ, PT, P0 ;  /* 0x000000ff0300720c */ /* 0x000fda0003f05300 */
[----:B------:R-:W-:Y:S05]  /*bb40*/  @!P0 BRA `(.L_x_198) ;  /* 0x0000000000448947 */ /* 0x000fea0003800000 */
[----:B------:R-:W2:Y:S01]  /*bb50*/  LDC R7, c[0x0][0x43c] ;  /* 0x00010f00ff077b82 */ /* 0x000ea20000000800 */
[----:B------:R-:W-:Y:S01]  /*bb60*/  ULDC.64 UR4, c[0x0][0x428] ;  /* 0x00010a0000047ab9 */ /* 0x000fe20000000a00 */
[----:B--2---:R-:W-:-:S13]  /*bb70*/  ISETP.NE.AND P0, PT, R7, 0x1, PT ;  /* 0x000000010700780c */ /* 0x004fda0003f05270 */
[----:B------:R-:W2:Y:S02]  /*bb80*/  @P0 LDC.64 R4, c[0x0][0x440] ;  /* 0x00011000ff040b82 */ /* 0x000ea40000000a00 */
[----:B--2---:R-:W-:-:S04]  /*bb90*/  @P0 IMAD.HI.U32 R6, R0, R4, RZ ;  /* 0x0000000400060227 */ /* 0x004fc800078e00ff */
[----:B------:R-:W-:Y:S01]  /*bba0*/  IMAD.MOV.U32 R4, RZ, RZ, R0 ;  /* 0x000000ffff047224 */ /* 0x000fe200078e0000 */
[----:B------:R-:W-:-:S05]  /*bbb0*/  @P0 SHF.R.U32.HI R4, RZ, R5, R6 ;  /* 0x00000005ff040219 */ /* 0x000fca0000011606 */
[----:B------:R-:W-:-:S04]  /*bbc0*/  IMAD.MOV R5, RZ, RZ, -R4 ;  /* 0x000000ffff057224 */ /* 0x000fc800078e0a04 */
[----:B------:R-:W-:Y:S01]  /*bbd0*/  IMAD R0, R7, R5, R0 ;  /* 0x0000000507007224 */ /* 0x000fe200078e0200 */
[--C-:B------:R-:W-:Y:S01]  /*bbe0*/  SHF.R.S32.HI R5, RZ, 0x1f, R4.reuse ;  /* 0x0000001fff057819 */ /* 0x100fe20000011404 */
[----:B------:R-:W-:Y:S02]  /*bbf0*/  IMAD R7, R27, UR4, RZ ;  /* 0x000000041b077c24 */ /* 0x000fe4000f8e02ff */
[----:B------:R-:W-:-:S04]  /*bc00*/  IMAD.WIDE.U32 R4, R22, UR4, R4 ;  /* 0x0000000416047c25 */ /* 0x000fc8000f8e0004 */
[----:B------:R-:W-:Y:S01]  /*bc10*/  IMAD R7, R22, UR5, R7 ;  /* 0x0000000516077c24 */ /* 0x000fe2000f8e0207 */
[----:B------:R-:W-:-:S03]  /*bc20*/  LEA R2, P0, R4, R2, 0x2 ;  /* 0x0000000204027211 */ /* 0x000fc600078010ff */
[----:B------:R-:W-:-:S05]  /*bc30*/  IMAD.IADD R5, R5, 0x1, R7 ;  /* 0x0000000105057824 */ /* 0x000fca00078e0207 */
[----:B------:R-:W-:-:S05]  /*bc40*/  LEA.HI.X R3, R4, R3, R5, 0x2, P0 ;  /* 0x0000000304037211 */ /* 0x000fca00000f1405 */
[----:B------:R2:W5:Y:S02]  /*bc50*/  LDG.E R17, desc[UR50][R2.64] ;  /* 0x0000003202117981 */ /* 0x000564000c1e1900 */
.L_x_198:
[----:B--2---:R-:W2:Y:S01]  /*bc60*/  S2R R2, SR_TID.X ;  /* 0x0000000000027919 */ /* 0x004ea20000002100 */
[----:B------:R-:W-:Y:S02]  /*bc70*/  SHF.L.U32 R3, R19, 0x1f, RZ ;  /* 0x0000001f13037819 */ /* 0x000fe400000006ff */
[----:B--2---:R-:W-:Y:S01]  /*bc80*/  LOP3.LUT R4, R2, 0x7f, RZ, 0xc0, !PT ;  /* 0x0000007f02047812 */ /* 0x004fe200078ec0ff */
[----:B------:R-:W-:-:S03]  /*bc90*/  IMAD R2, R18, 0x8, R16 ;  /* 0x0000000812027824 */ /* 0x000fc600078e0210 */
[----:B------:R-:W-:Y:S01]  /*bca0*/  ISETP.NE.AND P1, PT, R4, RZ, PT ;  /* 0x000000ff0400720c */ /* 0x000fe20003f25270 */
[----:B------:R-:W2:Y:S02]  /*bcb0*/  SYNCS.PHASECHK.TRANS64.TRYWAIT P0, [R2+URZ+0x13280], R3 ;  /* 0x01328003020075a7 */ /* 0x000ea4000800017f */
[----:B--2---:R-:W-:Y:S10]  /*bcc0*/  @!P0 BRA `(.L_x_199) ;  /* 0x0000003000708947 */ /* 0x004ff40003800000 */
.L_x_268:
[----:B------:R-:W-:Y:S05]  /*bcd0*/  @P1 BRA `(.L_x_200) ;  /* 0x00000000001c1947 */ /* 0x000fea0003800000 */
[----:B------:R-:W3:Y:S01]  /*bce0*/  S2R R4, SR_TID.X ;  /* 0x0000000000047919 */ /* 0x000ee20000002100 */
[----:B------:R-:W-:-:S04]  /*bcf0*/  IMAD.MOV.U32 R5, RZ, RZ, 0x2800 ;  /* 0x00002800ff057424 */ /* 0x000fc800078e00ff */
[----:B------:R4:W-:Y:S01]  /*bd00*/  SYNCS.ARRIVE.TRANS64 RZ, [R2+URZ+0x13270], R5 ;  /* 0x0132700502ff79a7 */ /* 0x0009e2000800003f */
[----:B---3--:R-:W-:-:S04]  /*bd10*/  LOP3.LUT R4, R4, 0x1f, RZ, 0xc0, !PT ;  /* 0x0000001f04047812 */ /* 0x008fc800078ec0ff */
[----:B------:R-:W-:-:S13]  /*bd20*/  ISETP.NE.AND P0, PT, R4, RZ, PT ;  /* 0x000000ff0400720c */ /* 0x000fda0003f05270 */
[----:B----4-:R-:W-:Y:S05]  /*bd30*/  @!P0 BRA `(.L_x_200) ;  /* 0x0000000000048947 */ /* 0x010fea0003800000 */
[----:B------:R-:W-:Y:S01]  /*bd40*/  BPT.TRAP 0x1 ;  /* 0x000000040000795c */ /* 0x000fe20000300000 */
.L_x_200:
[----:B------:R-:W-:Y:S01]  /*bd50*/  IMAD R4, R18, 0x2800, R16 ;  /* 0x0000280012047824 */ /* 0x000fe200078e0210 */
[----:B------:R-:W-:Y:S01]  /*bd60*/  R2UR UR33, R2 ;  /* 0x00000000022172ca */ /* 0x000fe200000e0000 */
[----:B------:R-:W-:Y:S01]  /*bd70*/  IMAD.MOV.U32 R5, RZ, RZ, 0xa0 ;  /* 0x000000a0ff057424 */ /* 0x000fe200078e00ff */
[----:B-----5:R-:W-:Y:S01]  /*bd80*/  R2UR UR37, R17 ;  /* 0x00000000112572ca */ /* 0x020fe200000e0000 */
[----:B------:R-:W-:Y:S01]  /*bd90*/  UIADD3 UR4, UP0, UR52, 0x470, URZ ;  /* 0x0000047034047890 */ /* 0x000fe2000ff1e03f */
[----:B------:R-:W-:Y:S01]  /*bda0*/  R2UR UR32, R4 ;  /* 0x00000000042072ca */ /* 0x000fe200000e0000 */
[----:B------:R-:W-:Y:S01]  /*bdb0*/  IMAD R0, R0, R5, UR40 ;  /* 0x0000002800007e24 */ /* 0x000fe2000f8e0205 */
[----:B------:R-:W-:Y:S01]  /*bdc0*/  UMOV UR6, 0x0 ;  /* 0x0000000000067882 */ /* 0x000fe20000000000 */
[----:B------:R-:W-:Y:S01]  /*bdd0*/  UIADD3.X UR5, URZ, UR53, URZ, UP0, !UPT ;  /* 0x000000353f057290 */ /* 0x000fe200087fe43f */
[----:B------:R-:W-:Y:S02]  /*bde0*/  UMOV UR7, 0x14f00000 ;  /* 0x14f0000000077882 */ /* 0x000fe40000000000 */
[----:B------:R-:W-:Y:S01]  /*bdf0*/  R2UR UR35, R0 ;  /* 0x00000000002372ca */ /* 0x000fe200000e0000 */
[----:B------:R-:W-:-:S02]  /*be00*/  UMOV UR34, URZ ;  /* 0x0000003f00227c82 */ /* 0x000fc40008000000 */
[----:B------:R-:W-:-:S04]  /*be10*/  UIADD3 UR33, UR33, 0x13270, URZ ;  /* 0x0001327021217890 */ /* 0x000fc8000fffe03f */
[----:B------:R-:W-:-:S09]  /*be20*/  UIADD3 UR32, UR32, 0x6000, URZ ;  /* 0x0000600020207890 */ /* 0x000fd2000fffe03f */
[----:B------:R3:W-:Y:S01]  /*be30*/  UTMALDG.4D [UR32], [UR4], desc[UR6] ;  /* 0x00000620040075b4 */ /* 0x0007e20008019000 */
[----:B------:R-:W4:Y:S02]  /*be40*/  SYNCS.PHASECHK.TRANS64.TRYWAIT P0, [R2+URZ+0x13240], R3 ;  /* 0x01324003020075a7 */ /* 0x000f24000800017f */
[----:B---34-:R-:W-:Y:S05]  /*be50*/  @!P0 BRA `(.L_x_201) ;  /* 0x0000003000208947 */ /* 0x018fea0003800000 */
.L_x_269:
[----:B------:R-:W-:Y:S05]  /*be60*/  @P1 BRA `(.L_x_202) ;  /* 0x00000000001c1947 */ /* 0x000fea0003800000 */
[----:B------:R-:W4:Y:S01]  /*be70*/  S2R R5, SR_TID.X ;  /* 0x0000000000057919 */ /* 0x000f220000002100 */
[----:B--23--:R-:W-:-:S04]  /*be80*/  IMAD.MOV.U32 R3, RZ, RZ, 0x2800 ;  /* 0x00002800ff037424 */ /* 0x00cfc800078e00ff */
[----:B------:R2:W-:Y:S01]  /*be90*/  SYNCS.ARRIVE.TRANS64 RZ, [R2+URZ+0x13230], R3 ;  /* 0x0132300302ff79a7 */ /* 0x0005e2000800003f */
[----:B----4-:R-:W-:-:S04]  /*bea0*/  LOP3.LUT R5, R5, 0x1f, RZ, 0xc0, !PT ;  /* 0x0000001f05057812 */ /* 0x010fc800078ec0ff */
[----:B------:R-:W-:-:S13]  /*beb0*/  ISETP.NE.AND P0, PT, R5, RZ, PT ;  /* 0x000000ff0500720c */ /* 0x000fda0003f05270 */
[----:B--2---:R-:W-:Y:S05]  /*bec0*/  @!P0 BRA `(.L_x_202) ;  /* 0x0000000000048947 */ /* 0x004fea0003800000 */
[----:B------:R-:W-:Y:S01]  /*bed0*/  BPT.TRAP 0x1 ;  /* 0x000000040000795c */ /* 0x000fe20000300000 */
.L_x_202:
[----:B------:R-:W-:Y:S01]  /*bee0*/  R2UR UR8, R4 ;  /* 0x00000000040872ca */ /* 0x000fe200000e0000 */
[----:B------:R-:W-:Y:S01]  /*bef0*/  UIADD3 UR4, UP0, UR52, 0x370, URZ ;  /* 0x0000037034047890 */ /* 0x000fe2000ff1e03f */
[----:B------:R-:W-:Y:S01]  /*bf00*/  R2UR UR9, R2 ;  /* 0x00000000020972ca */ /* 0x000fe200000e0000 */
[----:B------:R-:W-:Y:S01]  /*bf10*/  UMOV UR6, 0x0 ;  /* 0x0000000000067882 */ /* 0x000fe20000000000 */
[----:B------:R-:W-:Y:S01]  /*bf20*/  R2UR UR11, R0 ;  /* 0x00000000000b72ca */ /* 0x000fe200000e0000 */
[----:B------:R-:W-:Y:S01]  /*bf30*/  UIADD3.X UR5, URZ, UR53, URZ, UP0, !UPT ;  /* 0x000000353f057290 */ /* 0x000fe200087fe43f */
[----:B------:R-:W-:Y:S01]  /*bf40*/  R2UR UR13, R17 ;  /* 0x00000000110d72ca */ /* 0x000fe200000e0000 */
[----:B------:R-:W-:Y:S01]  /*bf50*/  UMOV UR7, 0x14f00000 ;  /* 0x14f0000000077882 */ /* 0x000fe20000000000 */
[----:B------:R-:W-:Y:S01]  /*bf60*/  UMOV UR10, URZ ;  /* 0x0000003f000a7c82 */ /* 0x000fe20008000000 */
[----:B------:R-:W-:Y:S01]  /*bf70*/  UMOV UR12, UR36 ;  /* 0x00000024000c7c82 */ /* 0x000fe20008000000 */
[----:B------:R-:W-:-:S02]  /*bf80*/  PLOP3.LUT P0, PT, PT, PT, PT, 0x80, 0x0 ;  /* 0x000000000000781c */ /* 0x000fc40003f0f070 */
[----:B------:R-:W-:Y:S01]  /*bf90*/  LOP3.LUT R23, R23, 0xfffffffe, RZ, 0xc0, !PT ;  /* 0xfffffffe17177812 */ /* 0x000fe200078ec0ff */
[----:B------:R-:W-:Y:S02]  /*bfa0*/  UIADD3 UR8, UR8, 0xe000, URZ ;  /* 0x0000e00008087890 */ /* 0x000fe4000fffe03f */
[----:B------:R-:W-:-:S08]  /*bfb0*/  UIADD3 UR9, UR9, 0x13230, URZ ;  /* 0x0001323009097890 */ /* 0x000fd0000fffe03f */
[----:B------:R-:W-:Y:S01]  /*bfc0*/  @P0 LOP3.LUT R23, R23, 0x1, RZ, 0xfc, !PT ;  /* 0x0000000117170812 */ /* 0x000fe200078efcff */
[----:B------:R4:W-:Y:S02]  /*bfd0*/  UTMALDG.4D [UR8], [UR4], desc[UR6] ;  /* 0x00000608040075b4 */ /* 0x0009e40008019000 */
[----:B----4-:R-:W-:-:S04]  /*bfe0*/  NOP ;  /* 0x0000000000007918 */ /* 0x010fc80000000000 */
.L_x_196:
[----:B------:R-:W-:Y:S05]  /*bff0*/  WARPSYNC.ALL ;  /* 0x0000000000007948 */ /* 0x000fea0003800000 */
[----:B------:R-:W-:Y:S01]  /*c000*/  VIADD R0, R16, 0xb000 ;  /* 0x0000b00010007836 */ /* 0x000fe20000000000 */
[----:B------:R-:W-:Y:S01]  /*c010*/  USHF.R.S32.HI UR4, URZ, 0x1f, UR44 ;  /* 0x0000001f3f047899 */ /* 0x000fe2000801142c */
[----:B------:R-:W-:Y:S03]  /*c020*/  BAR.SYNC.DEFER_BLOCKING 0x8, 0x200 ;  /* 0x0208000000007b1d */ /* 0x000fe60000010000 */
[----:B------:R-:W-:-:S03]  /*c030*/  LOP3.LUT P0, RZ, R0, 0x1bf, RZ, 0xc0, !PT ;  /* 0x000001bf00ff7812 */ /* 0x000fc6000780c0ff */
[----:B------:R-:W-:Y:S01]  /*c040*/  ULDC.64 UR6, c[0x0][0x298] ;  /* 0x0000a60000067ab9 */ /* 0x000fe20000000a00 */
[----:B------:R-:W-:Y:S01]  /*c050*/  ULDC.64 UR8, c[0x0][0xa00] ;  /* 0x0002800000087ab9 */ /* 0x000fe20000000a00 */
[----:B------:R-:W-:Y:S01]  /*c060*/  UIMAD UR4, UR4, UR6, URZ ;  /* 0x00000006040472a4 */ /* 0x000fe2000f8e023f */
[----:B------:R-:W-:Y:S01]  /*c070*/  BSSY B6, `(.L_x_203) ;  /* 0x0000019000067945 */ /* 0x000fe20003800000 */
[----:B------:R-:W-:Y:S02]  /*c080*/  UISETP.NE.U32.AND UP0, UPT, UR8, URZ, UPT ;  /* 0x0000003f0800728c */ /* 0x000fe4000bf05070 */
[----:B------:R-:W-:Y:S02]  /*c090*/  UIMAD.WIDE.U32 UR48, UR44, UR6, URZ ;  /* 0x000000062c3072a5 */ /* 0x000fe4000f8e003f */
[----:B------:R-:W-:Y:S02]  /*c0a0*/  UIMAD UR4, UR44, UR7, UR4 ;  /* 0x000000072c0472a4 */ /* 0x000fe4000f8e0204 */
[----:B------:R-:W-:-:S02]  /*c0b0*/  UISETP.NE.AND.EX UP0, UPT, UR9, URZ, UPT, UP0 ;  /* 0x0000003f0900728c */ /* 0x000fc4000bf05300 */
[----:B------:R-:W-:Y:S02]  /*c0c0*/  UIADD3 UR37, UR49, UR4, URZ ;  /* 0x0000000431257290 */ /* 0x000fe4000fffe03f */
[----:B------:R-:W-:Y:S02]  /*c0d0*/  USEL UR45, UR45, URZ, !UP0 ;  /* 0x0000003f2d2d7287 */ /* 0x000fe4000c000000 */
[----:B------:R-:W-:Y:S01]  /*c0e0*/  USEL UR46, UR46, URZ, !UP0 ;  /* 0x0000003f2e2e7287 */ /* 0x000fe2000c000000 */
[----:B------:R-:W-:Y:S11]  /*c0f0*/  @!P0 BRA `(.L_x_204) ;  /* 0x0000000000408947 */ /* 0x000ff60003800000 */
[----:B--23--:R-:W-:Y:S01]  /*c100*/  MOV R2, 0x0 ;  /* 0x0000000000027802 */ /* 0x00cfe20000000f00 */
[----:B------:R-:W-:Y:S01]  /*c110*/  ULDC.64 UR6, c[0x4][0x98] ;  /* 0x0100260000067ab9 */ /* 0x000fe20000000a00 */
[----:B------:R-:W-:Y:S01]  /*c120*/  ULDC.64 UR8, c[0x4][0xa0] ;  /* 0x0100280000087ab9 */ /* 0x000fe20000000a00 */
[----:B------:R-:W-:Y:S01]  /*c130*/  ULDC.64 UR4, c[0x4][0x28] ;  /* 0x01000a0000047ab9 */ /* 0x000fe20000000a00 */
[----:B------:R-:W-:Y:S02]  /*c140*/  IMAD.U32 R4, RZ, RZ, UR6 ;  /* 0x00000006ff047e24 */ /* 0x000fe4000f8e00ff */
[----:B------:R-:W2:Y:S01]  /*c150*/  LDC.64 R2, c[0x4][R2] ;  /* 0x0100000002027b82 */ /* 0x000ea20000000a00 */
        /* <DEDUP_REMOVED lines=8> */
[----:B-1----:R-:W-:-:S07]  /*c1e0*/  LEPC R20, `(.L_x_204) ;  /* 0x000000001014794e */ /* 0x002fce0000000000 */
[----:B--2---:R-:W-:Y:S05]  /*c1f0*/  CALL.ABS.NOINC R2 ;  /* 0x0000000002007343 */ /* 0x004fea0003c00000 */
.L_x_204:
[----:B------:R-:W-:Y:S05]  /*c200*/  BSYNC B6 ;  /* 0x0000000000067941 */ /* 0x000fea0003800000 */
.L_x_203:
[----:B------:R-:W4:Y:S01]  /*c210*/  LDC R7, c[0x0][0x448] ;  /* 0x00011200ff077b82 */ /* 0x000f220000000800 */
[----:B--23--:R-:W1:Y:S01]  /*c220*/  S2R R2, SR_TID.X ;  /* 0x0000000000027919 */ /* 0x00ce620000002100 */
[----:B------:R-:W-:Y:S01]  /*c230*/  ULDC.64 UR6, c[0x0][0x2d8] ;  /* 0x0000b60000067ab9 */ /* 0x000fe20000000a00 */
[----:B------:R-:W-:Y:S01]  /*c240*/  UMOV UR4, UR48 ;  /* 0x0000003000047c82 */ /* 0x000fe20008000000 */
[----:B------:R-:W-:Y:S01]  /*c250*/  UMOV UR5, UR37 ;  /* 0x0000002500057c82 */ /* 0x000fe20008000000 */
[----:B------:R-:W-:Y:S01]  /*c260*/  ULDC.64 UR8, c[0x0][0x2e0] ;  /* 0x0000b80000087ab9 */ /* 0x000fe20000000a00 */
[----:B------:R-:W-:Y:S01]  /*c270*/  ULDC.64 UR10, c[0x0][0x280] ;  /* 0x0000a000000a7ab9 */ /* 0x000fe20000000a00 */
[----:B----4-:R-:W-:Y:S02]  /*c280*/  ISETP.NE.AND P0, PT, R7, 0x1, PT ;  /* 0x000000010700780c */ /* 0x010fe40003f05270 */
[C---:B-1----:R-:W-:Y:S01]  /*c290*/  LOP3.LUT R20, R2.reuse, 0x7f, RZ, 0xc0, !PT ;  /* 0x0000007f02147812 */ /* 0x042fe200078ec0ff */
[----:B------:R-:W-:-:S10]  /*c2a0*/  IMAD.SHL.U32 R2, R2, 0x20, RZ ;  /* 0x0000002002027824 */ /* 0x000fd400078e00ff */
[----:B------:R-:W1:Y:S01]  /*c2b0*/  @P0 LDC R3, c[0x0][0x44c] ;  /* 0x00011300ff030b82 */ /* 0x000e620000000800 */
[----:B------:R-:W-:-:S04]  /*c2c0*/  SHF.R.U32.HI R20, RZ, 0x2, R20 ;  /* 0x00000002ff147819 */ /* 0x000fc80000011614 */
[----:B------:R-:W-:Y:S01]  /*c2d0*/  LOP3.LUT R2, R20, 0x60, R2, 0xf8, !PT ;  /* 0x0000006014027812 */ /* 0x000fe200078ef802 */
[----:B------:R-:W-:Y:S01]  /*c2e0*/  UIMAD.WIDE.U32 UR4, UR36, UR6, UR4 ;  /* 0x00000006240472a5 */ /* 0x000fe2000f8e0004 */
[----:B------:R2:W5:Y:S01]  /*c2f0*/  LDL R20, [R1+0x8] ;  /* 0x0000080001147983 */ /* 0x0005620000100800 */
[----:B------:R-:W3:Y:S02]  /*c300*/  @P0 LDC R5, c[0x0][0x450] ;  /* 0x00011400ff050b82 */ /* 0x000ee40000000800 */
[----:B------:R-:W-:Y:S01]  /*c310*/  IMAD R6, R25, 0xc0, R2 ;  /* 0x000000c019067824 */ /* 0x000fe200078e0202 */
[----:B------:R-:W-:Y:S02]  /*c320*/  UIMAD UR6, UR46, UR8, URZ ;  /* 0x000000082e0672a4 */ /* 0x000fe4000f8e023f */
[----:B------:R-:W-:Y:S02]  /*c330*/  UIMAD UR5, UR36, UR7, UR5 ;  /* 0x00000007240572a4 */ /* 0x000fe4000f8e0205 */
[----:B------:R-:W-:-:S02]  /*c340*/  UIMAD UR6, UR45, UR9, UR6 ;  /* 0x000000092d0672a4 */ /* 0x000fc4000f8e0206 */
[----:B------:R-:W-:-:S03]  /*c350*/  UIMAD.WIDE.U32 UR4, UR45, UR8, UR4 ;  /* 0x000000082d0472a5 */ /* 0x000fc6000f8e0004 */
[----:B------:R-:W-:Y:S01]  /*c360*/  ULDC.64 UR8, c[0x0][0x2c8] ;  /* 0x0000b20000087ab9 */ /* 0x000fe20000000a00 */
[----:B-1----:R-:W-:-:S04]  /*c370*/  @P0 IMAD.HI.U32 R0, R6, R3, RZ ;  /* 0x0000000306000227 */ /* 0x002fc800078e00ff */
[----:B------:R-:W-:Y:S01]  /*c380*/  IMAD.MOV.U32 R3, RZ, RZ, R6 ;  /* 0x000000ffff037224 */ /* 0x000fe200078e0006 */
[----:B---3--:R-:W-:Y:S01]  /*c390*/  @P0 SHF.R.U32.HI R3, RZ, R5, R0 ;  /* 0x00000005ff030219 */ /* 0x008fe20000011600 */
[----:B------:R-:W-:-:S03]  /*c3a0*/  UIADD3 UR5, UR5, UR6, URZ ;  /* 0x0000000605057290 */ /* 0x000fc6000fffe03f */
[----:B------:R-:W-:Y:S01]  /*c3b0*/  SHF.R.S32.HI R0, RZ, 0x1f, R3 ;  /* 0x0000001fff007819 */ /* 0x000fe20000011403 */
[----:B------:R-:W-:-:S04]  /*c3c0*/  ULDC.64 UR6, c[0x0][0x2d0] ;  /* 0x0000b40000067ab9 */ /* 0x000fc80000000a00 */
[----:B------:R-:W-:Y:S02]  /*c3d0*/  IMAD R0, R0, UR6, RZ ;  /* 0x0000000600007c24 */ /* 0x000fe4000f8e02ff */
[----:B------:R-:W-:Y:S02]  /*c3e0*/  IMAD.U32 R4, RZ, RZ, UR6 ;  /* 0x00000006ff047e24 */ /* 0x000fe4000f8e00ff */
[C---:B------:R-:W-:Y:S02]  /*c3f0*/  IMAD R5, R3.reuse, UR7, R0 ;  /* 0x0000000703057c24 */ /* 0x040fe4000f8e0200 */
[----:B------:R-:W-:Y:S02]  /*c400*/  IMAD.MOV R0, RZ, RZ, -R3 ;  /* 0x000000ffff007224 */ /* 0x000fe400078e0a03 */
[----:B------:R-:W-:-:S04]  /*c410*/  IMAD.WIDE.U32 R2, R3, R4, UR4 ;  /* 0x0000000403027e25 */ /* 0x000fc8000f8e0004 */
[----:B------:R-:W-:Y:S02]  /*c420*/  IMAD R0, R7, R0, R6 ;  /* 0x0000000007007224 */ /* 0x000fe400078e0206 */
[----:B------:R-:W-:-:S03]  /*c430*/  IMAD.IADD R3, R3, 0x1, R5 ;  /* 0x0000000103037824 */ /* 0x000fc600078e0205 */
[----:B------:R-:W-:Y:S01]  /*c440*/  SHF.R.S32.HI R5, RZ, 0x1f, R0 ;  /* 0x0000001fff057819 */ /* 0x000fe20000011400 */
[----:B------:R-:W-:-:S04]  /*c450*/  IMAD.WIDE.U32 R2, R0, UR8, R2 ;  /* 0x0000000800027c25 */ /* 0x000fc8000f8e0002 */
[----:B------:R-:W-:-:S04]  /*c460*/  IMAD R5, R5, UR8, RZ ;  /* 0x0000000805057c24 */ /* 0x000fc8000f8e02ff */
[----:B------:R-:W-:Y:S01]  /*c470*/  IMAD R5, R0, UR9, R5 ;  /* 0x0000000900057c24 */ /* 0x000fe2000f8e0205 */
[----:B------:R-:W-:Y:S02]  /*c480*/  IADD3 R0, P1, R2, UR10, RZ ;  /* 0x0000000a02007c10 */ /* 0x000fe4000ff3e0ff */
[----:B------:R-:W1:Y:S02]  /*c490*/  @P0 LDC R2, c[0x0][0x44c] ;  /* 0x00011300ff020b82 */ /* 0x000e640000000800 */
[----:B------:R-:W-:-:S06]  /*c4a0*/  IADD3.X R5, R3, UR11, R5, P1, !PT ;  /* 0x0000000b03057c10 */ /* 0x000fcc0008ffe405 */
[----:B------:R-:W3:Y:S01]  /*c4b0*/  @P0 LDC R3, c[0x0][0x450] ;  /* 0x00011400ff030b82 */ /* 0x000ee20000000800 */
[----:B------:R-:W-:-:S04]  /*c4c0*/  VIADD R6, R6, 0x80 ;  /* 0x0000008006067836 */ /* 0x000fc80000000000 */
[----:B-1----:R-:W-:-:S04]  /*c4d0*/  @P0 IMAD.HI.U32 R8, R6, R2, RZ ;  /* 0x0000000206080227 */ /* 0x002fc800078e00ff */
[----:B------:R-:W-:Y:S01]  /*c4e0*/  IMAD.MOV.U32 R2, RZ, RZ, R6 ;  /* 0x000000ffff027224 */ /* 0x000fe200078e0006 */
[----:B---3--:R-:W-:-:S05]  /*c4f0*/  @P0 SHF.R.U32.HI R2, RZ, R3, R8 ;  /* 0x00000003ff020219 */ /* 0x008fca0000011608 */
[----:B------:R-:W-:-:S04]  /*c500*/  IMAD.MOV R3, RZ, RZ, -R2 ;  /* 0x000000ffff037224 */ /* 0x000fc800078e0a02 */
[----:B------:R-:W-:Y:S01]  /*c510*/  IMAD R6, R7, R3, R6 ;  /* 0x0000000307067224 */ /* 0x000fe200078e0206 */
[----:B------:R-:W-:-:S05]  /*c520*/  SHF.R.S32.HI R3, RZ, 0x1f, R2 ;  /* 0x0000001fff037819 */ /* 0x000fca0000011402 */
[----:B------:R-:W-:-:S04]  /*c530*/  IMAD R3, R3, UR6, RZ ;  /* 0x0000000603037c24 */ /* 0x000fc8000f8e02ff */
[C---:B------:R-:W-:Y:S02]  /*c540*/  IMAD R8, R2.reuse, UR7, R3 ;  /* 0x0000000702087c24 */ /* 0x040fe4000f8e0203 */
[----:B------:R-:W-:Y:S01]  /*c550*/  IMAD.WIDE.U32 R2, R2, R4, UR4 ;  /* 0x0000000402027e25 */ /* 0x000fe2000f8e0004 */
[----:B------:R-:W-:Y:S01]  /*c560*/  SHF.R.S32.HI R4, RZ, 0x1f, R6 ;  /* 0x0000001fff047819 */ /* 0x000fe20000011406 */
[----:B0-----:R-:W0:Y:S01]  /*c570*/  S2R R10, SR_TID.X ;  /* 0x00000000000a7919 */ /* 0x001e220000002100 */
[----:B------:R-:W-:Y:S01]  /*c580*/  ULDC UR4, c[0x0][0x2b8] ;  /* 0x0000ae0000047ab9 */ /* 0x000fe20000000800 */
[----:B------:R-:W-:Y:S02]  /*c590*/  IMAD.IADD R3, R3, 0x1, R8 ;  /* 0x0000000103037824 */ /* 0x000fe400078e0208 */
[----:B------:R-:W-:Y:S02]  /*c5a0*/  IMAD R4, R4, UR8, RZ ;  /* 0x0000000804047c24 */ /* 0x000fe4000f8e02ff */
[----:B------:R-:W-:-:S04]  /*c5b0*/  IMAD.WIDE.U32 R2, R6, UR8, R2 ;  /* 0x0000000806027c25 */ /* 0x000fc8000f8e0002 */
[----:B------:R-:W-:Y:S01]  /*c5c0*/  IMAD R9, R6, UR9, R4 ;  /* 0x0000000906097c24 */ /* 0x000fe2000f8e0204 */
[----:B------:R-:W-:-:S04]  /*c5d0*/  IADD3 R4, P0, R2, UR10, RZ ;  /* 0x0000000a02047c10 */ /* 0x000fc8000ff1e0ff */
[----:B------:R-:W-:Y:S02]  /*c5e0*/  IADD3.X R6, R3, UR11, R9, P0, !PT ;  /* 0x0000000b03067c10 */ /* 0x000fe400087fe409 */
[----:B------:R2:W5:Y:S01]  /*c5f0*/  LDL R9, [R1+0x4] ;  /* 0x0000040001097983 */ /* 0x0005620000100800 */
[----:B0-----:R-:W-:-:S05]  /*c600*/  IMAD.SHL.U32 R21, R10, 0x10, RZ ;  /* 0x000000100a157824 */ /* 0x001fca00078e00ff */
[----:B------:R-:W-:Y:S02]  /*c610*/  LOP3.LUT R21, R21, 0x30, RZ, 0xc0, !PT ;  /* 0x0000003015157812 */ /* 0x000fe400078ec0ff */
[----:B------:R-:W-:Y:S02]  /*c620*/  LOP3.LUT R10, R10, 0x7f, RZ, 0xc0, !PT ;  /* 0x0000007f0a0a7812 */ /* 0x000fe400078ec0ff */
[----:B------:R-:W-:Y:S01]  /*c630*/  ISETP.GE.AND P0, PT, R21, UR4, PT ;  /* 0x0000000415007c0c */ /* 0x000fe2000bf06270 */
[----:B------:R-:W-:Y:S01]  /*c640*/  UMOV UR4, 0xffffffff ;  /* 0xffffffff00047882 */ /* 0x000fe20000000000 */
[----:B------:R-:W-:Y:S02]  /*c650*/  SHF.R.U32.HI R10, RZ, 0x2, R10 ;  /* 0x00000002ff0a7819 */ /* 0x000fe4000001160a */
[----:B--2---:R-:W-:Y:S09]  /*c660*/  BRA.DIV UR4, `(.L_x_205) ;  /* 0x0000002a04307947 */ /* 0x004ff2000b800000 */
[----:B------:R-:W0:Y:S01]  /*c670*/  SHFL.IDX PT, R14, R0, RZ, 0x1c1f ;  /* 0x001c1fff000e7589 */ /* 0x000e2200000e0000 */
[----:B-----5:R-:W-:Y:S02]  /*c680*/  IMAD R7, R9, R7, RZ ;  /* 0x0000000709077224 */ /* 0x020fe400078e02ff */
[----:B------:R-:W-:Y:S01]  /*c690*/  IMAD R25, R25, 0xc0, R10 ;  /* 0x000000c019197824 */ /* 0x000fe200078e020a */
[----:B------:R-:W1:Y:S03]  /*c6a0*/  SHFL.IDX PT, R2, R5, RZ, 0x1c1f ;  /* 0x001c1fff05027589 */ /* 0x000e6600000e0000 */
[C---:B------:R-:W-:Y:S01]  /*c6b0*/  VIADD R8, R25.reuse, 0x20 ;  /* 0x0000002019087836 */ /* 0x040fe20000000000 */
[C---:B------:R-:W-:Y:S01]  /*c6c0*/  ISETP.GE.AND P1, PT, R25.reuse, R7, PT ;  /* 0x000000071900720c */ /* 0x040fe20003f26270 */
[----:B------:R-:W-:-:S12]  /*c6d0*/  VIADD R10, R25, 0x80 ;  /* 0x00000080190a7836 */ /* 0x000fd80000000000 */
[----:B0-----:R-:W-:-:S05]  /*c6e0*/  @!P1 IADD3 R14, P2, R21, R14, RZ ;  /* 0x0000000e150e9210 */ /* 0x001fca0007f5e0ff */
[----:B-1----:R-:W-:Y:S02]  /*c6f0*/  @!P1 IMAD.X R3, RZ, RZ, R2, P2 ;  /* 0x000000ffff039224 */ /* 0x002fe400010e0602 */
[----:B------:R-:W-:Y:S02]  /*c700*/  @!P1 IMAD.MOV.U32 R2, RZ, RZ, R14 ;  /* 0x000000ffff029224 */ /* 0x000fe400078e000e */
[----:B------:R-:W0:Y:S04]  /*c710*/  SHFL.IDX PT, R14, R0, 0x1, 0x1c1f ;  /* 0x003c1f00000e7f89 */ /* 0x000e2800000e0000 */
[----:B------:R1:W-:Y:S01]  /*c720*/  @!P1 LDGSTS.E.BYPASS.LTC128B.128 [R20+0xb000], desc[UR50][R2.64], !P0 ;  /* 0x0b00000002149fae */ /* 0x0003e2000c101d72 */
[----:B------:R-:W-:Y:S01]  /*c730*/  ISETP.GE.AND P1, PT, R8, R7, PT ;  /* 0x000000070800720c */ /* 0x000fe20003f26270 */
[----:B------:R-:W-:-:S02]  /*c740*/  VIADD R8, R25, 0x40 ;  /* 0x0000004019087836 */ /* 0x000fc40000000000 */
[----:B-1----:R-:W1:Y:S10]  /*c750*/  SHFL.IDX PT, R2, R5, 0x1, 0x1c1f ;  /* 0x003c1f0005027f89 */ /* 0x002e7400000e0000 */
[----:B0-----:R-:W-:-:S05]  /*c760*/  @!P1 IADD3 R14, P2, R21, R14, RZ ;  /* 0x0000000e150e9210 */ /* 0x001fca0007f5e0ff */
[----:B-1----:R-:W-:Y:S02]  /*c770*/  @!P1 IMAD.X R3, RZ, RZ, R2, P2 ;  /* 0x000000ffff039224 */ /* 0x002fe400010e0602 */
[----:B------:R-:W-:Y:S02]  /*c780*/  @!P1 IMAD.MOV.U32 R2, RZ, RZ, R14 ;  /* 0x000000ffff029224 */ /* 0x000fe400078e000e */
[----:B------:R-:W0:Y:S04]  /*c790*/  SHFL.IDX PT, R14, R0, 0x2, 0x1c1f ;  /* 0x005c1f00000e7f89 */ /* 0x000e2800000e0000 */
[----:B------:R1:W-:Y:S01]  /*c7a0*/  @!P1 LDGSTS.E.BYPASS.LTC128B.128 [R20+0xb800], desc[UR50][R2.64], !P0 ;  /* 0x0b80000002149fae */ /* 0x0003e2000c101d72 */
[----:B------:R-:W-:-:S03]  /*c7b0*/  ISETP.GE.AND P1, PT, R8, R7, PT ;  /* 0x000000070800720c */ /* 0x000fc60003f26270 */
[----:B------:R-:W-:Y:S04]  /*c7c0*/  SHFL.IDX PT, R8, R0, 0x3, 0x1c1f ;  /* 0x007c1f0000087f89 */ /* 0x000fe800000e0000 */
[----:B------:R-:W-:Y:S04]  /*c7d0*/  SHFL.IDX PT, R0, R6, RZ, 0x1c1f ;  /* 0x001c1fff06007589 */ /* 0x000fe800000e0000 */
[----:B-1----:R-:W1:Y:S04]  /*c7e0*/  SHFL.IDX PT, R2, R5, 0x2, 0x1c1f ;  /* 0x005c1f0005027f89 */ /* 0x002e6800000e0000 */
[----:B------:R-:W2:Y:S01]  /*c7f0*/  SHFL.IDX PT, R5, R5, 0x3, 0x1c1f ;  /* 0x007c1f0005057f89 */ /* 0x000ea200000e0000 */
[----:B0-----:R-:W-:-:S03]  /*c800*/  @!P1 IADD3 R14, P2, R21, R14, RZ ;  /* 0x0000000e150e9210 */ /* 0x001fc60007f5e0ff */
[----:B------:R-:W-:Y:S02]  /*c810*/  SHFL.IDX PT, R6, R6, 0x1, 0x1c1f ;  /* 0x003c1f0006067f89 */ /* 0x000fe400000e0000 */
[----:B-1----:R-:W-:Y:S01]  /*c820*/  @!P1 IMAD.X R3, RZ, RZ, R2, P2 ;  /* 0x000000ffff039224 */ /* 0x002fe200010e0602 */
[-C--:B------:R-:W-:Y:S01]  /*c830*/  ISETP.GE.AND P2, PT, R10, R7.reuse, PT ;  /* 0x000000070a00720c */ /* 0x080fe20003f46270 */
[----:B------:R-:W-:Y:S02]  /*c840*/  @!P1 IMAD.MOV.U32 R2, RZ, RZ, R14 ;  /* 0x000000ffff029224 */ /* 0x000fe400078e000e */
[----:B------:R-:W-:Y:S01]  /*c850*/  VIADD R10, R25, 0x60 ;  /* 0x00000060190a7836 */ /* 0x000fe20000000000 */
[----:B------:R-:W0:Y:S04]  /*c860*/  SHFL.IDX PT, R14, R4, RZ, 0x1c1f ;  /* 0x001c1fff040e7589 */ /* 0x000e2800000e0000 */
[----:B------:R1:W-:Y:S01]  /*c870*/  @!P1 LDGSTS.E.BYPASS.LTC128B.128 [R20+0xc000], desc[UR50][R2.64], !P0 ;  /* 0x0c00000002149fae */ /* 0x0003e2000c101d72 */
[----:B------:R-:W-:-:S13]  /*c880*/  ISETP.GE.AND P1, PT, R10, R7, PT ;  /* 0x000000070a00720c */ /* 0x000fda0003f26270 */
[----:B-1----:R-:W-:-:S05]  /*c890*/  @!P1 IADD3 R2, P3, R21, R8, RZ ;  /* 0x0000000815029210 */ /* 0x002fca0007f7e0ff */
[----:B--2---:R-:W-:-:S05]  /*c8a0*/  @!P1 IMAD.X R3, RZ, RZ, R5, P3 ;  /* 0x000000ffff039224 */ /* 0x004fca00018e0605 */
[----:B------:R0:W-:Y:S02]  /*c8b0*/  @!P1 LDGSTS.E.BYPASS.LTC128B.128 [R20+0xc800], desc[UR50][R2.64], !P0 ;  /* 0x0c80000002149fae */ /* 0x0001e4000c101d72 */
[----:B0-----:R-:W-:Y:S02]  /*c8c0*/  @!P2 IADD3 R2, P1, R21, R14, RZ ;  /* 0x0000000e1502a210 */ /* 0x001fe40007f3e0ff */
[----:B------:R0:W1:Y:S03]  /*c8d0*/  SHFL.IDX PT, R14, R4, 0x1, 0x1c1f ;  /* 0x003c1f00040e7f89 */ /* 0x00006600000e0000 */
[----:B------:R-:W-:-:S05]  /*c8e0*/  @!P2 IMAD.X R3, RZ, RZ, R0, P1 ;  /* 0x000000ffff03a224 */ /* 0x000fca00008e0600 */
[----:B------:R0:W-:Y:S03]  /*c8f0*/  @!P2 LDGSTS.E.BYPASS.LTC128B.128 [R20+0xd000], desc[UR50][R2.64], !P0 ;  /* 0x0d0000000214afae */ /* 0x0001e6000c101d72 */
.L_x_282:
[----:B------:R-:W-:-:S05]  /*c900*/  VIADD R0, R25, 0xa0 ;  /* 0x000000a019007836 */ /* 0x000fca0000000000 */
[----:B------:R-:W-:-:S13]  /*c910*/  ISETP.GE.AND P1, PT, R0, R7, PT ;  /* 0x000000070000720c */ /* 0x000fda0003f26270 */
[----:B01----:R-:W-:-:S05]  /*c920*/  @!P1 IADD3 R2, P2, R21, R14, RZ ;  /* 0x0000000e15029210 */ /* 0x003fca0007f5e0ff */
[----:B------:R-:W-:-:S05]  /*c930*/  @!P1 IMAD.X R3, RZ, RZ, R6, P2 ;  /* 0x000000ffff039224 */ /* 0x000fca00010e0606 */
[----:B------:R-:W-:Y:S01]  /*c940*/  @!PT LDS RZ, [RZ] ;  /* 0x00000000fffff984 */ /* 0x000fe20000000800 */
[----:B------:R-:W-:Y:S01]  /*c950*/  @!PT LDS RZ, [RZ] ;  /* 0x00000000fffff984 */ /* 0x000fe20000000800 */
[----:B------:R-:W-:Y:S01]  /*c960*/  @!PT LDS RZ, [RZ] ;  /* 0x00000000fffff984 */ /* 0x000fe20000000800 */
[----:B------:R0:W-:Y:S01]  /*c970*/  @!P1 LDGSTS.E.BYPASS.LTC128B.128 [R20+0xd800], desc[UR50][R2.64], !P0 ;  /* 0x0d80000002149fae */ /* 0x0001e2000c101d72 */
[----:B------:R-:W-:Y:S01]  /*c980*/  PLOP3.LUT P0, PT, PT, PT, PT, 0x80, 0x0 ;  /* 0x000000000000781c */ /* 0x000fe20003f0f070 */
[----:B------:R-:W-:-:S12]  /*c990*/  NOP ;  /* 0x0000000000007918 */ /* 0x000fd80000000000 */
.L_x_206:
[----:B------:R-:W-:Y:S02]  /*c9a0*/  PLOP3.LUT P1, PT, P1, P0, PT, 0xa2, 0x0 ;  /* 0x000000000000781c */ /* 0x000fe40000f21472 */
[----:B------:R-:W-:-:S08]  /*c9b0*/  @P0 R2UR P1, UR4, R16 ;  /* 0x00000000100402ca */ /* 0x000fd00000020000 */
[----:B------:R-:W-:-:S05]  /*c9c0*/  @P0 PLOP3.LUT P0, PT, P1, PT, PT, 0x80, 0x0 ;  /* 0x000000000000081c */ /* 0x000fca0000f0f070 */
[----:B------:R-:W-:Y:S01]  /*c9d0*/  @!P1 SYNCS.ARRIVE.TRANS64.RED.A0T1 RZ, [UR4+0x13200], RZ ;  /* 0x013200ffffff99a7 */ /* 0x000fe20008200404 */
[----:B------:R-:W-:Y:S07]  /*c9e0*/  @!P1 ARRIVES.LDGSTSBAR.64.TRANSCNT [UR4+0x13200] ;  /* 0x01320000ff0099b0 */ /* 0x000fee0008000a84 */
[----:B------:R-:W-:Y:S05]  /*c9f0*/  @P0 BRA.U.ANY `(.L_x_206) ;  /* 0xfffffffd00e80947 */ /* 0x000fea000393ffff */
[----:B0-----:R-:W2:Y:S02]  /*ca00*/  LDL.LU R2, [R1+0xc] ;  /* 0x00000c0001027983 */ /* 0x001ea40000300800 */
[----:B--2---:R-:W-:-:S05]  /*ca10*/  VIADD R2, R2, 0x1 ;  /* 0x0000000102027836 */ /* 0x004fca0000000000 */
[----:B------:R0:W-:Y:S01]  /*ca20*/  STL [R1+0xc], R2 ;  /* 0x00000c0201007387 */ /* 0x0001e20000100800 */
[----:B------:R-:W-:-:S04]  /*ca30*/  LEA.HI R0, R2, R2, RZ, 0x1 ;  /* 0x0000000202007211 */ /* 0x000fc800078f08ff */
[----:B------:R-:W-:-:S05]  /*ca40*/  LOP3.LUT R0, R0, 0xfffffffe, RZ, 0xc0, !PT ;  /* 0xfffffffe00007812 */ /* 0x000fca00078ec0ff */
[----:B------:R-:W-:-:S05]  /*ca50*/  IMAD.IADD R0, R2, 0x1, -R0 ;  /* 0x0000000102007824 */ /* 0x000fca00078e0a00 */
[----:B------:R-:W-:Y:S01]  /*ca60*/  SHF.L.U32 R3, R0, 0x1f, RZ ;  /* 0x0000001f00037819 */ /* 0x000fe200000006ff */
[----:B------:R-:W-:Y:S01]  /*ca70*/  NOP ;  /* 0x0000000000007918 */ /* 0x000fe20000000000 */
[----:B0-----:R-:W2:Y:S01]  /*ca80*/  LDL.LU R2, [R1] ;  /* 0x0000000001027983 */ /* 0x001ea20000300800 */
[----:B------:R0:W-:Y:S01]  /*ca90*/  SYNCS.ARRIVE.TRANS64.A1T0 RZ, [R16+URZ+0x13200], RZ ;  /* 0x013200ff10ff79a7 */ /* 0x0001e2000810003f */
[----:B------:R-:W-:Y:S01]  /*caa0*/  BSSY B0, `(.L_x_207) ;  /* 0x0000005000007945 */ /* 0x000fe20003800000 */
[----:B------:R-:W1:Y:S01]  /*cab0*/  SYNCS.PHASECHK.TRANS64.TRYWAIT P0, [R16+URZ+0x13220], R3 ;  /* 0x01322003100075a7 */ /* 0x000e62000800017f */
[----:B--2---:R-:W-:-:S05]  /*cac0*/  VIADD R0, R2, 0xfffffffe ;  /* 0xfffffffe02007836 */ /* 0x004fca0000000000 */
[----:B------:R-:W-:Y:S01]  /*cad0*/  ISETP.GE.AND P1, PT, R0, R26, PT ;  /* 0x0000001a0000720c */ /* 0x000fe20003f26270 */
[----:B01----:R-:W-:-:S12]  /*cae0*/  @!P0 BRA `(.L_x_208) ;  /* 0x0000002800c08947 */ /* 0x003fd80003800000 */
.L_x_283:
[----:B------:R-:W-:Y:S05]  /*caf0*/  BSYNC B0 ;  /* 0x0000000000007941 */ /* 0x000fea0003800000 */
.L_x_207:
[----:B------:R-:W-:Y:S05]  /*cb00*/  @!P1 BRA `(.L_x_209) ;  /* 0x0000000800e49947 */ /* 0x000fea0003800000 */
[----:B------:R-:W-:Y:S02]  /*cb10*/  IMAD.MOV.U32 R7, RZ, RZ, R18 ;  /* 0x000000ffff077224 */ /* 0x000fe400078e0012 */
[----:B------:R-:W-:-:S07]  /*cb20*/  IMAD.MOV.U32 R6, RZ, RZ, R19 ;  /* 0x000000ffff067224 */ /* 0x000fce00078e0013 */
.L_x_229:
[----:B------:R-:W-:Y:S01]  /*cb30*/  LOP3.LUT P1, RZ, R23, 0x1, RZ, 0xc0, !PT ;  /* 0x0000000117ff7812 */ /* 0x000fe2000782c0ff */
[----:B------:R-:W-:Y:S01]  /*cb40*/  VIADD R18, R7, 0x1 ;  /* 0x0000000107127836 */ /* 0x000fe20000000000 */
[----:B------:R-:W-:Y:S05]  /*cb50*/  YIELD ;  /* 0x0000000000007946 */ /* 0x000fea0003800000 */
[----:B------:R-:W-:Y:S01]  /*cb60*/  ISETP.NE.AND P0, PT, R18, 0x2, PT ;  /* 0x000000021200780c */ /* 0x000fe20003f05270 */
[----:B------:R-:W-:Y:S03]  /*cb70*/  BSSY B0, `(.L_x_210) ;  /* 0x0000067000007945 */ /* 0x000fe60003800000 */
[----:B------:R-:W-:-:S02]  /*cb80*/  SEL R19, RZ, 0x1, P0 ;  /* 0x00000001ff137807 */ /* 0x000fc40000000000 */
[----:B------:R-:W-:Y:S02]  /*cb90*/  SEL R18, R18, RZ, P0 ;  /* 0x000000ff12127207 */ /* 0x000fe40000000000 */
[----:B------:R-:W-:Y:S01]  /*cba0*/  LOP3.LUT R19, R6, R19, RZ, 0x3c, !PT ;  /* 0x0000001306137212 */ /* 0x000fe200078e3cff */
[----:B0-----:R-:W-:Y:S06]  /*cbb0*/  @!P1 BRA `(.L_x_211) ;  /* 0x0000000400889947 */ /* 0x001fec0003800000 */
[----:B------:R-:W-:Y:S01]  /*cbc0*/  ULDC.64 UR4, c[0x0][0x418] ;  /* 0x0001060000047ab9 */ /* 0x000fe20000000a00 */
[----:B------:R-:W-:Y:S01]  /*cbd0*/  IMAD.MOV.U32 R8, RZ, RZ, R0 ;  /* 0x000000ffff087224 */ /* 0x000fe200078e0000 */
[----:B------:R-:W-:-:S04]  /*cbe0*/  ISETP.NE.U32.AND P0, PT, RZ, UR4, PT ;  /* 0x00000004ff007c0c */ /* 0x000fc8000bf05070 */
[----:B------:R-:W-:-:S13]  /*cbf0*/  ISETP.NE.AND.EX P0, PT, RZ, UR5, PT, P0 ;  /* 0x00000005ff007c0c */ /* 0x000fda000bf05300 */
[----:B------:R-:W-:Y:S05]  /*cc00*/  @!P0 BRA `(.L_x_212) ;  /* 0x0000000000488947 */ /* 0x000fea0003800000 */
[----:B------:R-:W1:Y:S01]  /*cc10*/  LDC R8, c[0x0][0x43c] ;  /* 0x00010f00ff087b82 */ /* 0x000e620000000800 */
[----:B------:R-:W-:Y:S01]  /*cc20*/  IMAD.MOV.U32 R9, RZ, RZ, R0 ;  /* 0x000000ffff097224 */ /* 0x000fe200078e0000 */
[----:B------:R-:W-:Y:S02]  /*cc30*/  ULDC.64 UR6, c[0x0][0x428] ;  /* 0x00010a0000067ab9 */ /* 0x000fe40000000a00 */
[----:B------:R-:W-:-:S04]  /*cc40*/  IMAD R5, R27, UR6, RZ ;  /* 0x000000061b057c24 */ /* 0x000fc8000f8e02ff */
[----:B------:R-:W-:Y:S01]  /*cc50*/  IMAD R5, R22, UR7, R5 ;  /* 0x0000000716057c24 */ /* 0x000fe2000f8e0205 */
[----:B-1----:R-:W-:-:S13]  /*cc60*/  ISETP.NE.AND P0, PT, R8, 0x1, PT ;  /* 0x000000010800780c */ /* 0x002fda0003f05270 */
[----:B0-----:R-:W0:Y:S02]  /*cc70*/  @P0 LDC.64 R2, c[0x0][0x440] ;  /* 0x00011000ff020b82 */ /* 0x001e240000000a00 */
[----:B0-----:R-:W-:-:S05]  /*cc80*/  @P0 IMAD.HI.U32 R2, R0, R2, RZ ;  /* 0x0000000200020227 */ /* 0x001fca00078e00ff */
[----:B------:R-:W-:-:S04]  /*cc90*/  @P0 SHF.R.U32.HI R9, RZ, R3, R2 ;  /* 0x00000003ff090219 */ /* 0x000fc80000011602 */
[--C-:B------:R-:W-:Y:S01]  /*cca0*/  SHF.R.S32.HI R3, RZ, 0x1f, R9.reuse ;  /* 0x0000001fff037819 */ /* 0x100fe20000011409 */
[----:B------:R-:W-:-:S04]  /*ccb0*/  IMAD.MOV.U32 R2, RZ, RZ, R9 ;  /* 0x000000ffff027224 */ /* 0x000fc800078e0009 */
[----:B------:R-:W-:-:S04]  /*ccc0*/  IMAD.WIDE.U32 R2, R22, UR6, R2 ;  /* 0x0000000616027c25 */ /* 0x000fc8000f8e0002 */
[----:B------:R-:W-:Y:S01]  /*ccd0*/  IMAD.IADD R3, R5, 0x1, R3 ;  /* 0x0000000105037824 */ /* 0x000fe200078e0203 */
[----:B------:R-:W-:-:S04]  /*cce0*/  LEA R4, P0, R2, UR4, 0x2 ;  /* 0x0000000402047c11 */ /* 0x000fc8000f8010ff */
[----:B------:R-:W-:-:S05]  /*ccf0*/  LEA.HI.X R5, R2, UR5, R3, 0x2, P0 ;  /* 0x0000000502057c11 */ /* 0x000fca00080f1403 */
[----:B------:R1:W5:Y:S01]  /*cd00*/  LDG.E R17, desc[UR50][R4.64] ;  /* 0x0000003204117981 */ /* 0x000362000c1e1900 */
[----:B------:R-:W-:-:S04]  /*cd10*/  IMAD.MOV R3, RZ, RZ, -R9 ;  /* 0x000000ffff037224 */ /* 0x000fc800078e0a09 */
[----:B------:R-:W-:-:S07]  /*cd20*/  IMAD R8, R8, R3, R0 ;  /* 0x0000000308087224 */ /* 0x000fce00078e0200 */
.L_x_212:
[----:B-1----:R-:W-:Y:S01]  /*cd30*/  IMAD R4, R18, 0x8, R16 ;  /* 0x0000000812047824 */ /* 0x002fe200078e0210 */
[----:B0-----:R-:W-:Y:S01]  /*cd40*/  SHF.L.U32 R3, R19, 0x1f, RZ ;  /* 0x0000001f13037819 */ /* 0x001fe200000006ff */
[----:B------:R-:W0:Y:S01]  /*cd50*/  S2R R2, SR_TID.X ;  /* 0x0000000000027919 */ /* 0x000e220000002100 */
[----:B------:R-:W-:Y:S02]  /*cd60*/  BSSY B1, `(.L_x_213) ;  /* 0x0000005000017945 */ /* 0x000fe40003800000 */
[----:B------:R-:W1:Y:S01]  /*cd70*/  SYNCS.PHASECHK.TRANS64.TRYWAIT P0, [R4+URZ+0x13280], R3 ;  /* 0x01328003040075a7 */ /* 0x000e62000800017f */
[----:B0-----:R-:W-:-:S04]  /*cd80*/  LOP3.LUT R2, R2, 0x7f, RZ, 0xc0, !PT ;  /* 0x0000007f02027812 */ /* 0x001fc800078ec0ff */
[----:B------:R-:W-:Y:S01]  /*cd90*/  ISETP.NE.AND P1, PT, R2, RZ, PT ;  /* 0x000000ff0200720c */ /* 0x000fe20003f25270 */
[----:B-1----:R-:W-:-:S12]  /*cda0*/  @!P0 BRA `(.L_x_214) ;  /* 0x0000002800248947 */ /* 0x002fd80003800000 */
.L_x_284:
[----:B------:R-:W-:Y:S05]  /*cdb0*/  BSYNC B1 ;  /* 0x0000000000017941 */ /* 0x000fea0003800000 */
.L_x_213:
[----:B------:R-:W-:Y:S04]  /*cdc0*/  BSSY B1, `(.L_x_215) ;  /* 0x0000009000017945 */ /* 0x000fe80003800000 */
[----:B------:R-:W-:Y:S05]  /*cdd0*/  @P1 BRA `(.L_x_216) ;  /* 0x00000000001c1947 */ /* 0x000fea0003800000 */
[----:B------:R-:W1:Y:S01]  /*cde0*/  S2R R2, SR_TID.X ;  /* 0x0000000000027919 */ /* 0x000e620000002100 */
[----:B------:R-:W-:-:S04]  /*cdf0*/  IMAD.MOV.U32 R5, RZ, RZ, 0x2800 ;  /* 0x00002800ff057424 */ /* 0x000fc800078e00ff */
[----:B------:R2:W-:Y:S01]  /*ce00*/  SYNCS.ARRIVE.TRANS64 RZ, [R4+URZ+0x13270], R5 ;  /* 0x0132700504ff79a7 */ /* 0x0005e2000800003f */
[----:B-1----:R-:W-:-:S04]  /*ce10*/  LOP3.LUT R2, R2, 0x1f, RZ, 0xc0, !PT ;  /* 0x0000001f02027812 */ /* 0x002fc800078ec0ff */
[----:B------:R-:W-:-:S13]  /*ce20*/  ISETP.NE.AND P0, PT, R2, RZ, PT ;  /* 0x000000ff0200720c */ /* 0x000fda0003f05270 */
[----:B--2---:R-:W-:Y:S05]  /*ce30*/  @!P0 BRA `(.L_x_216) ;  /* 0x0000000000048947 */ /* 0x004fea0003800000 */
[----:B------:R-:W-:Y:S01]  /*ce40*/  BPT.TRAP 0x1 ;  /* 0x000000040000795c */ /* 0x000fe20000300000 */
.L_x_216:
[----:B------:R-:W-:Y:S05]  /*ce50*/  BSYNC B1 ;  /* 0x0000000000017941 */ /* 0x000fea0003800000 */
.L_x_215:
[----:B------:R-:W-:Y:S01]  /*ce60*/  IMAD.MOV.U32 R9, RZ, RZ, RZ ;  /* 0x000000ffff097224 */ /* 0x000fe200078e00ff */
[----:B------:R-:W-:Y:S01]  /*ce70*/  UIADD3 UR4, UP0, UR52, 0x470, URZ ;  /* 0x0000047034047890 */ /* 0x000fe2000ff1e03f */
[----:B------:R-:W-:Y:S01]  /*ce80*/  IMAD.MOV.U32 R5, RZ, RZ, 0xa0 ;  /* 0x000000a0ff057424 */ /* 0x000fe200078e00ff */
[----:B------:R-:W-:Y:S01]  /*ce90*/  PLOP3.LUT P0, PT, PT, PT, PT, 0x80, 0x0 ;  /* 0x000000000000781c */ /* 0x000fe20003f0f070 */
[----:B------:R-:W-:Y:S01]  /*cea0*/  VIADD R10, R4, 0x13270 ;  /* 0x00013270040a7836 */ /* 0x000fe20000000000 */
[----:B------:R-:W-:Y:S01]  /*ceb0*/  R2UR UR10, R9 ;  /* 0x00000000090a72ca */ /* 0x000fe200000e0000 */
[----:B------:R-:W-:Y:S01]  /*cec0*/  IMAD R5, R8, R5, UR40 ;  /* 0x0000002808057e24 */ /* 0x000fe2000f8e0205 */
[----:B------:R-:W-:Y:S01]  /*ced0*/  UIADD3.X UR5, URZ, UR53, URZ, UP0, !UPT ;  /* 0x000000353f057290 */ /* 0x000fe200087fe43f */
[----:B------:R-:W-:Y:S01]  /*cee0*/  IMAD R8, R18, 0x2800, R16 ;  /* 0x0000280012087824 */ /* 0x000fe200078e0210 */
[----:B------:R-:W-:Y:S01]  /*cef0*/  UMOV UR6, 0x0 ;  /* 0x0000000000067882 */ /* 0x000fe20000000000 */
[----:B------:R-:W-:-:S02]  /*cf00*/  UMOV UR7, 0x14f00000 ;  /* 0x14f0000000077882 */ /* 0x000fc40000000000 */
[----:B------:R-:W-:-:S08]  /*cf10*/  VIADD R2, R8, 0x6000 ;  /* 0x0000600008027836 */ /* 0x000fd00000000000 */
.L_x_217:
[----:B------:R-:W-:-:S13]  /*cf20*/  @P0 ELECT P2, URZ, PT ;  /* 0x00000000003f082f */ /* 0x000fda0003840000 */
[----:B-----5:R-:W-:Y:S01]  /*cf30*/  @P2 R2UR UR13, R17 ;  /* 0x00000000110d22ca */ /* 0x020fe200000e0000 */
[----:B------:R-:W-:Y:S01]  /*cf40*/  UMOV UR12, UR36 ;  /* 0x00000024000c7c82 */ /* 0x000fe20008000000 */
[----:B------:R-:W-:Y:S02]  /*cf50*/  @P2 R2UR UR11, R5 ;  /* 0x00000000050b22ca */ /* 0x000fe400000e0000 */
[----:B------:R-:W-:Y:S02]  /*cf60*/  @P2 R2UR UR9, R10 ;  /* 0x000000000a0922ca */ /* 0x000fe400000e0000 */
[----:B------:R-:W-:Y:S02]  /*cf70*/  @P2 R2UR UR8, R2 ;  /* 0x00000000020822ca */ /* 0x000fe400000e0000 */
[----:B------:R-:W-:Y:S02]  /*cf80*/  @P2 PLOP3.LUT P0, PT, P2, PT, PT, 0x8, 0x0 ;  /* 0x000000000000281c */ /* 0x000fe4000170e170 */
[----:B------:R-:W-:-:S09]  /*cf90*/  PLOP3.LUT P2, PT, PT, PT, PT, 0x8, 0x0 ;  /* 0x000000000000781c */ /* 0x000fd20003f4e170 */
[----:B------:R1:W-:Y:S02]  /*cfa0*/  UTMALDG.4D [UR8], [UR4], desc[UR6] ;  /* 0x00000608040075b4 */ /* 0x0003e40008019000 */
[----:B-1----:R-:W-:Y:S05]  /*cfb0*/  @P0 BRA.U.ANY `(.L_x_217) ;  /* 0xfffffffd00d80947 */ /* 0x002fea000393ffff */
[----:B------:R-:W1:Y:S01]  /*cfc0*/  SYNCS.PHASECHK.TRANS64.TRYWAIT P0, [R4+URZ+0x13240], R3 ;  /* 0x01324003040075a7 */ /* 0x000e62000800017f */
[----:B------:R-:W-:Y:S04]  /*cfd0*/  BSSY B1, `(.L_x_218) ;  /* 0x0000002000017945 */ /* 0x000fe80003800000 */
[----:B-1----:R-:W-:Y:S05]  /*cfe0*/  @!P0 BRA `(.L_x_219) ;  /* 0x0000002400a88947 */ /* 0x002fea0003800000 */
.L_x_285:
[----:B------:R-:W-:Y:S05]  /*cff0*/  BSYNC B1 ;  /* 0x0000000000017941 */ /* 0x000fea0003800000 */
.L_x_218:
[----:B------:R-:W-:Y:S01]  /*d000*/  BSSY B1, `(.L_x_220) ;  /* 0x000000b000017945 */ /* 0x000fe20003800000 */
[----:B------:R-:W-:Y:S02]  /*d010*/  IMAD.MOV.U32 R2, RZ, RZ, 0x0 ;  /* 0x00000000ff027424 */ /* 0x000fe400078e00ff */
[----:B01----:R-:W-:Y:S01]  /*d020*/  IMAD.MOV.U32 R3, RZ, RZ, 0x14f00000 ;  /* 0x14f00000ff037424 */ /* 0x003fe200078e00ff */
[----:B------:R-:W-:Y:S06]  /*d030*/  @P1 BRA `(.L_x_221) ;  /* 0x00000000001c1947 */ /* 0x000fec0003800000 */
[----:B------:R-:W0:Y:S01]  /*d040*/  S2R R10, SR_TID.X ;  /* 0x00000000000a7919 */ /* 0x000e220000002100 */
[----:B------:R-:W-:-:S04]  /*d050*/  IMAD.MOV.U32 R11, RZ, RZ, 0x2800 ;  /* 0x00002800ff0b7424 */ /* 0x000fc800078e00ff */
[----:B------:R1:W-:Y:S01]  /*d060*/  SYNCS.ARRIVE.TRANS64 RZ, [R4+URZ+0x13230], R11 ;  /* 0x0132300b04ff79a7 */ /* 0x0003e2000800003f */
[----:B0-----:R-:W-:-:S04]  /*d070*/  LOP3.LUT R10, R10, 0x1f, RZ, 0xc0, !PT ;  /* 0x0000001f0a0a7812 */ /* 0x001fc800078ec0ff */
[----:B------:R-:W-:-:S13]  /*d080*/  ISETP.NE.AND P0, PT, R10, RZ, PT ;  /* 0x000000ff0a00720c */ /* 0x000fda0003f05270 */
[----:B-1----:R-:W-:Y:S05]  /*d090*/  @!P0 BRA `(.L_x_221) ;  /* 0x0000000000048947 */ /* 0x002fea0003800000 */
[----:B------:R-:W-:Y:S01]  /*d0a0*/  BPT.TRAP 0x1 ;  /* 0x000000040000795c */ /* 0x000fe20000300000 */
.L_x_221:
[----:B------:R-:W-:Y:S05]  /*d0b0*/  BSYNC B1 ;  /* 0x0000000000017941 */ /* 0x000fea0003800000 */
.L_x_220:
[----:B------:R-:W-:Y:S01]  /*d0c0*/  R2UR UR6, R2 ;  /* 0x00000000020672ca */ /* 0x000fe200000e0000 */
[----:B------:R-:W-:Y:S01]  /*d0d0*/  UIADD3 UR4, UP0, UR52, 0x370, URZ ;  /* 0x0000037034047890 */ /* 0x000fe2000ff1e03f */
[----:B------:R-:W-:Y:S01]  /*d0e0*/  R2UR UR7, R3 ;  /* 0x00000000030772ca */ /* 0x000fe200000e0000 */
[----:B------:R-:W-:Y:S01]  /*d0f0*/  VIADD R8, R8, 0xe000 ;  /* 0x0000e00008087836 */ /* 0x000fe20000000000 */
[----:B------:R-:W-:Y:S01]  /*d100*/  R2UR UR10, R9 ;  /* 0x00000000090a72ca */ /* 0x000fe200000e0000 */
[----:B------:R-:W-:Y:S01]  /*d110*/  VIADD R4, R4, 0x13230 ;  /* 0x0001323004047836 */ /* 0x000fe20000000000 */
[----:B------:R-:W-:Y:S01]  /*d120*/  PLOP3.LUT P0, PT, PT, PT, PT, 0x80, 0x0 ;  /* 0x000000000000781c */ /* 0x000fe20003f0f070 */
[----:B------:R-:W-:-:S12]  /*d130*/  UIADD3.X UR5, URZ, UR53, URZ, UP0, !UPT ;  /* 0x000000353f057290 */ /* 0x000fd800087fe43f */
.L_x_222:
[----:B------:R-:W-:-:S13]  /*d140*/  @P0 ELECT P1, URZ, PT ;  /* 0x00000000003f082f */ /* 0x000fda0003820000 */
[----:B------:R-:W-:Y:S01]  /*d150*/  @P1 R2UR UR13, R17 ;  /* 0x00000000110d12ca */ /* 0x000fe200000e0000 */
        /* <DEDUP_REMOVED lines=8> */
.L_x_211:
[----:B------:R-:W-:Y:S05]  /*d1e0*/  BSYNC B0 ;  /* 0x0000000000007941 */ /* 0x000fea0003800000 */
.L_x_210:
[----:B------:R-:W-:-:S06]  /*d1f0*/  UISETP.NE.AND UP0, UPT, UR39, 0x3, UPT ;  /* 0x000000032700788c */ /* 0x000fcc000bf05270 */
[----:B------:R-:W-:-:S13]  /*d200*/  PLOP3.LUT P0, PT, PT, PT, UP0, 0x80, 0x0 ;  /* 0x000000000000781c */ /* 0x000fda0003f0f008 */
[----:B------:R-:W-:Y:S05]  /*d210*/  @!P0 BRA `(.L_x_223) ;  /* 0x0000000000048947 */ /* 0x000fea0003800000 */
[----:B------:R-:W-:Y:S01]  /*d220*/  BPT.TRAP 0x1 ;  /* 0x000000040000795c */ /* 0x000fe20000300000 */
.L_x_223:
[----:B------:R-:W-:Y:S01]  /*d230*/  LOP3.LUT R2, R6, 0x1, RZ, 0x3c, !PT ;  /* 0x0000000106027812 */ /* 0x000fe200078e3cff */
[----:B0-----:R-:W-:Y:S01]  /*d240*/  IMAD R3, R7, 0x8, R16 ;  /* 0x0000000807037824 */ /* 0x001fe200078e0210 */
[----:B------:R-:W-:Y:S01]  /*d250*/  BSSY B0, `(.L_x_224) ;  /* 0x0000006000007945 */ /* 0x000fe20003800000 */
[----:B------:R-:W-:Y:S01]  /*d260*/  IMAD.U32 R4, RZ, RZ, UR42 ;  /* 0x0000002aff047e24 */ /* 0x000fe2000f8e00ff */
[----:B------:R-:W-:-:S04]  /*d270*/  SHF.L.U32 R2, R2, 0x1f, RZ ;  /* 0x0000001f02027819 */ /* 0x000fc800000006ff */
[----:B------:R-:W0:Y:S01]  /*d280*/  SYNCS.PHASECHK.TRANS64.TRYWAIT P0, [R3+URZ+0x13270], R2 ;  /* 0x01327002030075a7 */ /* 0x000e22000800017f */
[----:B------:R-:W-:Y:S01]  /*d290*/  ISETP.NE.AND P1, PT, R4, 0x3, PT ;  /* 0x000000030400780c */ /* 0x000fe20003f25270 */
[----:B0-----:R-:W-:-:S12]  /*d2a0*/  @!P0 BRA `(.L_x_225) ;  /* 0x00000024000c8947 */ /* 0x001fd80003800000 */
.L_x_286:
[----:B------:R-:W-:Y:S05]  /*d2b0*/  BSYNC B0 ;  /* 0x0000000000007941 */ /* 0x000fea0003800000 */
.L_x_224:
[----:B------:R-:W-:Y:S05]  /*d2c0*/  @!P1 BRA `(.L_x_226) ;  /* 0x0000000000049947 */ /* 0x000fea0003800000 */
[----:B------:R-:W-:Y:S01]  /*d2d0*/  BPT.TRAP 0x1 ;  /* 0x000000040000795c */ /* 0x000fe20000300000 */
.L_x_226:
[----:B0-----:R-:W-:Y:S01]  /*d2e0*/  SHF.L.U32 R2, R6, 0x1f, RZ ;  /* 0x0000001f06027819 */ /* 0x001fe200000006ff */
[----:B------:R-:W-:-:S03]  /*d2f0*/  IMAD R10, R7, 0x2800, RZ ;  /* 0x00002800070a7824 */ /* 0x000fc600078e02ff */
[----:B------:R-:W0:Y:S02]  /*d300*/  SYNCS.PHASECHK.TRANS64.TRYWAIT P0, [R3+URZ+0x13260], R2 ;  /* 0x01326002030075a7 */ /* 0x000e24000800017f */
[----:B0-----:R-:W-:Y:S05]  /*d310*/  @!P0 BRA `(.L_x_227) ;  /* 0x0000002400048947 */ /* 0x001fea0003800000 */
.L_x_287:
[----:B------:R-:W-:Y:S01]  /*d320*/  LOP3.LUT R5, R10, R29, RZ, 0xfc, !PT ;  /* 0x0000001d0a057212 */ /* 0x000fe200078efcff */
[----:B------:R-:W-:Y:S05]  /*d330*/  WARPSYNC.ALL ;  /* 0x0000000000007948 */ /* 0x000fea0003800000 */
[----:B0-----:R-:W-:-:S05]  /*d340*/  IMAD.IADD R2, R16, 0x1, R5 ;  /* 0x0000000110027824 */ /* 0x001fca00078e0205 */
[----:B------:R-:W0:Y:S02]  /*d350*/  LDSM.16.MT88.4 R4, [R2+0x6000] ;  /* 0x006000000204783b */ /* 0x000e240000004200 */
[C-C-:B0-----:R-:W-:Y:S02]  /*d360*/  PRMT R8, R4.reuse, 0x6420, R5.reuse ;  /* 0x0000642004087816 */ /* 0x141fe40000000005 */
[----:B------:R-:W-:Y:S02]  /*d370*/  PRMT R9, R4, 0x7531, R5 ;  /* 0x0000753104097816 */ /* 0x000fe40000000005 */
[----:B------:R-:W-:Y:S02]  /*d380*/  LOP3.LUT R5, R10, R28, RZ, 0xfc, !PT ;  /* 0x0000001c0a057212 */ /* 0x000fe400078efcff */
[C-C-:B------:R-:W-:Y:S02]  /*d390*/  PRMT R10, R6.reuse, 0x6420, R7.reuse ;  /* 0x00006420060a7816 */ /* 0x140fe40000000007 */
[----:B------:R-:W-:Y:S01]  /*d3a0*/  PRMT R11, R6, 0x7531, R7 ;  /* 0x00007531060b7816 */ /* 0x000fe20000000007 */
[----:B------:R-:W-:-:S05]  /*d3b0*/  IMAD.IADD R12, R16, 0x1, R5 ;  /* 0x00000001100c7824 */ /* 0x000fca00078e0205 */
[----:B------:R-:W-:Y:S04]  /*d3c0*/  STSM.16.M88.4 [R12+0x1000], R8 ;  /* 0x001000080c007844 */ /* 0x000fe80000000200 */
[----:B------:R-:W0:Y:S02]  /*d3d0*/  LDSM.16.MT88.4 R4, [R2+0x6800] ;  /* 0x006800000204783b */ /* 0x000e240000004200 */
[C-C-:B0-----:R-:W-:Y:S02]  /*d3e0*/  PRMT R8, R4.reuse, 0x6420, R5.reuse ;  /* 0x0000642004087816 */ /* 0x141fe40000000005 */
[----:B------:R-:W-:Y:S02]  /*d3f0*/  PRMT R9, R4, 0x7531, R5 ;  /* 0x0000753104097816 */ /* 0x000fe40000000005 */
[----:B------:R-:W-:-:S02]  /*d400*/  PRMT R10, R6, 0x6420, R7 ;  /* 0x00006420060a7816 */ /* 0x000fc40000000007 */
[----:B------:R-:W-:-:S05]  /*d410*/  PRMT R11, R6, 0x7531, R7 ;  /* 0x00007531060b7816 */ /* 0x000fca0000000007 */
        /* <DEDUP_REMOVED lines=27> */
.L_x_228:
[----:B------:R-:W2:Y:S01]  /*d5d0*/  S2R R2, SR_TID.X ;  /* 0x0000000000027919 */ /* 0x000ea20000002100 */
[----:B-1----:R1:W-:Y:S01]  /*d5e0*/  SYNCS.ARRIVE.TRANS64.A1T0 RZ, [R3+URZ+0x13250], RZ ;  /* 0x013250ff03ff79a7 */ /* 0x0023e2000810003f */
[----:B------:R-:W-:Y:S02]  /*d5f0*/  IMAD.MOV.U32 R7, RZ, RZ, R18 ;  /* 0x000000ffff077224 */ /* 0x000fe400078e0012 */
[----:B------:R-:W-:Y:S01]  /*d600*/  IMAD.MOV.U32 R6, RZ, RZ, R19 ;  /* 0x000000ffff067224 */ /* 0x000fe200078e0013 */
[----:B--2---:R-:W-:Y:S01]  /*d610*/  LOP3.LUT R2, R2, 0x7f, RZ, 0xc0, !PT ;  /* 0x0000007f02027812 */ /* 0x004fe200078ec0ff */
[----:B------:R-:W-:Y:S03]  /*d620*/  BAR.SYNC.DEFER_BLOCKING 0x2, 0x80 ;  /* 0x0082000000007b1d */ /* 0x000fe60000010000 */
[----:B------:R-:W-:-:S13]  /*d630*/  ISETP.NE.AND P0, PT, R2, RZ, PT ;  /* 0x000000ff0200720c */ /* 0x000fda0003f05270 */
[----:B------:R-:W-:-:S05]  /*d640*/  @!P0 VIADD R2, R3, 0x13280 ;  /* 0x0001328003028836 */ /* 0x000fca0000000000 */
[----:B------:R-:W-:-:S04]  /*d650*/  @!P0 PRMT R2, RZ, 0x654, R2 ;  /* 0x00000654ff028816 */ /* 0x000fc80000000002 */
[----:B------:R1:W-:Y:S01]  /*d660*/  @!P0 SYNCS.ARRIVE.TRANS64.RED.A1T0 RZ, [R2+URZ], RZ ;  /* 0x000000ff02ff89a7 */ /* 0x0003e2000810043f */
[C---:B------:R-:W-:Y:S01]  /*d670*/  ISETP.GT.AND P0, PT, R0.reuse, R26, PT ;  /* 0x0000001a0000720c */ /* 0x040fe20003f04270 */
[----:B------:R-:W-:-:S12]  /*d680*/  VIADD R0, R0, 0xffffffff ;  /* 0xffffffff00007836 */ /* 0x000fd80000000000 */
[----:B-1----:R-:W-:Y:S05]  /*d690*/  @P0 BRA `(.L_x_229) ;  /* 0xfffffff400240947 */ /* 0x002fea000383ffff */
.L_x_209:
[----:B------:R-:W1:Y:S01]  /*d6a0*/  S2R R2, SR_TID.X ;  /* 0x0000000000027919 */ /* 0x000e620000002100 */
[----:B------:R-:W-:Y:S01]  /*d6b0*/  BSSY B0, `(.L_x_230) ;  /* 0x0000010000007945 */ /* 0x000fe20003800000 */
[----:B-1----:R-:W-:-:S04]  /*d6c0*/  LOP3.LUT R2, R2, 0x7f, RZ, 0xc0, !PT ;  /* 0x0000007f02027812 */ /* 0x002fc800078ec0ff */
[----:B------:R-:W-:-:S13]  /*d6d0*/  ISETP.NE.AND P0, PT, R2, RZ, PT ;  /* 0x000000ff0200720c */ /* 0x000fda0003f05270 */
[----:B------:R-:W-:Y:S05]  /*d6e0*/  @P0 BRA `(.L_x_231) ;  /* 0x0000000000300947 */ /* 0x000fea0003800000 */
[----:B------:R-:W1:Y:S01]  /*d6f0*/  S2R R5, SR_LANEID ;  /* 0x0000000000057919 */ /* 0x000e620000000000 */
[----:B------:R-:W-:Y:S01]  /*d700*/  VOTEU.ANY UR4, UPT, PT ;  /* 0x0000000000047886 */ /* 0x000fe200038e0100 */
[----:B0-----:R-:W0:Y:S01]  /*d710*/  LDC.64 R2, c[0x0][0xc60] ;  /* 0x00031800ff027b82 */ /* 0x001e220000000a00 */
[----:B------:R-:W1:Y:S02]  /*d720*/  FLO.U32 R0, UR4 ;  /* 0x0000000400007d00 */ /* 0x000e6400080e0000 */
[----:B-1----:R-:W-:-:S06]  /*d730*/  ISETP.EQ.U32.AND P1, PT, R0, R5, PT ;  /* 0x000000050000720c */ /* 0x002fcc0003f22070 */
[----:B------:R-:W0:Y:S07]  /*d740*/  POPC R5, UR4 ;  /* 0x0000000400057d09 */ /* 0x000e2e0008000000 */
[----:B0-----:R-:W2:Y:S01]  /*d750*/  @P1 ATOMG.E.ADD.STRONG.GPU PT, R3, desc[UR50][R2.64], R5 ;  /* 0x00000005020319a8 */ /* 0x001ea200081ee1f2 */
[----:B------:R-:W0:Y:S02]  /*d760*/  S2R R4, SR_LTMASK ;  /* 0x0000000000047919 */ /* 0x000e240000003900 */
[----:B0-----:R-:W-:-:S04]  /*d770*/  LOP3.LUT R4, R4, UR4, RZ, 0xc0, !PT ;  /* 0x0000000404047c12 */ /* 0x001fc8000f8ec0ff */
[----:B------:R-:W0:Y:S01]  /*d780*/  POPC R7, R4 ;  /* 0x0000000400077309 */ /* 0x000e220000000000 */
[----:B--2---:R-:W0:Y:S02]  /*d790*/  SHFL.IDX PT, R0, R3, R0, 0x1f ;  /* 0x00001f0003007589 */ /* 0x004e2400000e0000 */
[----:B0-----:R-:W-:-:S07]  /*d7a0*/  IADD3 R24, R0, UR41, R7 ;  /* 0x0000002900187c10 */ /* 0x001fce000fffe007 */
.L_x_231:
[----:B------:R-:W-:Y:S05]  /*d7b0*/  BSYNC B0 ;  /* 0x0000000000007941 */ /* 0x000fea0003800000 */
.L_x_230:
[----:B------:R-:W-:-:S06]  /*d7c0*/  UISETP.NE.AND UP0, UPT, UR39, 0x3, UPT ;  /* 0x000000032700788c */ /* 0x000fcc000bf05270 */
[----:B------:R-:W-:-:S13]  /*d7d0*/  PLOP3.LUT P1, PT, PT, PT, UP0, 0x80, 0x0 ;  /* 0x000000000000781c */ /* 0x000fda0003f2f008 */
[----:B------:R-:W-:Y:S05]  /*d7e0*/  @!P1 BRA `(.L_x_232) ;  /* 0x0000000000049947 */ /* 0x000fea0003800000 */
[----:B------:R-:W-:Y:S01]  /*d7f0*/  BPT.TRAP 0x1 ;  /* 0x000000040000795c */ /* 0x000fe20000300000 */
.L_x_232:
[----:B0-----:R-:W-:Y:S01]  /*d800*/  LOP3.LUT R3, R19, 0x1, RZ, 0x3c, !PT ;  /* 0x0000000113037812 */ /* 0x001fe200078e3cff */
[----:B------:R-:W-:Y:S01]  /*d810*/  IMAD R2, R18, 0x8, R16 ;  /* 0x0000000812027824 */ /* 0x000fe200078e0210 */
[----:B------:R-:W-:Y:S01]  /*d820*/  BSSY B0, `(.L_x_233) ;  /* 0x0000006000007945 */ /* 0x000fe20003800000 */
[----:B------:R-:W-:Y:S01]  /*d830*/  IMAD.U32 R0, RZ, RZ, UR42 ;  /* 0x0000002aff007e24 */ /* 0x000fe2000f8e00ff */
[----:B------:R-:W-:-:S04]  /*d840*/  SHF.L.U32 R3, R3, 0x1f, RZ ;  /* 0x0000001f03037819 */ /* 0x000fc800000006ff */
[----:B------:R-:W0:Y:S01]  /*d850*/  SYNCS.PHASECHK.TRANS64.TRYWAIT P1, [R2+URZ+0x13270], R3 ;  /* 0x01327003020075a7 */ /* 0x000e22000802017f */
[----:B------:R-:W-:Y:S01]  /*d860*/  ISETP.NE.AND P2, PT, R0, 0x3, PT ;  /* 0x000000030000780c */ /* 0x000fe20003f45270 */
[----:B0-----:R-:W-:-:S12]  /*d870*/  @!P1 BRA `(.L_x_234) ;  /* 0x0000001c00c09947 */ /* 0x001fd80003800000 */
.L_x_288:
[----:B------:R-:W-:Y:S05]  /*d880*/  BSYNC B0 ;  /* 0x0000000000007941 */ /* 0x000fea0003800000 */
.L_x_233:
[----:B------:R-:W-:Y:S05]  /*d890*/  @!P2 BRA `(.L_x_235) ;  /* 0x000000000004a947 */ /* 0x000fea0003800000 */
[----:B------:R-:W-:Y:S01]  /*d8a0*/  BPT.TRAP 0x1 ;  /* 0x000000040000795c */ /* 0x000fe20000300000 */
.L_x_235:
[----:B------:R-:W-:Y:S01]  /*d8b0*/  SHF.L.U32 R5, R19, 0x1f, RZ ;  /* 0x0000001f13057819 */ /* 0x000fe200000006ff */
[----:B0-----:R-:W-:-:S03]  /*d8c0*/  IMAD R3, R18, 0x2800, RZ ;  /* 0x0000280012037824 */ /* 0x001fc600078e02ff */
[----:B------:R-:W0:Y:S02]  /*d8d0*/  SYNCS.PHASECHK.TRANS64.TRYWAIT P1, [R2+URZ+0x13260], R5 ;  /* 0x01326005020075a7 */ /* 0x000e24000802017f */
[----:B0-----:R-:W-:Y:S05]  /*d8e0*/  @!P1 BRA `(.L_x_236) ;  /* 0x0000001c00b89947 */ /* 0x001fea0003800000 */
.L_x_289:
[C---:B0-----:R-:W-:Y:S01]  /*d8f0*/  LOP3.LUT R5, R3.reuse, R29, RZ, 0xfc, !PT ;  /* 0x0000001d03057212 */ /* 0x041fe200078efcff */
[----:B------:R-:W-:Y:S05]  /*d900*/  WARPSYNC.ALL ;  /* 0x0000000000007948 */ /* 0x000fea0003800000 */
[----:B------:R-:W-:Y:S01]  /*d910*/  IMAD.IADD R0, R16, 0x1, R5 ;  /* 0x0000000110007824 */ /* 0x000fe200078e0205 */
[----:B------:R-:W-:-:S04]  /*d920*/  LOP3.LUT R3, R3, R28, RZ, 0xfc, !PT ;  /* 0x0000001c03037212 */ /* 0x000fc800078efcff */
[----:B------:R-:W0:Y:S01]  /*d930*/  LDSM.16.MT88.4 R4, [R0+0x6000] ;  /* 0x006000000004783b */ /* 0x000e220000004200 */
[----:B------:R-:W-:Y:S01]  /*d940*/  IMAD.IADD R3, R16, 0x1, R3 ;  /* 0x0000000110037824 */ /* 0x000fe200078e0203 */
[C-C-:B0-----:R-:W-:Y:S02]  /*d950*/  PRMT R8, R4.reuse, 0x6420, R5.reuse ;  /* 0x0000642004087816 */ /* 0x141fe40000000005 */
[----:B------:R-:W-:Y:S02]  /*d960*/  PRMT R9, R4, 0x7531, R5 ;  /* 0x0000753104097816 */ /* 0x000fe40000000005 */
[C-C-:B------:R-:W-:Y:S02]  /*d970*/  PRMT R10, R6.reuse, 0x6420, R7.reuse ;  /* 0x00006420060a7816 */ /* 0x140fe40000000007 */
        /* <DEDUP_REMOVED lines=34> */
.L_x_237:
[----:B-1----:R-:W-:Y:S01]  /*dba0*/  SYNCS.ARRIVE.TRANS64.A1T0 RZ, [R2+URZ+0x13250], RZ ;  /* 0x013250ff02ff79a7 */ /* 0x002fe2000810003f */
[----:B------:R-:W-:Y:S02]  /*dbb0*/  @!P0 VIADD R0, R2, 0x13280 ;  /* 0x0001328002008836 */ /* 0x000fe40000000000 */
[----:B------:R-:W-:-:S03]  /*dbc0*/  VIADD R18, R18, 0x1 ;  /* 0x0000000112127836 */ /* 0x000fc60000000000 */
[----:B------:R-:W-:Y:S01]  /*dbd0*/  @!P0 PRMT R0, RZ, 0x654, R0 ;  /* 0x00000654ff008816 */ /* 0x000fe20000000000 */
[----:B------:R-:W-:Y:S06]  /*dbe0*/  BAR.SYNC.DEFER_BLOCKING 0x2, 0x80 ;  /* 0x0082000000007b1d */ /* 0x000fec0000010000 */
[----:B------:R1:W-:Y:S01]  /*dbf0*/  @!P0 SYNCS.ARRIVE.TRANS64.RED.A1T0 RZ, [R0+URZ], RZ ;  /* 0x000000ff00ff89a7 */ /* 0x0003e2000810043f */
[----:B------:R-:W-:-:S04]  /*dc00*/  ISETP.NE.AND P0, PT, R18, 0x2, PT ;  /* 0x000000021200780c */ /* 0x000fc80003f05270 */
[----:B------:R-:W-:Y:S02]  /*dc10*/  SEL R18, R18, RZ, P0 ;  /* 0x000000ff12127207 */ /* 0x000fe40000000000 */
[----:B-1----:R-:W-:-:S04]  /*dc20*/  SEL R0, RZ, 0x1, P0 ;  /* 0x00000001ff007807 */ /* 0x002fc80000000000 */
[----:B------:R-:W-:-:S07]  /*dc30*/  LOP3.LUT R19, R19, R0, RZ, 0x3c, !PT ;  /* 0x0000000013137212 */ /* 0x000fce00078e3cff */
.L_x_186:
[----:B------:R-:W-:Y:S05]  /*dc40*/  BSYNC B7 ;  /* 0x0000000000077941 */ /* 0x000fea0003800000 */
.L_x_184:
[----:B------:R-:W-:-:S13]  /*dc50*/  LOP3.LUT P0, RZ, R23, 0x2, RZ, 0xc0, !PT ;  /* 0x0000000217ff7812 */ /* 0x000fda000780c0ff */
[----:B------:R-:W-:Y:S05]  /*dc60*/  @!P0 BRA `(.L_x_238) ;  /* 0x0000000000248947 */ /* 0x000fea0003800000 */
[----:B------:R-:W1:Y:S08]  /*dc70*/  S2UR UR5, SR_CgaCtaId ;  /* 0x00000000000579c3 */ /* 0x000e700000008800 */
[----:B------:R-:W-:Y:S06]  /*dc80*/  BAR.SYNC.DEFER_BLOCKING 0x5, 0x200 ;  /* 0x0148000000007b1d */ /* 0x000fec0000010000 */
[----:B------:R-:W-:-:S02]  /*dc90*/  UMOV UR4, 0x400 ;  /* 0x0000040000047882 */ /* 0x000fc40000000000 */
[----:B-1----:R-:W-:-:S06]  /*dca0*/  ULEA UR4, UR5, UR4, 0x18 ;  /* 0x0000000405047291 */ /* 0x002fcc000f8ec03f */
[----:B------:R-:W-:-:S05]  /*dcb0*/  IMAD.U32 R16, RZ, RZ, UR4 ;  /* 0x00000004ff107e24 */ /* 0x000fca000f8e00ff */
[----:B------:R-:W1:Y:S02]  /*dcc0*/  LDS.128 R24, [R16+0x132d0] ;  /* 0x0132d00010187984 */ /* 0x000e640000000c00 */
[----:B-1----:R-:W-:Y:S01]  /*dcd0*/  R2UR UR43, R27 ;  /* 0x000000001b2b72ca */ /* 0x002fe200000e0000 */
[----:B------:R-:W-:Y:S06]  /*dce0*/  BAR.ARV 0x4, 0x200 ;  /* 0x0108000000007b1d */ /* 0x000fec0000002000 */
[----:B------:R-:W-:Y:S08]  /*dcf0*/  BRA `(.L_x_239) ;  /* 0x0000000800a87947 */ /* 0x000ff00003800000 */
.L_x_238:
[----:B------:R-:W0:Y:S01]  /*dd00*/  S2R R0, SR_TID.X ;  /* 0x0000000000007919 */ /* 0x000e220000002100 */
[----:B------:R-:W-:Y:S01]  /*dd10*/  ULDC UR4, c[0x0][0xc3c] ;  /* 0x00030f0000047ab9 */ /* 0x000fe20000000800 */
[----:B0-----:R-:W-:Y:S01]  /*dd20*/  LOP3.LUT R10, R0, 0x1f, RZ, 0xc0, !PT ;  /* 0x0000001f000a7812 */ /* 0x001fe200078ec0ff */
[----:B------:R-:W-:-:S03]  /*dd30*/  IMAD.MOV.U32 R0, RZ, RZ, RZ ;  /* 0x000000ffff007224 */ /* 0x000fc600078e00ff */
[C---:B------:R-:W-:Y:S01]  /*dd40*/  ISETP.NE.AND P0, PT, R10.reuse, 0x1f, PT ;  /* 0x0000001f0a00780c */ /* 0x040fe20003f05270 */
[----:B------:R-:W-:-:S05]  /*dd50*/  VIADD R7, R10, UR43 ;  /* 0x0000002b0a077c36 */ /* 0x000fca0008000000 */
[----:B------:R-:W-:Y:S01]  /*dd60*/  ISETP.GE.OR P1, PT, R7, UR4, !P0 ;  /* 0x0000000407007c0c */ /* 0x000fe2000c726670 */
[----:B------:R-:W-:-:S12]  /*dd70*/  ULDC UR4, c[0x0][0xc3c] ;  /* 0x00030f0000047ab9 */ /* 0x000fd80000000800 */
[----:B------:R-:W0:Y:S08]  /*dd80*/  @!P1 LDC.64 R2, c[0x0][0xc80] ;  /* 0x00032000ff029b82 */ /* 0x000e300000000a00 */
[----:B------:R-:W1:Y:S01]  /*dd90*/  @!P1 LDC.64 R4, c[0x0][0xc78] ;  /* 0x00031e00ff049b82 */ /* 0x000e620000000a00 */
[----:B0-----:R-:W-:-:S05]  /*dda0*/  @!P1 IMAD.WIDE R2, R7, 0x4, R2 ;  /* 0x0000000407029825 */ /* 0x001fca00078e0202 */
[----:B------:R1:W2:Y:S02]  /*ddb0*/  @!P1 LDG.E R0, desc[UR50][R2.64] ;  /* 0x0000003202009981 */ /* 0x0002a4000c1e1900 */
[----:B-1----:R-:W-:-:S04]  /*ddc0*/  @!P1 IMAD.WIDE R2, R7, 0x4, R4 ;  /* 0x0000000407029825 */ /* 0x002fc800078e0204 */
[----:B------:R-:W-:-:S06]  /*ddd0*/  IMAD.MOV.U32 R5, RZ, RZ, RZ ;  /* 0x000000ffff057224 */ /* 0x000fcc00078e00ff */
[----:B------:R-:W2:Y:S01]  /*dde0*/  @!P1 LDG.E R5, desc[UR50][R2.64] ;  /* 0x0000003202059981 */ /* 0x000ea2000c1e1900 */
[C---:B------:R-:W-:Y:S02]  /*ddf0*/  ISETP.NE.AND P1, PT, R10.reuse, RZ, PT ;  /* 0x000000ff0a00720c */ /* 0x040fe40003f25270 */
[C---:B------:R-:W-:Y:S02]  /*de00*/  ISETP.GE.U32.AND P2, PT, R10.reuse, 0x2, PT ;  /* 0x000000020a00780c */ /* 0x040fe40003f46070 */
[C---:B------:R-:W-:Y:S02]  /*de10*/  ISETP.GE.U32.AND P3, PT, R10.reuse, 0x4, PT ;  /* 0x000000040a00780c */ /* 0x040fe40003f66070 */
[C---:B------:R-:W-:Y:S02]  /*de20*/  ISETP.GE.U32.AND P4, PT, R10.reuse, 0x8, PT ;  /* 0x000000080a00780c */ /* 0x040fe40003f86070 */
[----:B------:R-:W-:Y:S01]  /*de30*/  ISETP.GE.U32.AND P5, PT, R10, 0x10, PT ;  /* 0x000000100a00780c */ /* 0x000fe20003fa6070 */
[----:B--2---:R-:W-:-:S05]  /*de40*/  IMAD R4, R5, R0, RZ ;  /* 0x0000000005047224 */ /* 0x004fca00078e02ff */
[----:B------:R-:W0:Y:S02]  /*de50*/  SHFL.UP PT, R6, R4, 0x1, RZ ;  /* 0x0420000004067989 */ /* 0x000e2400000e00ff */
[----:B0-----:R-:W-:-:S05]  /*de60*/  SEL R7, R6, RZ, P1 ;  /* 0x000000ff06077207 */ /* 0x001fca0000800000 */
[----:B------:R-:W-:-:S05]  /*de70*/  IMAD.IADD R7, R4, 0x1, R7 ;  /* 0x0000000104077824 */ /* 0x000fca00078e0207 */
[----:B------:R-:W0:Y:S02]  /*de80*/  SHFL.UP PT, R6, R7, 0x2, RZ ;  /* 0x0440000007067989 */ /* 0x000e2400000e00ff */
[----:B0-----:R-:W-:-:S05]  /*de90*/  SEL R6, R6, RZ, P2 ;  /* 0x000000ff06067207 */ /* 0x001fca0001000000 */
[----:B------:R-:W-:Y:S02]  /*dea0*/  IMAD.IADD R6, R7, 0x1, R6 ;  /* 0x0000000107067824 */ /* 0x000fe400078e0206 */
[----:B------:R-:W-:Y:S04]  /*deb0*/  SHFL.IDX PT, R7, R24, RZ, 0x1f ;  /* 0x00001fff18077589 */ /* 0x000fe800000e0000 */
[----:B------:R-:W0:Y:S02]  /*dec0*/  SHFL.UP PT, R8, R6, 0x4, RZ ;  /* 0x0480000006087989 */ /* 0x000e2400000e00ff */
[----:B0-----:R-:W-:Y:S02]  /*ded0*/  SEL R3, R8, RZ, P3 ;  /* 0x000000ff08037207 */ /* 0x001fe40001800000 */
[----:B------:R-:W-:Y:S03]  /*dee0*/  SHFL.IDX PT, R8, R24, 0x1, 0x1f ;  /* 0x00201f0018087f89 */ /* 0x000fe600000e0000 */
[----:B------:R-:W-:-:S05]  /*def0*/  IMAD.IADD R4, R6, 0x1, R3 ;  /* 0x0000000106047824 */ /* 0x000fca00078e0203 */
[----:B------:R-:W0:Y:S02]  /*df00*/  SHFL.UP PT, R2, R4, 0x8, RZ ;  /* 0x0500000004027989 */ /* 0x000e2400000e00ff */
[----:B0-----:R-:W-:-:S05]  /*df10*/  SEL R3, R2, RZ, P4 ;  /* 0x000000ff02037207 */ /* 0x001fca0002000000 */
[----:B------:R-:W-:Y:S02]  /*df20*/  IMAD.IADD R9, R4, 0x1, R3 ;  /* 0x0000000104097824 */ /* 0x000fe400078e0203 */
[----:B------:R-:W0:Y:S03]  /*df30*/  LDC R3, c[0x0][0xc38] ;  /* 0x00030e00ff037b82 */ /* 0x000e260000000800 */
[----:B------:R-:W1:Y:S02]  /*df40*/  SHFL.UP PT, R2, R9, 0x10, RZ ;  /* 0x0600000009027989 */ /* 0x000e6400000e00ff */
[----:B-1----:R-:W-:-:S05]  /*df50*/  SEL R2, R2, RZ, P5 ;  /* 0x000000ff02027207 */ /* 0x002fca0002800000 */
[----:B------:R-:W-:-:S05]  /*df60*/  IMAD.IADD R2, R9, 0x1, R2 ;  /* 0x0000000109027824 */ /* 0x000fca00078e0202 */
[----:B------:R-:W0:Y:S02]  /*df70*/  SHFL.IDX PT, R6, R2, 0x1f, 0x1f ;  /* 0x03e01f0002067f89 */ /* 0x000e2400000e0000 */
[----:B0-----:R-:W-:Y:S02]  /*df80*/  IMAD R11, R6, R3, RZ ;  /* 0x00000003060b7224 */ /* 0x001fe400078e02ff */
[----:B------:R-:W-:Y:S02]  /*df90*/  IMAD.MOV.U32 R6, RZ, RZ, RZ ;  /* 0x000000ffff067224 */ /* 0x000fe400078e00ff */
[----:B------:R-:W-:-:S05]  /*dfa0*/  IMAD.IADD R8, R8, 0x1, R11 ;  /* 0x0000000108087824 */ /* 0x000fca00078e020b */
[----:B------:R-:W-:-:S13]  /*dfb0*/  ISETP.GT.AND P6, PT, R8, R7, PT ;  /* 0x000000070800720c */ /* 0x000fda0003fc4270 */
[----:B------:R-:W-:Y:S05]  /*dfc0*/  @P6 BRA `(.L_x_240) ;  /* 0x0000000000986947 */ /* 0x000fea0003800000 */
.L_x_242:
[----:B------:R-:W-:-:S04]  /*dfd0*/  UIADD3 UR43, UR43, 0x1f, URZ ;  /* 0x0000001f2b2b7890 */ /* 0x000fc8000fffe03f */
[----:B------:R-:W-:-:S06]  /*dfe0*/  UISETP.GE.AND UP0, UPT, UR43, UR4, UPT ;  /* 0x000000042b00728c */ /* 0x000fcc000bf06270 */
[----:B------:R-:W-:-:S13]  /*dff0*/  PLOP3.LUT P6, PT, PT, PT, UP0, 0x40, 0x0 ;  /* 0x000000000000781c */ /* 0x000fda0003fce808 */
[----:B------:R-:W-:Y:S05]  /*e000*/  @!P6 BRA `(.L_x_241) ;  /* 0x0000000400ace947 */ /* 0x000fea0003800000 */
[----:B------:R-:W0:Y:S02]  /*e010*/  S2R R0, SR_TID.X ;  /* 0x0000000000007919 */ /* 0x000e240000002100 */
[----:B0-----:R-:W-:-:S05]  /*e020*/  LOP3.LUT R0, R0, 0x1f, RZ, 0xc0, !PT ;  /* 0x0000001f00007812 */ /* 0x001fca00078ec0ff */
[----:B------:R-:W-:Y:S02]  /*e030*/  VIADD R9, R0, UR43 ;  /* 0x0000002b00097c36 */ /* 0x000fe40008000000 */
[----:B------:R-:W-:-:S03]  /*e040*/  IMAD.MOV.U32 R0, RZ, RZ, RZ ;  /* 0x000000ffff007224 */ /* 0x000fc600078e00ff */
[----:B------:R-:W-:-:S13]  /*e050*/  ISETP.GE.OR P6, PT, R9, UR4, !P0 ;  /* 0x0000000409007c0c */ /* 0x000fda000c7c6670 */
[----:B------:R-:W0:Y:S08]  /*e060*/  @!P6 LDC.64 R2, c[0x0][0xc80] ;  /* 0x00032000ff02eb82 */ /* 0x000e300000000a00 */
[----:B------:R-:W1:Y:S01]  /*e070*/  @!P6 LDC.64 R4, c[0x0][0xc78] ;  /* 0x00031e00ff04eb82 */ /* 0x000e620000000a00 */
[----:B0-----:R-:W-:-:S05]  /*e080*/  @!P6 IMAD.WIDE R2, R9, 0x4, R2 ;  /* 0x000000040902e825 */ /* 0x001fca00078e0202 */
[----:B------:R1:W2:Y:S02]  /*e090*/  @!P6 LDG.E R0, desc[UR50][R2.64] ;  /* 0x000000320200e981 */ /* 0x0002a4000c1e1900 */
[----:B-1----:R-:W-:-:S04]  /*e0a0*/  @!P6 IMAD.WIDE R2, R9, 0x4, R4 ;  /* 0x000000040902e825 */ /* 0x002fc800078e0204 */
[----:B------:R-:W-:-:S06]  /*e0b0*/  IMAD.MOV.U32 R5, RZ, RZ, RZ ;  /* 0x000000ffff057224 */ /* 0x000fcc00078e00ff */
[----:B------:R-:W2:Y:S02]  /*e0c0*/  @!P6 LDG.E R5, desc[UR50][R2.64] ;  /* 0x000000320205e981 */ /* 0x000ea4000c1e1900 */
[----:B--2---:R-:W-:-:S05]  /*e0d0*/  IMAD R11, R5, R0, RZ ;  /* 0x00000000050b7224 */ /* 0x004fca00078e02ff */
        /* <DEDUP_REMOVED lines=14> */
[----:B------:R-:W-:Y:S02]  /*e1c0*/  IMAD.IADD R2, R2, 0x1, R3 ;  /* 0x0000000102027824 */ /* 0x000fe400078e0203 */
[----:B------:R-:W0:Y:S03]  /*e1d0*/  LDC R3, c[0x0][0xc38] ;  /* 0x00030e00ff037b82 */ /* 0x000e260000000800 */
[----:B------:R-:W0:Y:S02]  /*e1e0*/  SHFL.IDX PT, R4, R2, 0x1f, 0x1f ;  /* 0x03e01f0002047f89 */ /* 0x000e2400000e0000 */
[----:B0-----:R-:W-:-:S04]  /*e1f0*/  IMAD R11, R4, R3, RZ ;  /* 0x00000003040b7224 */ /* 0x001fc800078e02ff */
[----:B------:R-:W-:-:S05]  /*e200*/  IMAD.IADD R8, R11, 0x1, R8 ;  /* 0x000000010b087824 */ /* 0x000fca00078e0208 */
[----:B------:R-:W-:-:S13]  /*e210*/  ISETP.GT.AND P6, PT, R8, R7, PT ;  /* 0x000000070800720c */ /* 0x000fda0003fc4270 */
[----:B------:R-:W-:Y:S05]  /*e220*/  @!P6 BRA `(.L_x_242) ;  /* 0xfffffffc0068e947 */ /* 0x000fea000383ffff */
.L_x_240:
        /* <DEDUP_REMOVED lines=8> */
[----:B------:R-:W0:Y:S04]  /*e2b0*/  SHFL.IDX PT, R0, R0, R11, 0x1f ;  /* 0x00001f0b00007589 */ /* 0x000e2800000e0000 */
[----:B------:R1:W2:Y:S01]  /*e2c0*/  SHFL.IDX PT, R5, R5, R12, 0x1f ;  /* 0x00001f0c05057589 */ /* 0x0002a200000e0000 */
[----:B0-----:R-:W-:-:S04]  /*e2d0*/  IABS R4, R0 ;  /* 0x0000000000047213 */ /* 0x001fc80000000000 */
[----:B------:R-:W0:Y:S08]  /*e2e0*/  I2F.RP R10, R4 ;  /* 0x00000004000a7306 */ /* 0x000e300000209400 */
[----:B0-----:R-:W0:Y:S02]  /*e2f0*/  MUFU.RCP R10, R10 ;  /* 0x0000000a000a7308 */ /* 0x001e240000001000 */
[----:B0-----:R-:W-:-:S06]  /*e300*/  VIADD R9, R10, 0xffffffe ;  /* 0x0ffffffe0a097836 */ /* 0x001fcc0000000000 */
[----:B------:R-:W0:Y:S01]  /*e310*/  F2I.FTZ.U32.TRUNC.NTZ R9, R9 ;  /* 0x0000000900097305 */ /* 0x000e22000021f000 */
[----:B-12---:R-:W-:Y:S05]  /*e320*/  @!P0 BRA `(.L_x_243) ;  /* 0x00000000000c8947 */ /* 0x006fea0003800000 */
[----:B------:R-:W-:-:S06]  /*e330*/  UIADD3 UR5, UR4, -0x1, URZ ;  /* 0xffffffff04057890 */ /* 0x000fcc000fffe03f */
[----:B------:R-:W-:-:S05]  /*e340*/  IMAD.U32 R11, RZ, RZ, UR5 ;  /* 0x00000005ff0b7e24 */ /* 0x000fca000f8e00ff */
[----:B------:R1:W2:Y:S02]  /*e350*/  SHFL.IDX PT, R6, R2, R11, 0x1f ;  /* 0x00001f0b02067589 */ /* 0x0002a400000e0000 */
.L_x_243:
[----:B--2---:R-:W-:Y:S01]  /*e360*/  IMAD R24, R6, R3, R8 ;  /* 0x0000000306187224 */ /* 0x004fe200078e0208 */
[----:B------:R-:W-:Y:S01]  /*e370*/  IABS R6, R5 ;  /* 0x0000000500067213 */ /* 0x000fe20000000000 */
[--C-:B0-----:R-:W-:Y:S01]  /*e380*/  IMAD.MOV R3, RZ, RZ, -R9.reuse ;  /* 0x000000ffff037224 */ /* 0x101fe200078e0a09 */
[----:B------:R-:W-:Y:S01]  /*e390*/  UIADD3 UR43, UR4, UR43, URZ ;  /* 0x0000002b042b7290 */ /* 0x000fe2000fffe03f */
[----:B-1----:R-:W-:Y:S01]  /*e3a0*/  IMAD.MOV.U32 R2, RZ, RZ, RZ ;  /* 0x000000ffff027224 */ /* 0x002fe200078e00ff */
[----:B------:R-:W0:Y:S01]  /*e3b0*/  I2F.RP R8, R6 ;  /* 0x0000000600087306 */ /* 0x000e220000209400 */
[----:B------:R-:W-:Y:S02]  /*e3c0*/  IMAD R10, R3, R4, RZ ;  /* 0x00000004030a7224 */ /* 0x000fe400078e02ff */
[----:B------:R-:W-:Y:S02]  /*e3d0*/  IMAD.MOV.U32 R3, RZ, RZ, R9 ;  /* 0x000000ffff037224 */ /* 0x000fe400078e0009 */
[----:B------:R-:W-:-:S02]  /*e3e0*/  IMAD.IADD R25, R7, 0x1, -R24 ;  /* 0x0000000107197824 */ /* 0x000fc400078e0a18 */
[----:B------:R-:W-:Y:S01]  /*e3f0*/  IMAD.HI.U32 R9, R9, R10, R2 ;  /* 0x0000000a09097227 */ /* 0x000fe200078e0002 */
[----:B------:R-:W-:Y:S02]  /*e400*/  IABS R3, R0 ;  /* 0x0000000000037213 */ /* 0x000fe40000000000 */
[----:B------:R-:W-:-:S03]  /*e410*/  IABS R2, R25 ;  /* 0x0000001900027213 */ /* 0x000fc60000000000 */
[----:B------:R-:W-:Y:S01]  /*e420*/  IMAD.MOV R3, RZ, RZ, -R3 ;  /* 0x000000ffff037224 */ /* 0x000fe200078e0a03 */
[----:B0-----:R-:W0:Y:S01]  /*e430*/  MUFU.RCP R8, R8 ;  /* 0x0000000800087308 */ /* 0x001e220000001000 */
[----:B------:R-:W-:-:S04]  /*e440*/  IMAD.HI.U32 R7, R9, R2, RZ ;  /* 0x0000000209077227 */ /* 0x000fc800078e00ff */
[----:B------:R-:W-:Y:S02]  /*e450*/  IMAD R9, R7, R3, R2 ;  /* 0x0000000307097224 */ /* 0x000fe400078e0202 */
[----:B------:R-:W-:-:S03]  /*e460*/  IMAD.MOV.U32 R2, RZ, RZ, RZ ;  /* 0x000000ffff027224 */ /* 0x000fc600078e00ff */
[----:B------:R-:W-:Y:S01]  /*e470*/  ISETP.GT.U32.AND P1, PT, R4, R9, PT ;  /* 0x000000090400720c */ /* 0x000fe20003f24070 */
[----:B0-----:R-:W-:-:S06]  /*e480*/  VIADD R3, R8, 0xffffffe ;  /* 0x0ffffffe08037836 */ /* 0x001fcc0000000000 */
[----:B------:R-:W0:Y:S06]  /*e490*/  F2I.FTZ.U32.TRUNC.NTZ R3, R3 ;  /* 0x0000000300037305 */ /* 0x000e2c000021f000 */
[----:B------:R-:W-:Y:S02]  /*e4a0*/  @!P1 IMAD.IADD R9, R9, 0x1, -R4 ;  /* 0x0000000109099824 */ /* 0x000fe400078e0a04 */
[----:B------:R-:W-:Y:S01]  /*e4b0*/  @!P1 VIADD R7, R7, 0x1 ;  /* 0x0000000107079836 */ /* 0x000fe20000000000 */
[----:B------:R-:W-:Y:S02]  /*e4c0*/  ISETP.NE.AND P1, PT, R0, RZ, PT ;  /* 0x000000ff0000720c */ /* 0x000fe40003f25270 */
[----:B------:R-:W-:Y:S01]  /*e4d0*/  ISETP.GE.U32.AND P0, PT, R9, R4, PT ;  /* 0x000000040900720c */ /* 0x000fe20003f06070 */
[----:B0-----:R-:W-:-:S04]  /*e4e0*/  IMAD.MOV R9, RZ, RZ, -R3 ;  /* 0x000000ffff097224 */ /* 0x001fc800078e0a03 */
[----:B------:R-:W-:-:S08]  /*e4f0*/  IMAD R9, R9, R6, RZ ;  /* 0x0000000609097224 */ /* 0x000fd000078e02ff */
[----:B------:R-:W-:Y:S02]  /*e500*/  @P0 VIADD R7, R7, 0x1 ;  /* 0x0000000107070836 */ /* 0x000fe40000000000 */
[----:B------:R-:W-:Y:S01]  /*e510*/  IMAD.HI.U32 R4, R3, R9, R2 ;  /* 0x0000000903047227 */ /* 0x000fe200078e0002 */
[----:B------:R-:W-:-:S04]  /*e520*/  LOP3.LUT R2, R25, R0, RZ, 0x3c, !PT ;  /* 0x0000000019027212 */ /* 0x000fc800078e3cff */
[----:B------:R-:W-:Y:S02]  /*e530*/  ISETP.GE.AND P2, PT, R2, RZ, PT ;  /* 0x000000ff0200720c */ /* 0x000fe40003f46270 */
[----:B------:R-:W-:-:S05]  /*e540*/  IABS R2, R5 ;  /* 0x0000000500027213 */ /* 0x000fca0000000000 */
[----:B------:R-:W-:-:S06]  /*e550*/  IMAD.MOV R2, RZ, RZ, -R2 ;  /* 0x000000ffff027224 */ /* 0x000fcc00078e0a02 */
[----:B------:R-:W-:Y:S01]  /*e560*/  @!P2 IMAD.MOV R7, RZ, RZ, -R7 ;  /* 0x000000ffff07a224 */ /* 0x000fe200078e0a07 */
[----:B------:R-:W-:-:S04]  /*e570*/  @!P1 LOP3.LUT R7, RZ, R0, RZ, 0x33, !PT ;  /* 0x00000000ff079212 */ /* 0x000fc800078e33ff */
[-C--:B------:R-:W-:Y:S01]  /*e580*/  IABS R3, R7.reuse ;  /* 0x0000000700037213 */ /* 0x080fe20000000000 */
[----:B------:R-:W-:-:S04]  /*e590*/  IMAD R0, R0, R7, RZ ;  /* 0x0000000700007224 */ /* 0x000fc800078e02ff */
[----:B------:R-:W-:-:S04]  /*e5a0*/  IMAD.HI.U32 R4, R4, R3, RZ ;  /* 0x0000000304047227 */ /* 0x000fc800078e00ff */
[----:B------:R-:W-:Y:S01]  /*e5b0*/  IMAD R3, R4, R2, R3 ;  /* 0x0000000204037224 */ /* 0x000fe200078e0203 */
[----:B------:R-:W-:Y:S01]  /*e5c0*/  LOP3.LUT R2, R7, R5, RZ, 0x3c, !PT ;  /* 0x0000000507027212 */ /* 0x000fe200078e3cff */
[----:B------:R-:W-:-:S03]  /*e5d0*/  IMAD.IADD R25, R25, 0x1, -R0 ;  /* 0x0000000119197824 */ /* 0x000fc600078e0a00 */
[----:B------:R-:W-:Y:S02]  /*e5e0*/  ISETP.GT.U32.AND P1, PT, R6, R3, PT ;  /* 0x000000030600720c */ /* 0x000fe40003f24070 */
        /* <DEDUP_REMOVED lines=8> */
[--C-:B------:R-:W-:Y:S02]  /*e670*/  IMAD.MOV R2, RZ, RZ, -R4.reuse ;  /* 0x000000ffff027224 */ /* 0x100fe400078e0a04 */
[C---:B------:R-:W-:Y:S02]  /*e680*/  IMAD R4, R5.reuse, 0x1000000, R4 ;  /* 0x0100000005047824 */ /* 0x040fe400078e0204 */
[----:B------:R-:W-:-:S04]  /*e690*/  IMAD R7, R5, R2, R7 ;  /* 0x0000000205077224 */ /* 0x000fc800078e0207 */
[----:B------:R-:W-:Y:S01]  /*e6a0*/  IMAD R26, R7, 0x10000, R4 ;  /* 0x00010000071a7824 */ /* 0x000fe200078e0204 */
[----:B------:R-:W-:Y:S06]  /*e6b0*/  BRA `(.L_x_244) ;  /* 0x0000000000107947 */ /* 0x000fec0003800000 */
.L_x_241:
[----:B------:R-:W-:Y:S01]  /*e6c0*/  IMAD.MOV.U32 R24, RZ, RZ, R7 ;  /* 0x000000ffff187224 */ /* 0x000fe200078e0007 */
[----:B------:R-:W-:Y:S01]  /*e6d0*/  ULDC UR43, c[0x0][0xc3c] ;  /* 0x00030f00002b7ab9 */ /* 0x000fe20000000800 */
[----:B------:R-:W-:Y:S02]  /*e6e0*/  IMAD.MOV.U32 R25, RZ, RZ, RZ ;  /* 0x000000ffff197224 */ /* 0x000fe400078e00ff */
[----:B------:R-:W-:-:S07]  /*e6f0*/  IMAD.MOV.U32 R26, RZ, RZ, RZ ;  /* 0x000000ffff1a7224 */ /* 0x000fce00078e00ff */
.L_x_244:
[----:B------:R-:W0:Y:S01]  /*e700*/  S2R R0, SR_TID.X ;  /* 0x0000000000007919 */ /* 0x000e220000002100 */
[----:B------:R-:W-:Y:S01]  /*e710*/  IMAD.U32 R27, RZ, RZ, UR43 ;  /* 0x0000002bff1b7e24 */ /* 0x000fe2000f8e00ff */
[----:B------:R-:W-:Y:S01]  /*e720*/  BAR.SYNC.DEFER_BLOCKING 0x4, 0x200 ;  /* 0x0108000000007b1d */ /* 0x000fe20000010000 */
[----:B0-----:R-:W-:-:S04]  /*e730*/  LOP3.LUT R0, R0, 0x1f, RZ, 0xc0, !PT ;  /* 0x0000001f00007812 */ /* 0x001fc800078ec0ff */
[----:B------:R-:W-:-:S13]  /*e740*/  ISETP.NE.AND P0, PT, R0, RZ, PT ;  /* 0x000000ff0000720c */ /* 0x000fda0003f05270 */
[----:B------:R-:W0:Y:S01]  /*e750*/  @!P0 S2R R3, SR_CgaCtaId ;  /* 0x0000000000038919 */ /* 0x000e220000008800 */
[----:B------:R-:W-:-:S04]  /*e760*/  @!P0 MOV R0, 0x400 ;  /* 0x0000040000008802 */ /* 0x000fc80000000f00 */
[----:B0-----:R-:W-:-:S05]  /*e770*/  @!P0 LEA R16, R3, R0, 0x18 ;  /* 0x0000000003108211 */ /* 0x001fca00078ec0ff */
[----:B------:R1:W-:Y:S01]  /*e780*/  @!P0 STS.128 [R16+0x132d0], R24 ;  /* 0x0132d01810008388 */ /* 0x0003e20000000c00 */
[----:B------:R-:W-:Y:S06]  /*e790*/  BAR.ARV 0x5, 0x200 ;  /* 0x0148000000007b1d */ /* 0x000fec0000002000 */
.L_x_239:
[----:B------:R-:W-:Y:S02]  /*e7a0*/  ULDC UR4, c[0x0][0xc3c] ;  /* 0x00030f0000047ab9 */ /* 0x000fe40000000800 */
[----:B------:R-:W-:-:S06]  /*e7b0*/  UISETP.GE.AND UP0, UPT, UR43, UR4, UPT ;  /* 0x000000042b00728c */ /* 0x000fcc000bf06270 */
[----:B------:R-:W-:-:S13]  /*e7c0*/  PLOP3.LUT P0, PT, PT, PT, UP0, 0x80, 0x0 ;  /* 0x000000000000781c */ /* 0x000fda0003f0f008 */
[----:B------:R-:W-:Y:S05]  /*e7d0*/  @!P0 BRA `(.L_x_245) ;  /* 0xffffffc000b08947 */ /* 0x000fea000383ffff */
.L_x_179:
[----:B0-----:R-:W2:Y:S01]  /*e7e0*/  LDL.LU R0, [R1+0xc] ;  /* 0x00000c0001007983 */ /* 0x001ea20000300800 */
[----:B------:R-:W-:Y:S01]  /*e7f0*/  BSSY B0, `(.L_x_246) ;  /* 0x000000b000007945 */ /* 0x000fe20003800000 */
[----:B------:R-:W0:Y:S01]  /*e800*/  S2R R5, SR_CgaCtaId ;  /* 0x0000000000057919 */ /* 0x000e220000008800 */
[----:B--2---:R-:W-:-:S05]  /*e810*/  VIADD R0, R0, 0x1 ;  /* 0x0000000100007836 */ /* 0x004fca0000000000 */
[----:B------:R-:W-:-:S04]  /*e820*/  LEA.HI R2, R0, R0, RZ, 0x1 ;  /* 0x0000000000027211 */ /* 0x000fc800078f08ff */
[----:B------:R-:W-:Y:S02]  /*e830*/  LOP3.LUT R3, R2, 0xfffffffe, RZ, 0xc0, !PT ;  /* 0xfffffffe02037812 */ /* 0x000fe400078ec0ff */
[----:B------:R-:W-:-:S03]  /*e840*/  MOV R2, 0x400 ;  /* 0x0000040000027802 */ /* 0x000fc60000000f00 */
[----:B------:R-:W-:Y:S01]  /*e850*/  IMAD.IADD R0, R0, 0x1, -R3 ;  /* 0x0000000100007824 */ /* 0x000fe200078e0a03 */
[----:B0-----:R-:W-:-:S04]  /*e860*/  LEA R7, R5, R2, 0x18 ;  /* 0x0000000205077211 */ /* 0x001fc800078ec0ff */
[----:B------:R-:W-:-:S04]  /*e870*/  SHF.L.U32 R0, R0, 0x1f, RZ ;  /* 0x0000001f00007819 */ /* 0x000fc800000006ff */
[----:B------:R-:W0:Y:S02]  /*e880*/  SYNCS.PHASECHK.TRANS64.TRYWAIT P0, [R7+URZ+0x13220], R0 ;  /* 0x01322000070075a7 */ /* 0x000e24000800017f */
[----:B0-----:R-:W-:Y:S05]  /*e890*/  @!P0 BRA `(.L_x_247) ;  /* 0x0000000c00e08947 */ /* 0x001fea0003800000 */
.L_x_290:
[----:B------:R-:W-:Y:S05]  /*e8a0*/  BSYNC B0 ;  /* 0x0000000000007941 */ /* 0x000fea0003800000 */
.L_x_246:
[----:B------:R-:W-:-:S03]  /*e8b0*/  UMOV UR4, 0xffffffff ;  /* 0xffffffff00047882 */ /* 0x000fc60000000000 */
[----:B------:R-:W-:Y:S05]  /*e8c0*/  BRA.DIV UR4, `(.L_x_248) ;  /* 0x0000000e04e87947 */ /* 0x000fea000b800000 */
[----:B0-----:R-:W0:Y:S02]  /*e8d0*/  S2R R0, SR_TID.X ;  /* 0x0000000000007919 */ /* 0x001e240000002100 */
[----:B0-----:R-:W-:-:S04]  /*e8e0*/  SHF.R.U32.HI R0, RZ, 0x5, R0 ;  /* 0x00000005ff007819 */ /* 0x001fc80000011600 */
[----:B------:R-:W-:-:S05]  /*e8f0*/  LOP3.LUT R0, R0, 0x3, RZ, 0xc0, !PT ;  /* 0x0000000300007812 */ /* 0x000fca00078ec0ff */
[----:B------:R0:W2:Y:S02]  /*e900*/  SHFL.IDX PT, R14, R0, RZ, 0x1f ;  /* 0x00001fff000e7589 */ /* 0x0000a400000e0000 */
.L_x_293:
[----:B--2---:R-:W-:Y:S01]  /*e910*/  ISETP.NE.AND P0, PT, R14, RZ, PT ;  /* 0x000000ff0e00720c */ /* 0x004fe20003f05270 */
[----:B------:R-:W-:-:S12]  /*e920*/  BSSY B0, `(.L_x_249) ;  /* 0x000002b000007945 */ /* 0x000fd80003800000 */
[----:B------:R-:W-:Y:S05]  /*e930*/  @P0 BRA `(.L_x_250) ;  /* 0x0000000000a40947 */ /* 0x000fea0003800000 */
[----:B------:R-:W-:-:S03]  /*e940*/  UMOV UR4, 0xffffffff ;  /* 0xffffffff00047882 */ /* 0x000fc60000000000 */
[----:B------:R-:W-:Y:S05]  /*e950*/  BRA.DIV UR4, `(.L_x_251) ;  /* 0x0000000e04f87947 */ /* 0x000fea000b800000 */
[----:B------:R-:W-:-:S13]  /*e960*/  ELECT P6, URZ, PT ;  /* 0x00000000003f782f */ /* 0x000fda00038c0000 */
.L_x_296:
[----:B------:R-:W-:Y:S05]  /*e970*/  @!P6 BRA `(.L_x_250) ;  /* 0x000000000094e947 */ /* 0x000fea0003800000 */
[----:B------:R-:W-:-:S06]  /*e980*/  ULOP3.LUT UR4, UR38, 0x2, URZ, 0xfc, !UPT ;  /* 0x0000000226047892 */ /* 0x000fcc000f8efc3f */
[----:B0-----:R-:W-:-:S05]  /*e990*/  IMAD.U32 R0, RZ, RZ, UR4 ;  /* 0x00000004ff007e24 */ /* 0x001fca000f8e00ff */
[----:B------:R-:W-:-:S13]  /*e9a0*/  ISETP.NE.AND P0, PT, R0, 0x3, PT ;  /* 0x000000030000780c */ /* 0x000fda0003f05270 */
[----:B------:R-:W-:Y:S05]  /*e9b0*/  @!P0 BRA `(.L_x_252) ;  /* 0x0000000000048947 */ /* 0x000fea0003800000 */
[----:B------:R-:W-:Y:S01]  /*e9c0*/  BPT.TRAP 0x1 ;  /* 0x000000040000795c */ /* 0x000fe20000300000 */
.L_x_252:
[----:B------:R-:W-:Y:S01]  /*e9d0*/  VIADD R3, R7, 0x13240 ;  /* 0x0001324007037836 */ /* 0x000fe20000000000 */
[----:B------:R-:W-:Y:S01]  /*e9e0*/  SHF.L.U32 R4, R19, 0x1f, RZ ;  /* 0x0000001f13047819 */ /* 0x000fe200000006ff */
        /* <DEDUP_REMOVED lines=10> */
.L_x_297:
[----:B------:R-:W2:Y:S02]  /*ea90*/  SYNCS.PHASECHK.TRANS64.TRYWAIT P1, [R3+URZ], R0 ;  /* 0x00000000030075a7 */ /* 0x000ea4000802017f */
[----:B--2---:R-:W-:Y:S05]  /*eaa0*/  @!P1 BRA `(.L_x_254) ;  /* 0x0000000c00d89947 */ /* 0x004fea0003800000 */
.L_x_298:
[----:B------:R-:W-:Y:S05]  /*eab0*/  @!P0 BRA `(.L_x_255) ;  /* 0x0000000000048947 */ /* 0x000fea0003800000 */
[----:B------:R-:W-:Y:S01]  /*eac0*/  BPT.TRAP 0x1 ;  /* 0x000000040000795c */ /* 0x000fe20000300000 */
.L_x_255:
[----:B--2---:R-:W-:-:S04]  /*ead0*/  IMAD R3, R18, 0x8, R7 ;  /* 0x0000000812037824 */ /* 0x004fc800078e0207 */
[----:B------:R-:W2:Y:S02]  /*eae0*/  SYNCS.PHASECHK.TRANS64.TRYWAIT P1, [R3+URZ+0x13260], R4 ;  /* 0x01326004030075a7 */ /* 0x000ea4000802017f */
[----:B--2---:R-:W-:Y:S05]  /*eaf0*/  @!P1 BRA `(.L_x_256) ;  /* 0x0000000c00d89947 */ /* 0x004fea0003800000 */
.L_x_299:
[----:B------:R-:W-:Y:S05]  /*eb00*/  @!P0 BRA `(.L_x_257) ;  /* 0x0000000000048947 */ /* 0x000fea0003800000 */
[----:B------:R-:W-:Y:S01]  /*eb10*/  BPT.TRAP 0x1 ;  /* 0x000000040000795c */ /* 0x000fe20000300000 */
.L_x_257:
[----:B0-----:R-:W-:-:S04]  /*eb20*/  IMAD R5, R6, 0x8, R7 ;  /* 0x0000000806057824 */ /* 0x001fc800078e0207 */
[----:B------:R-:W0:Y:S02]  /*eb30*/  SYNCS.PHASECHK.TRANS64.TRYWAIT P1, [R5+URZ+0x13260], R0 ;  /* 0x01326000050075a7 */ /* 0x000e24000802017f */
[----:B0-----:R-:W-:Y:S05]  /*eb40*/  @!P1 BRA `(.L_x_258) ;  /* 0x0000000c00d89947 */ /* 0x001fea0003800000 */
.L_x_300:
[----:B------:R-:W-:Y:S05]  /*eb50*/  @!P0 BRA `(.L_x_259) ;  /* 0x0000000000048947 */ /* 0x000fea0003800000 */
[----:B------:R-:W-:Y:S01]  /*eb60*/  BPT.TRAP 0x1 ;  /* 0x000000040000795c */ /* 0x000fe20000300000 */
.L_x_259:
[----:B------:R-:W3:Y:S02]  /*eb70*/  SYNCS.PHASECHK.TRANS64.TRYWAIT P0, [R3+URZ+0x13280], R4 ;  /* 0x01328004030075a7 */ /* 0x000ee4000800017f */
[----:B---3--:R-:W-:Y:S05]  /*eb80*/  @!P0 BRA `(.L_x_260) ;  /* 0x0000000c00dc8947 */ /* 0x008fea0003800000 */
.L_x_261:
[----:B----4-:R4:W0:Y:S02]  /*eb90*/  SYNCS.PHASECHK.TRANS64.TRYWAIT P0, [R5+URZ+0x13280], R0 ;  /* 0x01328000050075a7 */ /* 0x010824000800017f */
[----:B0-----:R-:W-:Y:S05]  /*eba0*/  @!P0 NANOSLEEP.SYNCS 0x989680 ;  /* 0x009896800000895d */ /* 0x001fea0003900000 */
[----:B------:R-:W0:Y:S02]  /*ebb0*/  @!P0 SYNCS.PHASECHK.TRANS64 P0, [R5+URZ+0x13280], R0 ;  /* 0x01328000050085a7 */ /* 0x000e24000800007f */
[----:B0-----:R-:W-:Y:S05]  /*ebc0*/  @!P0 BRA `(.L_x_261) ;  /* 0xfffffffc00f08947 */ /* 0x001fea000383ffff */
.L_x_250:
[----:B------:R-:W-:Y:S05]  /*ebd0*/  BSYNC B0 ;  /* 0x0000000000007941 */ /* 0x000fea0003800000 */
.L_x_249:
[----:B------:R-:W-:Y:S05]  /*ebe0*/  EXIT ;  /* 0x000000000000794d */ /* 0x000fea0003800000 */
.L_x_140:
[----:B0-----:R0:W1:Y:S02]  /*ebf0*/  SYNCS.PHASECHK.TRANS64.TRYWAIT P1, [R0+URZ+0x13200], R3 ;  /* 0x01320003000075a7 */ /* 0x001064000802017f */
[----:B-1----:R-:W-:Y:S05]  /*ec00*/  @!P1 NANOSLEEP.SYNCS 0x989680 ;  /* 0x009896800000995d */ /* 0x002fea0003900000 */
[----:B------:R-:W1:Y:S02]  /*ec10*/  @!P1 SYNCS.PHASECHK.TRANS64 P1, [R0+URZ+0x13200], R3 ;  /* 0x01320003000095a7 */ /* 0x000e64000802007f */
[----:B-1----:R-:W-:Y:S05]  /*ec20*/  @!P1 BRA `(.L_x_140) ;  /* 0xfffffffc00f09947 */ /* 0x002fea000383ffff */
[----:B------:R-:W-:Y:S05]  /*ec30*/  BRA `(.L_x_262) ;  /* 0xffffff3000007947 */ /* 0x000fea000383ffff */
.L_x_144:
[----:B0-----:R0:W2:Y:S02]  /*ec40*/  SYNCS.PHASECHK.TRANS64.TRYWAIT P2, [R7+URZ+0x13230], R6 ;  /* 0x01323006070075a7 */ /* 0x0010a4000804017f */
[----:B--2---:R-:W-:Y:S05]  /*ec50*/  @!P2 NANOSLEEP.SYNCS 0x989680 ;  /* 0x009896800000a95d */ /* 0x004fea0003900000 */
[----:B------:R-:W2:Y:S02]  /*ec60*/  @!P2 SYNCS.PHASECHK.TRANS64 P2, [R7+URZ+0x13230], R6 ;  /* 0x013230060700a5a7 */ /* 0x000ea4000804007f */
[----:B--2---:R-:W-:Y:S05]  /*ec70*/  @!P2 BRA `(.L_x_144) ;  /* 0xfffffffc00f0a947 */ /* 0x004fea000383ffff */
[----:B------:R-:W-:Y:S05]  /*ec80*/  BRA `(.L_x_143) ;  /* 0xffffff3000307947 */ /* 0x000fea000383ffff */
.L_x_149:
[----:B-1----:R1:W2:Y:S02]  /*ec90*/  SYNCS.PHASECHK.TRANS64.TRYWAIT P1, [R11+URZ+0x13230], R6 ;  /* 0x013230060b0075a7 */ /* 0x0022a4000802017f */
[----:B--2---:R-:W-:Y:S05]  /*eca0*/  @!P1 NANOSLEEP.SYNCS 0x989680 ;  /* 0x009896800000995d */ /* 0x004fea0003900000 */
[----:B------:R-:W2:Y:S02]  /*ecb0*/  @!P1 SYNCS.PHASECHK.TRANS64 P1, [R11+URZ+0x13230], R6 ;  /* 0x013230060b0095a7 */ /* 0x000ea4000802007f */
[----:B--2---:R-:W-:Y:S05]  /*ecc0*/  @!P1 BRA `(.L_x_149) ;  /* 0xfffffffc00f09947 */ /* 0x004fea000383ffff */
[----:B------:R-:W-:Y:S05]  /*ecd0*/  BRA `(.L_x_148) ;  /* 0xffffff5800587947 */ /* 0x000fea000383ffff */
.L_x_153:
[----:B01----:R-:W-:-:S04]  /*ece0*/  IMAD.U32 R6, RZ, RZ, UR11 ;  /* 0x0000000bff067e24 */ /* 0x003fc8000f8e00ff */
[----:B------:R0:W1:Y:S03]  /*ecf0*/  SYNCS.PHASECHK.TRANS64.TRYWAIT P1, [R6+URZ+0x13250], R5 ;  /* 0x01325005060075a7 */ /* 0x000066000802017f */
[----:B-1----:R-:W-:Y:S05]  /*ed00*/  @!P1 NANOSLEEP.SYNCS 0x989680 ;  /* 0x009896800000995d */ /* 0x002fea0003900000 */
[----:B------:R-:W1:Y:S02]  /*ed10*/  @!P1 SYNCS.PHASECHK.TRANS64 P1, [R6+URZ+0x13250], R5 ;  /* 0x01325005060095a7 */ /* 0x000e64000802007f */
[----:B-1----:R-:W-:Y:S05]  /*ed20*/  @!P1 BRA `(.L_x_153) ;  /* 0xfffffffc00ec9947 */ /* 0x002fea000383ffff */
[----:B------:R-:W-:Y:S05]  /*ed30*/  BRA `(.L_x_152) ;  /* 0xffffff5c00687947 */ /* 0x000fea000383ffff */
.L_x_159:
[----:B-1----:R1:W2:Y:S02]  /*ed40*/  SYNCS.PHASECHK.TRANS64.TRYWAIT P1, [R20+URZ+0x13250], R3 ;  /* 0x01325003140075a7 */ /* 0x0022a4000802017f */
[----:B--2---:R-:W-:Y:S05]  /*ed50*/  @!P1 NANOSLEEP.SYNCS 0x989680 ;  /* 0x009896800000995d */ /* 0x004fea0003900000 */
[----:B------:R-:W2:Y:S02]  /*ed60*/  @!P1 SYNCS.PHASECHK.TRANS64 P1, [R20+URZ+0x13250], R3 ;  /* 0x01325003140095a7 */ /* 0x000ea4000802007f */
[----:B--2---:R-:W-:Y:S05]  /*ed70*/  @!P1 BRA `(.L_x_159) ;  /* 0xfffffffc00f09947 */ /* 0x004fea000383ffff */
[----:B------:R-:W-:Y:S05]  /*ed80*/  BRA `(.L_x_158) ;  /* 0xffffff7800b47947 */ /* 0x000fea000383ffff */
.L_x_195:
[----:B------:R-:W-:Y:S02]  /*ed90*/  IMAD.MOV.U32 R13, RZ, RZ, R20 ;  /* 0x000000ffff0d7224 */ /* 0x000fe400078e0014 */
[----:B------:R-:W-:Y:S02]  /*eda0*/  IMAD.MOV.U32 R12, RZ, RZ, RZ ;  /* 0x000000ffff0c7224 */ /* 0x000fe400078e00ff */
[----:B------:R-:W-:Y:S02]  /*edb0*/  IMAD.MOV.U32 R11, RZ, RZ, 0x1f ;  /* 0x0000001fff0b7424 */ /* 0x000fe400078e00ff */
[----:B------:R-:W-:-:S07]  /*edc0*/  IMAD.MOV.U32 R15, RZ, RZ, -0x1 ;  /* 0xffffffffff0f7424 */ /* 0x000fce00078e00ff */
[----:B0-----:R-:W-:Y:S05]  /*edd0*/  WARPSYNC.COLLECTIVE R15, `(.L_x_263) ;  /* 0x000000000f087348 */ /* 0x001fea0003c00000 */
[----:B------:R1:W2:Y:S02]  /*ede0*/  SHFL.IDX P6, R14, R13, R12, R11 ;  /* 0x0000000c0d0e7389 */ /* 0x0002a400000c000b */
[----:B012---:R-:W-:Y:S01]  /*edf0*/  ENDCOLLECTIVE ;  /* 0x000000000000791b */ /* 0x007fe20003800000 */
.L_x_263:
[----:B------:R-:W-:Y:S05]  /*ee00*/  BRA `(.L_x_264) ;  /* 0xffffffcc00187947 */ /* 0x000fea000383ffff */
.L_x_197:
[----:B------:R-:W-:Y:S01]  /*ee10*/  BSSY B0, `(.L_x_265) ;  /* 0x0000006000007945 */ /* 0x000fe20003800000 */
[----:B------:R-:W-:-:S07]  /*ee20*/  IMAD.MOV.U32 R15, RZ, RZ, -0x1 ;  /* 0xffffffffff0f7424 */ /* 0x000fce00078e00ff */
[----:B01----:R-:W-:Y:S05]  /*ee30*/  WARPSYNC.COLLECTIVE R15, `(.L_x_266) ;  /* 0x000000000f0c7348 */ /* 0x003fea0003c00000 */
[----:B------:R-:W-:Y:S02]  /*ee40*/  ELECT P6, UR62, PT ;  /* 0x00000000003e782f */ /* 0x000fe400038c0000 */
[----:B------:R-:W-:Y:S01]  /*ee50*/  MOV R14, UR62 ;  /* 0x0000003e000e7c02 */ /* 0x000fe20008000f00 */
[----:B01----:R-:W-:Y:S10]  /*ee60*/  ENDCOLLECTIVE ;  /* 0x000000000000791b */ /* 0x003ff40003800000 */
.L_x_266:
[----:B------:R-:W-:Y:S05]  /*ee70*/  BSYNC B0 ;  /* 0x0000000000007941 */ /* 0x000fea0003800000 */
.L_x_265:
[----:B------:R-:W-:Y:S05]  /*ee80*/  BRA `(.L_x_267) ;  /* 0xffffffcc00207947 */ /* 0x000fea000383ffff */
.L_x_199:
[----:B--2---:R2:W3:Y:S02]  /*ee90*/  SYNCS.PHASECHK.TRANS64.TRYWAIT P0, [R2+URZ+0x13280], R3 ;  /* 0x01328003020075a7 */ /* 0x0044e4000800017f */
[----:B---3--:R-:W-:Y:S05]  /*eea0*/  @!P0 NANOSLEEP.SYNCS 0x989680 ;  /* 0x009896800000895d */ /* 0x008fea0003900000 */
[----:B------:R-:W3:Y:S02]  /*eeb0*/  @!P0 SYNCS.PHASECHK.TRANS64 P0, [R2+URZ+0x13280], R3 ;  /* 0x01328003020085a7 */ /* 0x000ee4000800007f */
[----:B---3--:R-:W-:Y:S05]  /*eec0*/  @!P0 BRA `(.L_x_199) ;  /* 0xfffffffc00f08947 */ /* 0x008fea000383ffff */
[----:B------:R-:W-:Y:S05]  /*eed0*/  BRA `(.L_x_268) ;  /* 0xffffffcc007c7947 */ /* 0x000fea000383ffff */
.L_x_201:
[----:B---3--:R3:W4:Y:S02]  /*eee0*/  SYNCS.PHASECHK.TRANS64.TRYWAIT P0, [R2+URZ+0x13240], R3 ;  /* 0x01324003020075a7 */ /* 0x008724000800017f */
[----:B----4-:R-:W-:Y:S05]  /*eef0*/  @!P0 NANOSLEEP.SYNCS 0x989680 ;  /* 0x009896800000895d */ /* 0x010fea0003900000 */
[----:B------:R-:W4:Y:S02]  /*ef00*/  @!P0 SYNCS.PHASECHK.TRANS64 P0, [R2+URZ+0x13240], R3 ;  /* 0x01324003020085a7 */ /* 0x000f24000800007f */
[----:B----4-:R-:W-:Y:S05]  /*ef10*/  @!P0 BRA `(.L_x_201) ;  /* 0xfffffffc00f08947 */ /* 0x010fea000383ffff */
[----:B------:R-:W-:Y:S05]  /*ef20*/  BRA `(.L_x_269) ;  /* 0xffffffcc00cc7947 */ /* 0x000fea000383ffff */
.L_x_205:
[----:B------:R-:W-:Y:S02]  /*ef30*/  IMAD.MOV.U32 R13, RZ, RZ, R5 ;  /* 0x000000ffff0d7224 */ /* 0x000fe400078e0005 */
[----:B------:R-:W-:Y:S02]  /*ef40*/  IMAD.MOV.U32 R12, RZ, RZ, RZ ;  /* 0x000000ffff0c7224 */ /* 0x000fe400078e00ff */
[----:B------:R-:W-:Y:S02]  /*ef50*/  IMAD.MOV.U32 R11, RZ, RZ, 0x1c1f ;  /* 0x00001c1fff0b7424 */ /* 0x000fe400078e00ff */
[----:B------:R-:W-:Y:S02]  /*ef60*/  IMAD.MOV.U32 R15, RZ, RZ, -0x1 ;  /* 0xffffffffff0f7424 */ /* 0x000fe400078e00ff */
[----:B-----5:R-:W-:Y:S02]  /*ef70*/  IMAD R7, R9, R7, RZ ;  /* 0x0000000709077224 */ /* 0x020fe400078e02ff */
[----:B------:R-:W-:-:S07]  /*ef80*/  IMAD R25, R25, 0xc0, R10 ;  /* 0x000000c019197824 */ /* 0x000fce00078e020a */
[----:B------:R-:W-:Y:S05]  /*ef90*/  WARPSYNC.COLLECTIVE R15, `(.L_x_270) ;  /* 0x000000000f087348 */ /* 0x000fea0003c00000 */
[----:B------:R0:W1:Y:S02]  /*efa0*/  SHFL.IDX P6, R14, R13, R12, R11 ;  /* 0x0000000c0d0e7389 */ /* 0x00006400000c000b */
[----:B01----:R-:W-:Y:S01]  /*efb0*/  ENDCOLLECTIVE ;  /* 0x000000000000791b */ /* 0x003fe20003800000 */
.L_x_270:
[C---:B------:R-:W-:Y:S01]  /*efc0*/  VIADD R8, R25.reuse, 0x20 ;  /* 0x0000002019087836 */ /* 0x040fe20000000000 */
[----:B------:R-:W-:Y:S01]  /*efd0*/  ISETP.GE.AND P1, PT, R25, R7, PT ;  /* 0x000000071900720c */ /* 0x000fe20003f26270 */
[----:B------:R-:W-:Y:S02]  /*efe0*/  IMAD.MOV.U32 R13, RZ, RZ, R0 ;  /* 0x000000ffff0d7224 */ /* 0x000fe400078e0000 */
[----:B------:R-:W-:-:S10]  /*eff0*/  IMAD.MOV.U32 R2, RZ, RZ, R14 ;  /* 0x000000ffff027224 */ /* 0x000fd400078e000e */
[----:B------:R-:W-:Y:S05]  /*f000*/  WARPSYNC.COLLECTIVE R15, `(.L_x_271) ;  /* 0x000000000f087348 */ /* 0x000fea0003c00000 */
[----:B------:R0:W1:Y:S02]  /*f010*/  SHFL.IDX P6, R14, R13, R12, R11 ;  /* 0x0000000c0d0e7389 */ /* 0x00006400000c000b */
[----:B01----:R-:W-:Y:S01]  /*f020*/  ENDCOLLECTIVE ;  /* 0x000000000000791b */ /* 0x003fe20003800000 */
.L_x_271:
[----:B------:R-:W-:Y:S02]  /*f030*/  IMAD.MOV.U32 R13, RZ, RZ, R5 ;  /* 0x000000ffff0d7224 */ /* 0x000fe400078e0005 */
[----:B------:R-:W-:Y:S01]  /*f040*/  IMAD.MOV.U32 R12, RZ, RZ, 0x1 ;  /* 0x00000001ff0c7424 */ /* 0x000fe200078e00ff */
[----:B------:R-:W-:-:S05]  /*f050*/  @!P1 IADD3 R14, P2, R21, R14, RZ ;  /* 0x0000000e150e9210 */ /* 0x000fca0007f5e0ff */
[----:B------:R-:W-:Y:S02]  /*f060*/  @!P1 IMAD.X R3, RZ, RZ, R2, P2 ;  /* 0x000000ffff039224 */ /* 0x000fe400010e0602 */
[----:B------:R-:W-:-:S07]  /*f070*/  @!P1 IMAD.MOV.U32 R2, RZ, RZ, R14 ;  /* 0x000000ffff029224 */ /* 0x000fce00078e000e */
[----:B------:R-:W-:Y:S05]  /*f080*/  WARPSYNC.COLLECTIVE R15, `(.L_x_272) ;  /* 0x000000000f087348 */ /* 0x000fea0003c00000 */
[----:B------:R0:W1:Y:S02]  /*f090*/  SHFL.IDX P6, R14, R13, R12, R11 ;  /* 0x0000000c0d0e7389 */ /* 0x00006400000c000b */
[----:B01----:R-:W-:Y:S01]  /*f0a0*/  ENDCOLLECTIVE ;  /* 0x000000000000791b */ /* 0x003fe20003800000 */
.L_x_272:
[----:B------:R-:W-:Y:S01]  /*f0b0*/  @!PT LDS RZ, [RZ] ;  /* 0x00000000fffff984 */ /* 0x000fe20000000800 */
[----:B------:R-:W-:Y:S01]  /*f0c0*/  @!PT LDS RZ, [RZ] ;  /* 0x00000000fffff984 */ /* 0x000fe20000000800 */
[----:B------:R-:W-:Y:S01]  /*f0d0*/  @!PT LDS RZ, [RZ] ;  /* 0x00000000fffff984 */ /* 0x000fe20000000800 */
[----:B------:R0:W-:Y:S01]  /*f0e0*/  @!P1 LDGSTS.E.BYPASS.LTC128B.128 [R20+0xb000], desc[UR50][R2.64], !P0 ;  /* 0x0b00000002149fae */ /* 0x0001e2000c101d72 */
[----:B------:R-:W-:Y:S01]  /*f0f0*/  ISETP.GE.AND P1, PT, R8, R7, PT ;  /* 0x000000070800720c */ /* 0x000fe20003f26270 */
[----:B------:R-:W-:Y:S02]  /*f100*/  VIADD R8, R25, 0x40 ;  /* 0x0000004019087836 */ /* 0x000fe40000000000 */
[----:B------:R-:W-:Y:S02]  /*f110*/  IMAD.MOV.U32 R13, RZ, RZ, R0 ;  /* 0x000000ffff0d7224 */ /* 0x000fe400078e0000 */
[----:B0-----:R-:W-:-:S08]  /*f120*/  IMAD.MOV.U32 R2, RZ, RZ, R14 ;  /* 0x000000ffff027224 */ /* 0x001fd000078e000e */
[----:B------:R-:W-:Y:S05]  /*f130*/  WARPSYNC.COLLECTIVE R15, `(.L_x_273) ;  /* 0x000000000f087348 */ /* 0x000fea0003c00000 */
[----:B------:R0:W1:Y:S02]  /*f140*/  SHFL.IDX P6, R14, R13, R12, R11 ;  /* 0x0000000c0d0e7389 */ /* 0x00006400000c000b */
[----:B01----:R-:W-:Y:S01]  /*f150*/  ENDCOLLECTIVE ;  /* 0x000000000000791b */ /* 0x003fe20003800000 */
.L_x_273:
        /* <DEDUP_REMOVED lines=8> */
.L_x_274:
[----:B------:R-:W-:Y:S01]  /*f1e0*/  @!PT LDS RZ, [RZ] ;  /* 0x00000000fffff984 */ /* 0x000fe20000000800 */
[----:B------:R-:W-:Y:S01]  /*f1f0*/  @!PT LDS RZ, [RZ] ;  /* 0x00000000fffff984 */ /* 0x000fe20000000800 */
[----:B------:R-:W-:Y:S01]  /*f200*/  @!PT LDS RZ, [RZ] ;  /* 0x00000000fffff984 */ /* 0x000fe20000000800 */
[----:B------:R0:W-:Y:S01]  /*f210*/  @!P1 LDGSTS.E.BYPASS.LTC128B.128 [R20+0xb800], desc[UR50][R2.64], !P0 ;  /* 0x0b80000002149fae */ /* 0x0001e2000c101d72 */
[----:B------:R-:W-:Y:S01]  /*f220*/  ISETP.GE.AND P1, PT, R8, R7, PT ;  /* 0x000000070800720c */ /* 0x000fe20003f26270 */
[----:B------:R-:W-:Y:S02]  /*f230*/  IMAD.MOV.U32 R13, RZ, RZ, R0 ;  /* 0x000000ffff0d7224 */ /* 0x000fe400078e0000 */
[----:B0-----:R-:W-:-:S10]  /*f240*/  IMAD.MOV.U32 R2, RZ, RZ, R14 ;  /* 0x000000ffff027224 */ /* 0x001fd400078e000e */
[----:B------:R-:W-:Y:S05]  /*f250*/  WARPSYNC.COLLECTIVE R15, `(.L_x_275) ;  /* 0x000000000f087348 */ /* 0x000fea0003c00000 */
[----:B------:R0:W1:Y:S02]  /*f260*/  SHFL.IDX P6, R14, R13, R12, R11 ;  /* 0x0000000c0d0e7389 */ /* 0x00006400000c000b */
[----:B01----:R-:W-:Y:S01]  /*f270*/  ENDCOLLECTIVE ;  /* 0x000000000000791b */ /* 0x003fe20003800000 */
.L_x_275:
        /* <DEDUP_REMOVED lines=8> */
.L_x_276:
[----:B------:R-:W-:Y:S01]  /*f300*/  @!PT LDS RZ, [RZ] ;  /* 0x00000000fffff984 */ /* 0x000fe20000000800 */
[----:B------:R-:W-:Y:S01]  /*f310*/  @!PT LDS RZ, [RZ] ;  /* 0x00000000fffff984 */ /* 0x000fe20000000800 */
[----:B------:R-:W-:Y:S01]  /*f320*/  @!PT LDS RZ, [RZ] ;  /* 0x00000000fffff984 */ /* 0x000fe20000000800 */
[----:B------:R0:W-:Y:S01]  /*f330*/  @!P1 LDGSTS.E.BYPASS.LTC128B.128 [R20+0xc000], desc[UR50][R2.64], !P0 ;  /* 0x0c00000002149fae */ /* 0x0001e2000c101d72 */
[----:B------:R-:W-:Y:S02]  /*f340*/  IMAD.MOV.U32 R13, RZ, RZ, R0 ;  /* 0x000000ffff0d7224 */ /* 0x000fe400078e0000 */
[----:B------:R-:W-:-:S05]  /*f350*/  VIADD R0, R25, 0x60 ;  /* 0x0000006019007836 */ /* 0x000fca0000000000 */
[----:B------:R-:W-:Y:S01]  /*f360*/  ISETP.GE.AND P1, PT, R0, R7, PT ;  /* 0x000000070000720c */ /* 0x000fe20003f26270 */
[----:B------:R-:W-:-:S12]  /*f370*/  IMAD.MOV.U32 R5, RZ, RZ, R14 ;  /* 0x000000ffff057224 */ /* 0x000fd800078e000e */
[----:B0-----:R-:W-:Y:S05]  /*f380*/  WARPSYNC.COLLECTIVE R15, `(.L_x_277) ;  /* 0x000000000f087348 */ /* 0x001fea0003c00000 */
[----:B------:R1:W2:Y:S02]  /*f390*/  SHFL.IDX P6, R14, R13, R12, R11 ;  /* 0x0000000c0d0e7389 */ /* 0x0002a400000c000b */
[----:B012---:R-:W-:Y:S01]  /*f3a0*/  ENDCOLLECTIVE ;  /* 0x000000000000791b */ /* 0x007fe20003800000 */
.L_x_277:
[----:B------:R-:W-:Y:S02]  /*f3b0*/  IMAD.MOV.U32 R13, RZ, RZ, R6 ;  /* 0x000000ffff0d7224 */ /* 0x000fe400078e0006 */
[----:B------:R-:W-:Y:S02]  /*f3c0*/  IMAD.MOV.U32 R12, RZ, RZ, RZ ;  /* 0x000000ffff0c7224 */ /* 0x000fe400078e00ff */
[----:B------:R-:W-:-:S07]  /*f3d0*/  IMAD.MOV.U32 R8, RZ, RZ, R14 ;  /* 0x000000ffff087224 */ /* 0x000fce00078e000e */
[----:B------:R-:W-:Y:S05]  /*f3e0*/  WARPSYNC.COLLECTIVE R15, `(.L_x_278) ;  /* 0x000000000f087348 */ /* 0x000fea0003c00000 */
[----:B------:R0:W1:Y:S02]  /*f3f0*/  SHFL.IDX P6, R14, R13, R12, R11 ;  /* 0x0000000c0d0e7389 */ /* 0x00006400000c000b */
[----:B01----:R-:W-:Y:S01]  /*f400*/  ENDCOLLECTIVE ;  /* 0x000000000000791b */ /* 0x003fe20003800000 */
.L_x_278:
        /* <DEDUP_REMOVED lines=11> */
.L_x_279:
[----:B------:R-:W-:-:S05]  /*f4c0*/  VIADD R2, R25, 0x80 ;  /* 0x0000008019027836 */ /* 0x000fca0000000000 */
[----:B------:R-:W-:Y:S01]  /*f4d0*/  ISETP.GE.AND P2, PT, R2, R7, PT ;  /* 0x000000070200720c */ /* 0x000fe20003f46270 */
[----:B------:R-:W-:Y:S02]  /*f4e0*/  IMAD.MOV.U32 R13, RZ, RZ, R6 ;  /* 0x000000ffff0d7224 */ /* 0x000fe400078e0006 */
[----:B------:R-:W-:-:S10]  /*f4f0*/  IMAD.MOV.U32 R12, RZ, RZ, 0x1 ;  /* 0x00000001ff0c7424 */ /* 0x000fd400078e00ff */
[----:B------:R-:W-:-:S13]  /*f500*/  @!P2 IADD3 R2, P1, R21, R14, RZ ;  /* 0x0000000e1502a210 */ /* 0x000fda0007f3e0ff */
[----:B------:R-:W-:Y:S05]  /*f510*/  WARPSYNC.COLLECTIVE R15, `(.L_x_280) ;  /* 0x000000000f087348 */ /* 0x000fea0003c00000 */
[----:B------:R0:W1:Y:S02]  /*f520*/  SHFL.IDX P6, R14, R13, R12, R11 ;  /* 0x0000000c0d0e7389 */ /* 0x00006400000c000b */
[----:B01----:R-:W-:Y:S01]  /*f530*/  ENDCOLLECTIVE ;  /* 0x000000000000791b */ /* 0x003fe20003800000 */
.L_x_280:
        /* <DEDUP_REMOVED lines=10> */
.L_x_281:
[----:B------:R-:W-:Y:S05]  /*f5e0*/  BRA `(.L_x_282) ;  /* 0xffffffd000c47947 */ /* 0x000fea000383ffff */
.L_x_208:
[----:B0-----:R0:W1:Y:S02]  /*f5f0*/  SYNCS.PHASECHK.TRANS64.TRYWAIT P0, [R16+URZ+0x13220], R3 ;  /* 0x01322003100075a7 */ /* 0x001064000800017f */
[----:B-1----:R-:W-:Y:S05]  /*f600*/  @!P0 NANOSLEEP.SYNCS 0x989680 ;  /* 0x009896800000895d */ /* 0x002fea0003900000 */
[----:B------:R-:W1:Y:S02]  /*f610*/  @!P0 SYNCS.PHASECHK.TRANS64 P0, [R16+URZ+0x13220], R3 ;  /* 0x01322003100085a7 */ /* 0x000e64000800007f */
[----:B-1----:R-:W-:Y:S05]  /*f620*/  @!P0 BRA `(.L_x_208) ;  /* 0xfffffffc00f08947 */ /* 0x002fea000383ffff */
[----:B------:R-:W-:Y:S05]  /*f630*/  BRA `(.L_x_283) ;  /* 0xffffffd4002c7947 */ /* 0x000fea000383ffff */
.L_x_214:
[----:B0-----:R0:W1:Y:S02]  /*f640*/  SYNCS.PHASECHK.TRANS64.TRYWAIT P0, [R4+URZ+0x13280], R3 ;  /* 0x01328003040075a7 */ /* 0x001064000800017f */
[----:B-1----:R-:W-:Y:S05]  /*f650*/  @!P0 NANOSLEEP.SYNCS 0x989680 ;  /* 0x009896800000895d */ /* 0x002fea0003900000 */
[----:B------:R-:W1:Y:S02]  /*f660*/  @!P0 SYNCS.PHASECHK.TRANS64 P0, [R4+URZ+0x13280], R3 ;  /* 0x01328003040085a7 */ /* 0x000e64000800007f */
[----:B-1----:R-:W-:Y:S05]  /*f670*/  @!P0 BRA `(.L_x_214) ;  /* 0xfffffffc00f08947 */ /* 0x002fea000383ffff */
[----:B------:R-:W-:Y:S05]  /*f680*/  BRA `(.L_x_284) ;  /* 0xffffffd400c87947 */ /* 0x000fea000383ffff */
.L_x_219:
[----:B-1----:R1:W2:Y:S02]  /*f690*/  SYNCS.PHASECHK.TRANS64.TRYWAIT P0, [R4+URZ+0x13240], R3 ;  /* 0x01324003040075a7 */ /* 0x0022a4000800017f */
[----:B--2---:R-:W-:Y:S05]  /*f6a0*/  @!P0 NANOSLEEP.SYNCS 0x989680 ;  /* 0x009896800000895d */ /* 0x004fea0003900000 */
[----:B------:R-:W2:Y:S02]  /*f6b0*/  @!P0 SYNCS.PHASECHK.TRANS64 P0, [R4+URZ+0x13240], R3 ;  /* 0x01324003040085a7 */ /* 0x000ea4000800007f */
[----:B--2---:R-:W-:Y:S05]  /*f6c0*/  @!P0 BRA `(.L_x_219) ;  /* 0xfffffffc00f08947 */ /* 0x004fea000383ffff */
[----:B------:R-:W-:Y:S05]  /*f6d0*/  BRA `(.L_x_285) ;  /* 0xffffffd800447947 */ /* 0x000fea000383ffff */
.L_x_225:
[----:B0-----:R0:W1:Y:S02]  /*f6e0*/  SYNCS.PHASECHK.TRANS64.TRYWAIT P0, [R3+URZ+0x13270], R2 ;  /* 0x01327002030075a7 */ /* 0x001064000800017f */
[----:B-1----:R-:W-:Y:S05]  /*f6f0*/  @!P0 NANOSLEEP.SYNCS 0x989680 ;  /* 0x009896800000895d */ /* 0x002fea0003900000 */
[----:B------:R-:W1:Y:S02]  /*f700*/  @!P0 SYNCS.PHASECHK.TRANS64 P0, [R3+URZ+0x13270], R2 ;  /* 0x01327002030085a7 */ /* 0x000e64000800007f */
[----:B-1----:R-:W-:Y:S05]  /*f710*/  @!P0 BRA `(.L_x_225) ;  /* 0xfffffffc00f08947 */ /* 0x002fea000383ffff */
[----:B------:R-:W-:Y:S05]  /*f720*/  BRA `(.L_x_286) ;  /* 0xffffffd800e07947 */ /* 0x000fea000383ffff */
.L_x_227:
[----:B0-----:R0:W1:Y:S02]  /*f730*/  SYNCS.PHASECHK.TRANS64.TRYWAIT P0, [R3+URZ+0x13260], R2 ;  /* 0x01326002030075a7 */ /* 0x001064000800017f */
[----:B-1----:R-:W-:Y:S05]  /*f740*/  @!P0 NANOSLEEP.SYNCS 0x989680 ;  /* 0x009896800000895d */ /* 0x002fea0003900000 */
[----:B------:R-:W1:Y:S02]  /*f750*/  @!P0 SYNCS.PHASECHK.TRANS64 P0, [R3+URZ+0x13260], R2 ;  /* 0x01326002030085a7 */ /* 0x000e64000800007f */
[----:B-1----:R-:W-:Y:S05]  /*f760*/  @!P0 BRA `(.L_x_227) ;  /* 0xfffffffc00f08947 */ /* 0x002fea000383ffff */
[----:B------:R-:W-:Y:S05]  /*f770*/  BRA `(.L_x_287) ;  /* 0xffffffd800e87947 */ /* 0x000fea000383ffff */
.L_x_234:
[----:B0-----:R0:W1:Y:S02]  /*f780*/  SYNCS.PHASECHK.TRANS64.TRYWAIT P1, [R2+URZ+0x13270], R3 ;  /* 0x01327003020075a7 */ /* 0x001064000802017f */
[----:B-1----:R-:W-:Y:S05]  /*f790*/  @!P1 NANOSLEEP.SYNCS 0x989680 ;  /* 0x009896800000995d */ /* 0x002fea0003900000 */
[----:B------:R-:W1:Y:S02]  /*f7a0*/  @!P1 SYNCS.PHASECHK.TRANS64 P1, [R2+URZ+0x13270], R3 ;  /* 0x01327003020095a7 */ /* 0x000e64000802007f */
[----:B-1----:R-:W-:Y:S05]  /*f7b0*/  @!P1 BRA `(.L_x_234) ;  /* 0xfffffffc00f09947 */ /* 0x002fea000383ffff */
[----:B------:R-:W-:Y:S05]  /*f7c0*/  BRA `(.L_x_288) ;  /* 0xffffffe0002c7947 */ /* 0x000fea000383ffff */
.L_x_236:
[----:B0-----:R0:W1:Y:S02]  /*f7d0*/  SYNCS.PHASECHK.TRANS64.TRYWAIT P1, [R2+URZ+0x13260], R5 ;  /* 0x01326005020075a7 */ /* 0x001064000802017f */
[----:B-1----:R-:W-:Y:S05]  /*f7e0*/  @!P1 NANOSLEEP.SYNCS 0x989680 ;  /* 0x009896800000995d */ /* 0x002fea0003900000 */
[----:B------:R-:W1:Y:S02]  /*f7f0*/  @!P1 SYNCS.PHASECHK.TRANS64 P1, [R2+URZ+0x13260], R5 ;  /* 0x01326005020095a7 */ /* 0x000e64000802007f */
[----:B-1----:R-:W-:Y:S05]  /*f800*/  @!P1 BRA `(.L_x_236) ;  /* 0xfffffffc00f09947 */ /* 0x002fea000383ffff */
[----:B------:R-:W-:Y:S05]  /*f810*/  BRA `(.L_x_289) ;  /* 0xffffffe000347947 */ /* 0x000fea000383ffff */
.L_x_247:
[----:B0-----:R0:W2:Y:S02]  /*f820*/  SYNCS.PHASECHK.TRANS64.TRYWAIT P0, [R7+URZ+0x13220], R0 ;  /* 0x01322000070075a7 */ /* 0x0010a4000800017f */
[----:B--2---:R-:W-:Y:S05]  /*f830*/  @!P0 NANOSLEEP.SYNCS 0x989680 ;  /* 0x009896800000895d */ /* 0x004fea0003900000 */
[----:B------:R-:W2:Y:S02]  /*f840*/  @!P0 SYNCS.PHASECHK.TRANS64 P0, [R7+URZ+0x13220], R0 ;  /* 0x01322000070085a7 */ /* 0x000ea4000800007f */
[----:B--2---:R-:W-:Y:S05]  /*f850*/  @!P0 BRA `(.L_x_247) ;  /* 0xfffffffc00f08947 */ /* 0x004fea000383ffff */
[----:B------:R-:W-:Y:S05]  /*f860*/  BRA `(.L_x_290) ;  /* 0xfffffff0000c7947 */ /* 0x000fea000383ffff */
.L_x_248:
[----:B------:R-:W2:Y:S01]  /*f870*/  S2R R2, SR_TID.X ;  /* 0x0000000000027919 */ /* 0x000ea20000002100 */
[----:B------:R-:W-:Y:S01]  /*f880*/  BSSY B0, `(.L_x_291) ;  /* 0x000000a000007945 */ /* 0x000fe20003800000 */
[----:B------:R-:W-:Y:S02]  /*f890*/  IMAD.MOV.U32 R12, RZ, RZ, RZ ;  /* 0x000000ffff0c7224 */ /* 0x000fe400078e00ff */
[----:B------:R-:W-:Y:S02]  /*f8a0*/  IMAD.MOV.U32 R11, RZ, RZ, 0x1f ;  /* 0x0000001fff0b7424 */ /* 0x000fe400078e00ff */
[----:B------:R-:W-:Y:S01]  /*f8b0*/  IMAD.MOV.U32 R15, RZ, RZ, -0x1 ;  /* 0xffffffffff0f7424 */ /* 0x000fe200078e00ff */
[----:B--2---:R-:W-:-:S04]  /*f8c0*/  SHF.R.U32.HI R2, RZ, 0x5, R2 ;  /* 0x00000005ff027819 */ /* 0x004fc80000011602 */
[----:B------:R-:W-:-:S05]  /*f8d0*/  LOP3.LUT R2, R2, 0x3, RZ, 0xc0, !PT ;  /* 0x0000000302027812 */ /* 0x000fca00078ec0ff */
[----:B------:R-:W-:-:S07]  /*f8e0*/  IMAD.MOV.U32 R13, RZ, RZ, R2 ;  /* 0x000000ffff0d7224 */ /* 0x000fce00078e0002 */
[----:B01----:R-:W-:Y:S05]  /*f8f0*/  WARPSYNC.COLLECTIVE R15, `(.L_x_292) ;  /* 0x000000000f087348 */ /* 0x003fea0003c00000 */
[----:B------:R2:W3:Y:S02]  /*f900*/  SHFL.IDX P6, R14, R13, R12, R11 ;  /* 0x0000000c0d0e7389 */ /* 0x0004e400000c000b */
[----:B0123--:R-:W-:Y:S01]  /*f910*/  ENDCOLLECTIVE ;  /* 0x000000000000791b */ /* 0x00ffe20003800000 */
.L_x_292:
[----:B------:R-:W-:Y:S05]  /*f920*/  BSYNC B0 ;  /* 0x0000000000007941 */ /* 0x000fea0003800000 */
.L_x_291:
[----:B------:R-:W-:Y:S05]  /*f930*/  BRA `(.L_x_293) ;  /* 0xffffffec00f47947 */ /* 0x000fea000383ffff */
.L_x_251:
[----:B------:R-:W-:Y:S01]  /*f940*/  BSSY B1, `(.L_x_294) ;  /* 0x0000006000017945 */ /* 0x000fe20003800000 */
[----:B------:R-:W-:-:S07]  /*f950*/  IMAD.MOV.U32 R15, RZ, RZ, -0x1 ;  /* 0xffffffffff0f7424 */ /* 0x000fce00078e00ff */
[----:B01----:R-:W-:Y:S05]  /*f960*/  WARPSYNC.COLLECTIVE R15, `(.L_x_295) ;  /* 0x000000000f0c7348 */ /* 0x003fea0003c00000 */
[----:B------:R-:W-:Y:S02]  /*f970*/  ELECT P6, UR62, PT ;  /* 0x00000000003e782f */ /* 0x000fe400038c0000 */
[----:B------:R-:W-:Y:S01]  /*f980*/  MOV R14, UR62 ;  /* 0x0000003e000e7c02 */ /* 0x000fe20008000f00 */
[----:B01----:R-:W-:Y:S10]  /*f990*/  ENDCOLLECTIVE ;  /* 0x000000000000791b */ /* 0x003ff40003800000 */
.L_x_295:
[----:B------:R-:W-:Y:S05]  /*f9a0*/  BSYNC B1 ;  /* 0x0000000000017941 */ /* 0x000fea0003800000 */
.L_x_294:
[----:B------:R-:W-:Y:S05]  /*f9b0*/  BRA `(.L_x_296) ;  /* 0xffffffec00ec7947 */ /* 0x000fea000383ffff */
.L_x_253:
[----:B0-----:R0:W2:Y:S02]  /*f9c0*/  SYNCS.PHASECHK.TRANS64.TRYWAIT P1, [R5+URZ], R4 ;  /* 0x00000004050075a7 */ /* 0x0010a4000802017f */
[----:B--2---:R-:W-:Y:S05]  /*f9d0*/  @!P1 NANOSLEEP.SYNCS 0x989680 ;  /* 0x009896800000995d */ /* 0x004fea0003900000 */
[----:B------:R-:W2:Y:S02]  /*f9e0*/  @!P1 SYNCS.PHASECHK.TRANS64 P1, [R5+URZ], R4 ;  /* 0x00000004050095a7 */ /* 0x000ea4000802007f */
[----:B--2---:R-:W-:Y:S05]  /*f9f0*/  @!P1 BRA `(.L_x_253) ;  /* 0xfffffffc00f09947 */ /* 0x004fea000383ffff */
[----:B------:R-:W-:Y:S05]  /*fa00*/  BRA `(.L_x_297) ;  /* 0xfffffff000207947 */ /* 0x000fea000383ffff */
.L_x_254:
[----:B--2---:R2:W3:Y:S02]  /*fa10*/  SYNCS.PHASECHK.TRANS64.TRYWAIT P1, [R3+URZ], R0 ;  /* 0x00000000030075a7 */ /* 0x0044e4000802017f */
[----:B---3--:R-:W-:Y:S05]  /*fa20*/  @!P1 NANOSLEEP.SYNCS 0x989680 ;  /* 0x009896800000995d */ /* 0x008fea0003900000 */
[----:B------:R-:W3:Y:S02]  /*fa30*/  @!P1 SYNCS.PHASECHK.TRANS64 P1, [R3+URZ], R0 ;  /* 0x00000000030095a7 */ /* 0x000ee4000802007f */
[----:B---3--:R-:W-:Y:S05]  /*fa40*/  @!P1 BRA `(.L_x_254) ;  /* 0xfffffffc00f09947 */ /* 0x008fea000383ffff */
[----:B------:R-:W-:Y:S05]  /*fa50*/  BRA `(.L_x_298) ;  /* 0xfffffff000147947 */ /* 0x000fea000383ffff */
.L_x_256:
[----:B--2---:R2:W3:Y:S02]  /*fa60*/  SYNCS.PHASECHK.TRANS64.TRYWAIT P1, [R3+URZ+0x13260], R4 ;  /* 0x01326004030075a7 */ /* 0x0044e4000802017f */
[----:B---3--:R-:W-:Y:S05]  /*fa70*/  @!P1 NANOSLEEP.SYNCS 0x989680 ;  /* 0x009896800000995d */ /* 0x008fea0003900000 */
[----:B------:R-:W3:Y:S02]  /*fa80*/  @!P1 SYNCS.PHASECHK.TRANS64 P1, [R3+URZ+0x13260], R4 ;  /* 0x01326004030095a7 */ /* 0x000ee4000802007f */
[----:B---3--:R-:W-:Y:S05]  /*fa90*/  @!P1 BRA `(.L_x_256) ;  /* 0xfffffffc00f09947 */ /* 0x008fea000383ffff */
[----:B------:R-:W-:Y:S05]  /*faa0*/  BRA `(.L_x_299) ;  /* 0xfffffff000147947 */ /* 0x000fea000383ffff */
.L_x_258:
[----:B0-----:R0:W3:Y:S02]  /*fab0*/  SYNCS.PHASECHK.TRANS64.TRYWAIT P1, [R5+URZ+0x13260], R0 ;  /* 0x01326000050075a7 */ /* 0x0010e4000802017f */
[----:B---3--:R-:W-:Y:S05]  /*fac0*/  @!P1 NANOSLEEP.SYNCS 0x989680 ;  /* 0x009896800000995d */ /* 0x008fea0003900000 */
[----:B------:R-:W3:Y:S02]  /*fad0*/  @!P1 SYNCS.PHASECHK.TRANS64 P1, [R5+URZ+0x13260], R0 ;  /* 0x01326000050095a7 */ /* 0x000ee4000802007f */
[----:B---3--:R-:W-:Y:S05]  /*fae0*/  @!P1 BRA `(.L_x_258) ;  /* 0xfffffffc00f09947 */ /* 0x008fea000383ffff */
[----:B------:R-:W-:Y:S05]  /*faf0*/  BRA `(.L_x_300) ;  /* 0xfffffff000147947 */ /* 0x000fea000383ffff */
.L_x_260:
[----:B---3--:R3:W4:Y:S02]  /*fb00*/  SYNCS.PHASECHK.TRANS64.TRYWAIT P0, [R3+URZ+0x13280], R4 ;  /* 0x01328004030075a7 */ /* 0x008724000800017f */
[----:B----4-:R-:W-:Y:S05]  /*fb10*/  @!P0 NANOSLEEP.SYNCS 0x989680 ;  /* 0x009896800000895d */ /* 0x010fea0003900000 */
[----:B------:R-:W4:Y:S02]  /*fb20*/  @!P0 SYNCS.PHASECHK.TRANS64 P0, [R3+URZ+0x13280], R4 ;  /* 0x01328004030085a7 */ /* 0x000f24000800007f */
[----:B----4-:R-:W-:Y:S05]  /*fb30*/  @!P0 BRA `(.L_x_260) ;  /* 0xfffffffc00f08947 */ /* 0x010fea000383ffff */
[----:B------:R-:W-:Y:S05]  /*fb40*/  BRA `(.L_x_261) ;  /* 0xfffffff000107947 */ /* 0x000fea000383ffff */
.L_x_301:
        /* <DEDUP_REMOVED lines=11> */
.L_x_2188:


//--------------------- .text._ZN7cutlass13device_kernelIN5flash11enable_sm90INS1_16FlashAttnFwdSm90INS1_25CollectiveMainloopFwdSm90ILi2EN4cute5tupleIJNS5_1CILi1EEES8_S8_EEENS6_IJNS7_ILi192EEENS7_ILi160EEENS7_ILi64EEEEEELi64ENS_12float_e4m3_tEfNS_4arch4Sm90ELb0ELb0ELb0ELb1ELb0ELb1ELb0ELb1ELb1ELb1ELb1ELb0EEENS1_21CollectiveEpilogueFwdINS6_IJSA_SC_SB_EEES9_NS_10bfloat16_tESG_Li384ELb1ELb1ELb1ELb1EEENS1_36VarlenDynamicPersistentTileSchedulerILi192ELi160ELi384ELi128ELb1ELb1ELb1ELb0ELb1ELb1EEEEEEEEEvNT_6ParamsE --------------------------
	.section	.text._ZN7cutlass13device_kernelIN5flash11enable_sm90INS1_16FlashAttnFwdSm90INS1_25CollectiveMainloopFwdSm90ILi2EN4cute5tupleIJNS5_1CILi1EEES8_S8_EEENS6_IJNS7_ILi192EEENS7_ILi160EEENS7_ILi64EEEEEELi64ENS_12float_e4m3_tEfNS_4arch4Sm90ELb0ELb0ELb0ELb1ELb0ELb1ELb0ELb1ELb1ELb1ELb1ELb0EEENS1_21CollectiveEpilogueFwdINS6_IJSA_SC_SB_EEES9_NS_10bfloat16_tESG_Li384ELb1ELb1ELb1ELb1EEENS1_36VarlenDynamicPersistentTileSchedulerILi192ELi160ELi384ELi128ELb1ELb1ELb1ELb0ELb1ELb1EEEEEEEEEvNT_6ParamsE,"ax",@progbits
	.align	128
.text._ZN7cutlass13device_kernelIN5flash11enable_sm90INS1_16FlashAttnFwdSm90INS1_25CollectiveMainloopFwdSm90ILi2EN4cute5tupleIJNS5_1CILi1EEES8_S8_EEENS6_IJNS7_ILi192EEENS7_ILi160EEENS7_ILi64EEEEEELi64ENS_12float_e4m3_tEfNS_4arch4Sm90ELb0ELb0ELb0ELb1ELb0ELb1ELb0ELb1ELb1ELb1ELb1ELb0EEENS1_21CollectiveEpilogueFwdINS6_IJSA_SC_SB_EEES9_NS_10bfloat16_tESG_Li384ELb1ELb1ELb1ELb1EEENS1_36VarlenDynamicPersistentTileSchedulerILi192ELi160ELi384ELi128ELb1ELb1ELb1ELb0ELb1ELb1EEEEEEEEEvNT_6ParamsE:
        .type           _ZN7cutlass13device_kernelIN5flash11enable_sm90INS1_16FlashAttnFwdSm90INS1_25CollectiveMainloopFwdSm90ILi2EN4cute5tupleIJNS5_1CILi1EEES8_S8_EEENS6_IJNS7_ILi192EEENS7_ILi160EEENS7_ILi64EEEEEELi64ENS_12float_e4m3_tEfNS_4arch4Sm90ELb0ELb0ELb0ELb1ELb0ELb1ELb0ELb1ELb1ELb1ELb1ELb0EEENS1_21CollectiveEpilogueFwdINS6_IJSA_SC_SB_EEES9_NS_10bfloat16_tESG_Li384ELb1ELb1ELb1ELb1EEENS1_36VarlenDynamicPersistentTileSchedulerILi192ELi160ELi384ELi128ELb1ELb1ELb1ELb0ELb1ELb1EEEEEEEEEvNT_6ParamsE,@function
        .size           _ZN7cutlass13device_kernelIN5flash11enable_sm90INS1_16FlashAttnFwdSm90INS1_25CollectiveMainloopFwdSm90ILi2EN4cute5tupleIJNS5_1CILi1EEES8_S8_EEENS6_IJNS7_ILi192EEENS7_ILi160EEENS7_ILi64EEEEEELi64ENS_12float_e4m3_tEfNS_4arch4Sm90ELb0ELb0ELb0ELb1ELb0ELb1ELb0ELb1ELb1ELb1ELb1ELb0EEENS1_21CollectiveEpilogueFwdINS6_IJSA_SC_SB_EEES9_NS_10bfloat16_tESG_Li384ELb1ELb1ELb1ELb1EEENS1_36VarlenDynamicPersistentTileSchedulerILi192ELi160ELi384ELi128ELb1ELb1ELb1ELb0ELb1ELb1EEEEEEEEEvNT_6ParamsE,(.L_x_2189 - _ZN7cutlass13device_kernelIN5flash11enable_sm90INS1_16FlashAttnFwdSm90INS1_25CollectiveMainloopFwdSm90ILi2EN4cute5tupleIJNS5_1CILi1EEES8_S8_EEENS6_IJNS7_ILi192EEENS7_ILi160EEENS7_ILi64EEEEEELi64ENS_12float_e4m3_tEfNS_4arch4Sm90ELb0ELb0ELb0ELb1ELb0ELb1ELb0ELb1ELb1ELb1ELb1ELb0EEENS1_21CollectiveEpilogueFwdINS6_IJSA_SC_SB_EEES9_NS_10bfloat16_tESG_Li384ELb1ELb1ELb1ELb1EEENS1_36VarlenDynamicPersistentTileSchedulerILi192ELi160ELi384ELi128ELb1ELb1ELb1ELb0ELb1ELb1EEEEEEEEEvNT_6ParamsE)
        .other          _ZN7cutlass13device_kernelIN5flash11enable_sm90INS1_16FlashAttnFwdSm90INS1_25CollectiveMainloopFwdSm90ILi2EN4cute5tupleIJNS5_1CILi1EEES8_S8_EEENS6_IJNS7_ILi192EEENS7_ILi160EEENS7_ILi64EEEEEELi64ENS_12float_e4m3_tEfNS_4arch4Sm90ELb0ELb0ELb0ELb1ELb0ELb1ELb0ELb1ELb1ELb1ELb1ELb0EEENS1_21CollectiveEpilogueFwdINS6_IJSA_SC_SB_EEES9_NS_10bfloat16_tESG_Li384ELb1ELb1ELb1ELb1EEENS1_36VarlenDynamicPersistentTileSchedulerILi192ELi160ELi384ELi128ELb1ELb1ELb1ELb0ELb1ELb1EEEEEEEEEvNT_6ParamsE,@"STO_CUDA_ENTRY STV_DEFAULT"
_ZN7cutlass13device_kernelIN5flash11enable_sm90INS1_16FlashAttnFwdSm90INS1_25CollectiveMainloopFwdSm90ILi2EN4cute5tupleIJNS5_1CILi1EEES8_S8_EEENS6_IJNS7_ILi192EEENS7_ILi160EEENS7_ILi64EEEEEELi64ENS_12float_e4m3_tEfNS_4arch4Sm90ELb0ELb0ELb0ELb1ELb0ELb1ELb0ELb1ELb1ELb1ELb1ELb0EEENS1_21CollectiveEpilogueFwdINS6_IJSA_SC_SB_EEES9_NS_10bfloat16_tESG_Li384ELb1ELb1ELb1ELb1EEENS1_36VarlenDynamicPersistentTileSchedulerILi192ELi160ELi384ELi128ELb1ELb1ELb1ELb0ELb1ELb1EEEEEEEEEvNT_6ParamsE:
[----:B------:R-:W0:Y:S02]  /*0000*/  LDC R1, c[0x0][0x28] ;  /* 0x00000a00ff017b82 */ /* 0x000e240000000800 */
[----:B0-----:R-:W-:Y:S01]  /*0010*/  VIADD R1, R1, 0xffffff68 ;  /* 0xffffff6801017836 */ /* 0x001fe20000000000 */
[----:B------:R-:W0:Y:S01]  /*0020*/  S2R R3, SR_TID.X ;  /* 0x0000000000037919 */ /* 0x000e220000002100 */
[----:B------:R-:W-:Y:S01]  /*0030*/  ELECT P0, URZ, PT ;  /* 0x00000000003f782f */ /* 0x000fe20003800000 */
[----:B------:R-:W-:Y:S01]  /*0040*/  BSSY B0, `(.L_x_302) ;  /* 0x0000013000007945 */ /* 0x000fe20003800000 */
[----:B0-----:R-:W-:-:S05]  /*0050*/  SHF.R.U32.HI R0, RZ, 0x5, R3 ;  /* 0x00000005ff007819 */ /* 0x001fca0000011603 */
[----:B------:R-:W0:Y:S02]  /*0060*/  SHFL.IDX PT, R2, R0, RZ, 0x1f ;  /* 0x00001fff00027589 */ /* 0x000e2400000e0000 */
[----:B0-----:R-:W-:-:S13]  /*0070*/  ISETP.EQ.AND P0, PT, R2, RZ, P0 ;  /* 0x000000ff0200720c */ /* 0x001fda0000702270 */
[----:B------:R-:W-:Y:S05]  /*0080*/  @!P0 BRA `(.L_x_303) ;  /* 0x0000000000388947 */ /* 0x000fea0003800000 */
[----:B------:R-:W-:Y:S02]  /*0090*/  ULDC.64 UR4, c[0x0][0x198] ;  /* 0x0000660000047ab9 */ /* 0x000fe40000000a00 */
[----:B------:R-:W-:Y:S02]  /*00a0*/  UIADD3 UR6, UP0, UR4, 0x370, URZ ;  /* 0x0000037004067890 */ /* 0x000fe4000ff1e03f */
[----:B------:R-:W-:Y:S02]  /*00b0*/  UIADD3 UR8, UP1, UR4, 0x470, URZ ;  /* 0x0000047004087890 */ /* 0x000fe4000ff3e03f */
[----:B------:R-:W-:Y:S02]  /*00c0*/  UIADD3 UR10, UP2, UR4, 0x570, URZ ;  /* 0x00000570040a7890 */ /* 0x000fe4000ff5e03f */
[----:B------:R-:W-:Y:S02]  /*00d0*/  UIADD3 UR4, UP3, UR4, 0x670, URZ ;  /* 0x0000067004047890 */ /* 0x000fe4000ff7e03f */
[----:B------:R-:W-:-:S02]  /*00e0*/  UIADD3.X UR7, URZ, UR5, URZ, UP0, !UPT ;  /* 0x000000053f077290 */ /* 0x000fc400087fe43f */
[----:B------:R-:W-:Y:S02]  /*00f0*/  UIADD3.X UR9, URZ, UR5, URZ, UP1, !UPT ;  /* 0x000000053f097290 */ /* 0x000fe40008ffe43f */
[----:B------:R-:W-:Y:S02]  /*0100*/  UIADD3.X UR11, URZ, UR5, URZ, UP2, !UPT ;  /* 0x000000053f0b7290 */ /* 0x000fe400097fe43f */
[----:B------:R-:W-:-:S03]  /*0110*/  UIADD3.X UR5, URZ, UR5, URZ, UP3, !UPT ;  /* 0x000000053f057290 */ /* 0x000fc60009ffe43f */
[----:B------:R0:W-:Y:S02]  /*0120*/  UTMACCTL.PF [UR6] ;  /* 0x00000000060079b9 */ /* 0x0001e40008040000 */
[----:B------:R0:W-:Y:S02]  /*0130*/  UTMACCTL.PF [UR8] ;  /* 0x00000000080079b9 */ /* 0x0001e40008040000 */
[----:B------:R0:W-:Y:S02]  /*0140*/  UTMACCTL.PF [UR10] ;  /* 0x000000000a0079b9 */ /* 0x0001e40008040000 */
[----:B------:R0:W-:Y:S02]  /*0150*/  UTMACCTL.PF [UR4] ;  /* 0x00000000040079b9 */ /* 0x0001e40008040000 */
[----:B0-----:R-:W-:Y:S01]  /*0160*/  NOP ;  /* 0x0000000000007918 */ /* 0x001fe20000000000 */
.L_x_303:
[----:B------:R-:W-:Y:S05]  /*0170*/  BSYNC B0 ;  /* 0x0000000000007941 */ /* 0x000fea0003800000 */
.L_x_302:
[----:B------:R-:W-:Y:S01]  /*0180*/  VOTEU.ANY UP0, P0 ;  /* 0x00000000003f7886 */ /* 0x000fe20000000100 */
[----:B------:R-:W0:Y:S01]  /*0190*/  SHFL.IDX PT, R2, R0, RZ, 0x1f ;  /* 0x00001fff00027589 */ /* 0x000e2200000e0000 */
[----:B------:R-:W-:Y:S01]  /*01a0*/  UMOV UR4, 0x80 ;  /* 0x0000008000047882 */ /* 0x000fe20000000000 */
[----:B------:R-:W-:Y:S01]  /*01b0*/  UMOV UR7, 0x180 ;  /* 0x0000018000077882 */ /* 0x000fe20000000000 */
[----:B------:R-:W-:Y:S01]  /*01c0*/  SHF.R.U32.HI R3, RZ, 0x7, R3 ;  /* 0x00000007ff037819 */ /* 0x000fe20000011603 */
[----:B------:R-:W1:Y:S01]  /*01d0*/  @UP0 S2UR UR8, SR_CgaCtaId ;  /* 0x00000000000809c3 */ /* 0x000e620000008800 */
[----:B------:R-:W-:Y:S01]  /*01e0*/  @UP0 UMOV UR6, 0x400 ;  /* 0x0000040000060882 */ /* 0x000fe20000000000 */
[----:B------:R-:W-:-:S04]  /*01f0*/  @UP0 UIADD3 UR4, -UR4, 0x100000, URZ ;  /* 0x0010000004040890 */ /* 0x000fc8000fffe13f */
[----:B------:R-:W-:Y:S02]  /*0200*/  @UP0 USHF.L.U32 UR5, UR4, 0xb, URZ ;  /* 0x0000000b04050899 */ /* 0x000fe4000800063f */
[----:B------:R-:W-:Y:S01]  /*0210*/  @UP0 USHF.L.U32 UR4, UR4, 0x1, URZ ;  /* 0x0000000104040899 */ /* 0x000fe2000800063f */
[----:B------:R-:W-:Y:S01]  /*0220*/  VOTEU.ANY UP1, P0 ;  /* 0x00000000003f7886 */ /* 0x000fe20000020100 */
[----:B0-----:R-:W-:Y:S02]  /*0230*/  ISETP.NE.AND P1, PT, R2, RZ, PT ;  /* 0x000000ff0200720c */ /* 0x001fe40003f25270 */
[----:B------:R0:W2:Y:S01]  /*0240*/  SHFL.IDX PT, R2, R3, RZ, 0x1f ;  /* 0x00001fff03027589 */ /* 0x0000a200000e0000 */
[----:B-1----:R-:W-:Y:S02]  /*0250*/  @UP0 ULEA UR8, UR8, UR6, 0x18 ;  /* 0x0000000608080291 */ /* 0x002fe4000f8ec03f */
[----:B------:R-:W-:-:S04]  /*0260*/  @UP0 UIADD3 UR6, -UR7, 0x100000, URZ ;  /* 0x0010000007060890 */ /* 0x000fc8000fffe13f */
[----:B------:R-:W-:Y:S02]  /*0270*/  @UP0 USHF.L.U32 UR7, UR6, 0xb, URZ ;  /* 0x0000000b06070899 */ /* 0x000fe4000800063f */
[----:B------:R-:W-:Y:S01]  /*0280*/  @UP0 USHF.L.U32 UR6, UR6, 0x1, URZ ;  /* 0x0000000106060899 */ /* 0x000fe2000800063f */
[----:B------:R-:W-:Y:S01]  /*0290*/  VOTEU.ANY UP0, P0 ;  /* 0x00000000003f7886 */ /* 0x000fe20000000100 */
[----:B------:R-:W1:Y:S04]  /*02a0*/  FENCE.VIEW.ASYNC.S ;  /* 0x00000000000073c6 */ /* 0x000e680000000000 */
[----:B-1----:R0:W1:Y:S06]  /*02b0*/  @UP0 SYNCS.EXCH.64 URZ, [UR8+0x13200], UR4 ;  /* 0x01320004083f05b2 */ /* 0x00206c0008000100 */
[----:B------:R0:W3:Y:S02]  /*02c0*/  @UP1 SYNCS.EXCH.64 URZ, [UR8+0x13220], UR6 ;  /* 0x01322006083f15b2 */ /* 0x0000e40008000100 */
[----:B0-----:R-:W-:Y:S05]  /*02d0*/  @P1 BRA `(.L_x_304) ;  /* 0x0000000000481947 */ /* 0x001fea0003800000 */
[----:B------:R-:W0:Y:S01]  /*02e0*/  S2UR UR5, SR_CgaCtaId ;  /* 0x00000000000579c3 */ /* 0x000e220000008800 */
        /* <DEDUP_REMOVED lines=15> */
[----:B------:R0:W0:Y:S01]  /*03e0*/  SYNCS.EXCH.64 URZ, [UR8+0x13248], UR6 ;  /* 0x01324806083f75b2 */ /* 0x0000220008000100 */
[----:B------:R-:W-:Y:S01]  /*03f0*/  NOP ;  /* 0x0000000000007918 */ /* 0x000fe20000000000 */
.L_x_304:
[----:B------:R-:W5:Y:S01]  /*0400*/  SHFL.IDX PT, R3, R0, RZ, 0x1f ;  /* 0x00001fff00037589 */ /* 0x000f6200000e0000 */
[----:B------:R-:W-:Y:S01]  /*0410*/  NOP ;  /* 0x0000000000007918 */ /* 0x000fe20000000000 */
[----:B-----5:R-:W-:-:S13]  /*0420*/  ISETP.NE.AND P0, PT, R3, RZ, PT ;  /* 0x000000ff0300720c */ /* 0x020fda0003f05270 */
        /* <DEDUP_REMOVED lines=17> */
[----:B------:R0:W0:Y:S01]  /*0540*/  SYNCS.EXCH.64 URZ, [UR8+0x13268], UR6 ;  /* 0x01326806083f75b2 */ /* 0x0000220008000100 */
[----:B------:R-:W-:Y:S01]  /*0550*/  NOP ;  /* 0x0000000000007918 */ /* 0x000fe20000000000 */
.L_x_305:
[----:B------:R-:W5:Y:S01]  /*0560*/  SHFL.IDX PT, R3, R0, RZ, 0x1f ;  /* 0x00001fff00037589 */ /* 0x000f6200000e0000 */
[----:B------:R-:W-:Y:S01]  /*0570*/  NOP ;  /* 0x0000000000007918 */ /* 0x000fe20000000000 */
[----:B-----5:R-:W-:-:S13]  /*0580*/  ISETP.NE.AND P0, PT, R3, RZ, PT ;  /* 0x000000ff0300720c */ /* 0x020fda0003f05270 */
        /* <DEDUP_REMOVED lines=13> */
[----:B------:R0:W0:Y:S01]  /*0660*/  SYNCS.EXCH.64 URZ, [UR6+0x13288], UR4 ;  /* 0x01328804063f75b2 */ /* 0x0000220008000100 */
[----:B------:R-:W-:Y:S01]  /*0670*/  NOP ;  /* 0x0000000000007918 */ /* 0x000fe20000000000 */
.L_x_306:
        /* <DEDUP_REMOVED lines=22> */
.L_x_307:
        /* <DEDUP_REMOVED lines=22> */
.L_x_308:
[----:B--2---:R-:W-:Y:S01]  /*0940*/  ISETP.NE.AND P0, PT, R2, RZ, PT ;  /* 0x000000ff0200720c */ /* 0x004fe20003f05270 */
[----:B------:R-:W-:Y:S01]  /*0950*/  IMAD.MOV.U32 R2, RZ, RZ, 0x1 ;  /* 0x00000001ff027424 */ /* 0x000fe200078e00ff */
[----:B------:R-:W-:Y:S01]  /*0960*/  NOP ;  /* 0x0000000000007918 */ /* 0x000fe20000000000 */
[----:B------:R-:W-:Y:S01]  /*0970*/  ULDC.64 UR40, c[0x0][0x208] ;  /* 0x0000820000287ab9 */ /* 0x000fe20000000a00 */
[----:B------:R-:W-:Y:S02]  /*0980*/  BSSY B8, `(.L_x_309) ;  /* 0x00015c8000087945 */ /* 0x000fe40003800000 */
[----:B------:R-:W-:-:S05]  /*0990*/  SEL R2, R2, 0x2, !P0 ;  /* 0x0000000202027807 */ /* 0x000fca0004000000 */
[----:B------:R2:W-:Y:S01]  /*09a0*/  STL [R1+0x38], R2 ;  /* 0x0000380201007387 */ /* 0x0005e20000100800 */
[----:B01-34-:R-:W-:Y:S06]  /*09b0*/  BAR.SYNC.DEFER_BLOCKING 0x0 ;  /* 0x0000000000007b1d */ /* 0x01bfec0000010000 */
[----:B------:R-:W-:Y:S05]  /*09c0*/  @!P0 BRA `(.L_x_310) ;  /* 0x000000f800b08947 */ /* 0x000fea0003800000 */
.L_x_311:
[----:B------:R-:W-:-:S08]  /*09d0*/  NOP ;  /* 0x0000000000007918 */ /* 0x000fd00000000000 */
[----:B------:R-:W0:Y:S02]  /*09e0*/  USETMAXREG.TRY_ALLOC.CTAPOOL UP0, 0xa0 ;  /* 0x000000a0000079c8 */ /* 0x000e240008000600 */
[----:B0-----:R-:W-:-:S13]  /*09f0*/  PLOP3.LUT P0, PT, PT, PT, UP0, 0x80, 0x0 ;  /* 0x000000000000781c */ /* 0x001fda0003f0f008 */
[----:B------:R-:W-:Y:S05]  /*0a00*/  @!P0 BRA `(.L_x_311) ;  /* 0xfffffffc00f08947 */ /* 0x000fea000383ffff */
[----:B------:R-:W0:Y:S08]  /*0a10*/  S2UR UR4, SR_CgaCtaId ;  /* 0x00000000000479c3 */ /* 0x000e300000008800 */
[----:B------:R-:W-:Y:S06]  /*0a20*/  BAR.ARV 0x8, 0x200 ;  /* 0x0208000000007b1d */ /* 0x000fec0000002000 */
[----:B------:R-:W-:-:S02]  /*0a30*/  MOV R16, 0x400 ;  /* 0x0000040000107802 */ /* 0x000fc40000000f00 */
[----:B------:R-:W-:Y:S01]  /*0a40*/  BAR.SYNC.DEFER_BLOCKING 0x5, 0x200 ;  /* 0x0148000000007b1d */ /* 0x000fe20000010000 */
[----:B0-----:R-:W-:-:S05]  /*0a50*/  IMAD.U32 R0, RZ, RZ, UR4 ;  /* 0x00000004ff007e24 */ /* 0x001fca000f8e00ff */
[----:B------:R-:W-:Y:S01]  /*0a60*/  ULDC UR4, c[0x0][0xc3c] ;  /* 0x00030f0000047ab9 */ /* 0x000fe20000000800 */
[----:B------:R-:W-:Y:S01]  /*0a70*/  LEA R16, R0, R16, 0x18 ;  /* 0x0000001000107211 */ /* 0x000fe200078ec0ff */
[----:B------:R-:W-:Y:S04]  /*0a80*/  STL [R1+0x24], R0 ;  /* 0x0000240001007387 */ /* 0x000fe80000100800 */
[----:B------:R-:W0:Y:S01]  /*0a90*/  LDS.128 R24, [R16+0x132d0] ;  /* 0x0132d00010187984 */ /* 0x000e220000000c00 */
[----:B------:R-:W-:Y:S06]  /*0aa0*/  BAR.ARV 0x4, 0x200 ;  /* 0x0108000000007b1d */ /* 0x000fec0000002000 */
[----:B0-----:R-:W-:-:S13]  /*0ab0*/  ISETP.GE.AND P0, PT, R27, UR4, PT ;  /* 0x000000041b007c0c */ /* 0x001fda000bf06270 */
[----:B------:R-:W-:Y:S05]  /*0ac0*/  @P0 BRA `(.L_x_312) ;  /* 0x0000015800cc0947 */ /* 0x000fea0003800000 */
[----:B------:R-:W3:Y:S01]  /*0ad0*/  LDL R17, [R1+0x38] ;  /* 0x0000380001117983 */ /* 0x000ee20000100800 */
[----:B------:R-:W0:Y:S02]  /*0ae0*/  S2R R0, SR_TID.X ;  /* 0x0000000000007919 */ /* 0x000e240000002100 */
[----:B0-----:R-:W-:-:S05]  /*0af0*/  VIADD R15, R0, 0xffffff80 ;  /* 0xffffff80000f7836 */ /* 0x001fca0000000000 */
[----:B------:R-:W-:Y:S02]  /*0b00*/  SHF.R.S32.HI R0, RZ, 0x1f, R15 ;  /* 0x0000001fff007819 */ /* 0x000fe4000001140f */
[-C--:B------:R-:W-:Y:S02]  /*0b10*/  LEA.HI R4, R15, R15.reuse, RZ, 0x1 ;  /* 0x0000000f0f047211 */ /* 0x080fe400078f08ff */
[CC--:B--2---:R-:W-:Y:S02]  /*0b20*/  LEA.HI R2, R0.reuse, R15.reuse, RZ, 0x7 ;  /* 0x0000000f00027211 */ /* 0x0c4fe400078f38ff */
[CC--:B------:R-:W-:Y:S02]  /*0b30*/  LEA.HI R3, R0.reuse, R15.reuse, RZ, 0x5 ;  /* 0x0000000f00037211 */ /* 0x0c0fe400078f28ff */
[----:B------:R-:W-:Y:S02]  /*0b40*/  LEA.HI R5, R0, R15, RZ, 0x4 ;  /* 0x0000000f00057211 */ /* 0x000fe400078f20ff */
[----:B------:R-:W-:-:S02]  /*0b50*/  SHF.R.S32.HI R23, RZ, 0x1, R4 ;  /* 0x00000001ff177819 */ /* 0x000fc40000011404 */
[----:B------:R-:W-:Y:S01]  /*0b60*/  LOP3.LUT R10, R2, 0xffffff80, RZ, 0xc0, !PT ;  /* 0xffffff80020a7812 */ /* 0x000fe200078ec0ff */
[----:B------:R-:W-:Y:S01]  /*0b70*/  IMAD.SHL.U32 R6, R3, 0x20, RZ ;  /* 0x0000002003067824 */ /* 0x000fe200078e00ff */
[----:B------:R-:W-:Y:S02]  /*0b80*/  LOP3.LUT R8, R5, 0x3fffff0, RZ, 0xc0, !PT ;  /* 0x03fffff005087812 */ /* 0x000fe400078ec0ff */
[----:B------:R-:W-:Y:S01]  /*0b90*/  LEA.HI R3, R4, R23, RZ, 0x1 ;  /* 0x0000001704037211 */ /* 0x000fe200078f08ff */
[C---:B------:R-:W-:Y:S01]  /*0ba0*/  IMAD.IADD R14, R15.reuse, 0x1, -R10 ;  /* 0x000000010f0e7824 */ /* 0x040fe200078e0a0a */
[----:B------:R-:W-:Y:S02]  /*0bb0*/  SHF.R.S32.HI R7, RZ, 0x4, R5 ;  /* 0x00000004ff077819 */ /* 0x000fe40000011405 */
[----:B------:R-:W-:Y:S01]  /*0bc0*/  LOP3.LUT R9, R6, 0xfffffc00, RZ, 0xc0, !PT ;  /* 0xfffffc0006097812 */ /* 0x000fe200078ec0ff */
[----:B------:R-:W-:Y:S01]  /*0bd0*/  IMAD.IADD R8, R15, 0x1, -R8 ;  /* 0x000000010f087824 */ /* 0x000fe200078e0a08 */
[----:B------:R-:W-:-:S02]  /*0be0*/  LOP3.LUT R6, R3, 0x3fffffe, RZ, 0xc0, !PT ;  /* 0x03fffffe03067812 */ /* 0x000fc400078ec0ff */
[----:B------:R-:W-:Y:S02]  /*0bf0*/  LEA.HI R5, R5, R7, RZ, 0x1 ;  /* 0x0000000705057211 */ /* 0x000fe400078f08ff */
[----:B------:R-:W-:Y:S01]  /*0c00*/  SHF.R.S32.HI R11, RZ, 0x1f, R14 ;  /* 0x0000001fff0b7819 */ /* 0x000fe2000001140e */
[----:B------:R-:W-:Y:S01]  /*0c10*/  IMAD.IADD R6, R23, 0x1, -R6 ;  /* 0x0000000117067824 */ /* 0x000fe200078e0a06 */
[----:B------:R-:W-:Y:S01]  /*0c20*/  LOP3.LUT R10, R5, 0x1ffffffe, RZ, 0xc0, !PT ;  /* 0x1ffffffe050a7812 */ /* 0x000fe200078ec0ff */
[----:B------:R-:W-:Y:S01]  /*0c30*/  IMAD R9, R8, 0x40, R9 ;  /* 0x0000004008097824 */ /* 0x000fe200078e0209 */
[----:B------:R-:W-:Y:S01]  /*0c40*/  LEA.HI R8, R11, R14, RZ, 0x2 ;  /* 0x0000000e0b087211 */ /* 0x000fe200078f10ff */
[C---:B------:R-:W-:Y:S01]  /*0c50*/  IMAD R13, R7.reuse, 0x8, R6 ;  /* 0x00000008070d7824 */ /* 0x040fe200078e0206 */
[----:B------:R-:W-:Y:S01]  /*0c60*/  LEA.HI R3, R0, R15, RZ, 0x2 ;  /* 0x0000000f00037211 */ /* 0x000fe200078f10ff */
[----:B------:R-:W-:Y:S01]  /*0c70*/  IMAD.IADD R10, R7, 0x1, -R10 ;  /* 0x00000001070a7824 */ /* 0x000fe200078e0a0a */
[----:B------:R-:W-:-:S02]  /*0c80*/  SHF.R.S32.HI R6, RZ, 0x2, R8 ;  /* 0x00000002ff067819 */ /* 0x000fc40000011408 */
[----:B------:R-:W-:Y:S02]  /*0c90*/  SHF.R.S32.HI R7, RZ, 0x1f, R8 ;  /* 0x0000001fff077819 */ /* 0x000fe40000011408 */
[----:B------:R-:W-:Y:S02]  /*0ca0*/  SHF.R.S32.HI R18, RZ, 0x7, R2 ;  /* 0x00000007ff127819 */ /* 0x000fe40000011402 */
[--C-:B------:R-:W-:Y:S02]  /*0cb0*/  SHF.R.S32.HI R2, RZ, 0x2, R3.reuse ;  /* 0x00000002ff027819 */ /* 0x100fe40000011403 */
[----:B------:R-:W-:Y:S02]  /*0cc0*/  SHF.R.S32.HI R5, RZ, 0x1f, R3 ;  /* 0x0000001fff057819 */ /* 0x000fe40000011403 */
[----:B------:R-:W-:Y:S02]  /*0cd0*/  LEA.HI R7, R7, R6, RZ, 0x3 ;  /* 0x0000000607077211 */ /* 0x000fe400078f18ff */
[----:B------:R-:W-:Y:S01]  /*0ce0*/  LOP3.LUT R12, R3, 0xfffffffc, RZ, 0xc0, !PT ;  /* 0xfffffffc030c7812 */ /* 0x000fe200078ec0ff */
[----:B------:R-:W-:Y:S01]  /*0cf0*/  IMAD.HI R3, R18, 0x55555556, RZ ;  /* 0x5555555612037827 */ /* 0x000fe200078e02ff */
[----:B------:R-:W-:-:S02]  /*0d00*/  LEA.HI R5, R5, R2, RZ, 0x2 ;  /* 0x0000000205057211 */ /* 0x000fc400078f10ff */
[----:B------:R-:W-:Y:S02]  /*0d10*/  LOP3.LUT R7, R7, 0xfffffff8, RZ, 0xc0, !PT ;  /* 0xfffffff807077812 */ /* 0x000fe400078ec0ff */
[----:B------:R-:W-:Y:S02]  /*0d20*/  LEA.HI R11, R11, R14, RZ, 0x5 ;  /* 0x0000000e0b0b7211 */ /* 0x000fe400078f28ff */
[----:B------:R-:W-:Y:S02]  /*0d30*/  LEA.HI R3, R3, R3, RZ, 0x1 ;  /* 0x0000000303037211 */ /* 0x000fe400078f08ff */
[----:B------:R-:W-:Y:S01]  /*0d40*/  LOP3.LUT R5, R5, 0xfffffffc, RZ, 0xc0, !PT ;  /* 0xfffffffc05057812 */ /* 0x000fe200078ec0ff */
[----:B------:R-:W-:Y:S01]  /*0d50*/  IMAD.IADD R6, R6, 0x1, -R7 ;  /* 0x0000000106067824 */ /* 0x000fe200078e0a07 */
[----:B------:R-:W-:Y:S01]  /*0d60*/  SHF.R.S32.HI R11, RZ, 0x5, R11 ;  /* 0x00000005ff0b7819 */ /* 0x000fe2000001140b */
[----:B------:R-:W-:Y:S02]  /*0d70*/  IMAD R3, R3, -0x3, R18 ;  /* 0xfffffffd03037824 */ /* 0x000fe400078e0212 */
[----:B------:R-:W-:-:S02]  /*0d80*/  IMAD.IADD R18, R2, 0x1, -R5 ;  /* 0x0000000102127824 */ /* 0x000fc400078e0a05 */
[----:B------:R-:W-:Y:S02]  /*0d90*/  IMAD R6, R11, 0x10, R6 ;  /* 0x000000100b067824 */ /* 0x000fe400078e0206 */
[----:B------:R-:W-:Y:S02]  /*0da0*/  IMAD R2, R10, 0x8, R9 ;  /* 0x000000080a027824 */ /* 0x000fe400078e0209 */
[----:B------:R-:W-:Y:S01]  /*0db0*/  IMAD R5, R3, 0x40, R6 ;  /* 0x0000004003057824 */ /* 0x000fe200078e0206 */
[----:B------:R-:W-:Y:S02]  /*0dc0*/  LOP3.LUT R4, R4, 0xfffffffe, RZ, 0xc0, !PT ;  /* 0xfffffffe04047812 */ /* 0x000fe400078ec0ff */
[----:B------:R3:W-:Y:S01]  /*0dd0*/  STL [R1+0x90], R2 ;  /* 0x0000900201007387 */ /* 0x0007e20000100800 */
[----:B------:R-:W-:-:S03]  /*0de0*/  LEA.HI R0, R0, R15, RZ, 0x3 ;  /* 0x0000000f00007211 */ /* 0x000fc600078f18ff */
[----:B------:R-:W-:Y:S01]  /*0df0*/  STL [R1+0x70], R18 ;  /* 0x0000701201007387 */ /* 0x000fe20000100800 */
[----:B------:R-:W-:-:S03]  /*0e00*/  IMAD.IADD R4, R15, 0x1, -R4 ;  /* 0x000000010f047824 */ /* 0x000fc600078e0a04 */
[----:B------:R-:W-:Y:S01]  /*0e10*/  STL [R1+0x88], R5 ;  /* 0x0000880501007387 */ /* 0x000fe20000100800 */
[----:B------:R-:W-:-:S03]  /*0e20*/  SHF.R.S32.HI R6, RZ, 0x3, R0 ;  /* 0x00000003ff067819 */ /* 0x000fc60000011400 */
[----:B------:R-:W-:Y:S01]  /*0e30*/  STL [R1+0x48], RZ ;  /* 0x000048ff01007387 */ /* 0x000fe20000100800 */
[----:B------:R-:W-:Y:S01]  /*0e40*/  IMAD.SHL.U32 R156, R4, 0x8, RZ ;  /* 0x00000008049c7824 */ /* 0x000fe200078e00ff */
[----:B------:R-:W-:Y:S02]  /*0e50*/  LOP3.LUT R8, R8, 0x7ffffffc, RZ, 0xc0, !PT ;  /* 0x7ffffffc08087812 */ /* 0x000fe400078ec0ff */
[----:B------:R-:W-:-:S03]  /*0e60*/  SHF.R.S32.HI R3, RZ, 0x1f, R23 ;  /* 0x0000001fff037819 */ /* 0x000fc60000011417 */
[----:B------:R-:W-:-:S04]  /*0e70*/  IMAD.IADD R8, R14, 0x1, -R8 ;  /* 0x000000010e087824 */ /* 0x000fc800078e0a08 */
[----:B------:R-:W-:Y:S02]  /*0e80*/  IMAD.SHL.U32 R10, R8, 0x2, RZ ;  /* 0x00000002080a7824 */ /* 0x000fe400078e00ff */
[----:B------:R-:W-:Y:S02]  /*0e90*/  IMAD.SHL.U32 R9, R13, 0x40, RZ ;  /* 0x000000400d097824 */ /* 0x000fe400078e00ff */
[----:B------:R-:W-:Y:S02]  /*0ea0*/  IMAD.IADD R12, R15, 0x1, -R12 ;  /* 0x000000010f0c7824 */ /* 0x000fe400078e0a0c */
[----:B------:R-:W-:-:S03]  /*0eb0*/  VIADD R8, R10, 0x20 ;  /* 0x000000200a087836 */ /* 0x000fc60000000000 */
[----:B------:R-:W-:-:S04]  /*0ec0*/  LEA.HI R7, R12, R12, RZ, 0x1 ;  /* 0x0000000c0c077211 */ /* 0x000fc800078f08ff */
[----:B------:R-:W-:-:S05]  /*0ed0*/  LOP3.LUT R7, R7, 0x1ffffffe, RZ, 0xc0, !PT ;  /* 0x1ffffffe07077812 */ /* 0x000fca00078ec0ff */
[----:B------:R-:W-:Y:S01]  /*0ee0*/  IMAD.IADD R7, R12, 0x1, -R7 ;  /* 0x000000010c077824 */ /* 0x000fe200078e0a07 */
[----:B---3--:R-:W-:-:S05]  /*0ef0*/  LOP3.LUT R2, R17, 0x1, RZ, 0xfc, !PT ;  /* 0x0000000111027812 */ /* 0x008fca00078efcff */
[----:B------:R0:W-:Y:S02]  /*0f00*/  STL [R1+0x8], R2 ;  /* 0x0000080201007387 */ /* 0x0001e40000100800 */
[----:B0-----:R-:W-:Y:S01]  /*0f10*/  LOP3.LUT R2, R0, 0xfffffff8, RZ, 0xc0, !PT ;  /* 0xfffffff800027812 */ /* 0x001fe200078ec0ff */
[----:B------:R-:W-:Y:S01]  /*0f20*/  IMAD.SHL.U32 R0, R18, 0x80, RZ ;  /* 0x0000008012007824 */ /* 0x000fe200078e00ff */
[----:B------:R-:W-:Y:S01]  /*0f30*/  STL [R1+0xc], RZ ;  /* 0x00000cff01007387 */ /* 0x000fe20000100800 */
[----:B------:R-:W-:-:S03]  /*0f40*/  IMAD.SHL.U32 R18, R4, 0x10, RZ ;  /* 0x0000001004127824 */ /* 0x000fc600078e00ff */
[----:B------:R-:W-:Y:S01]  /*0f50*/  LOP3.LUT R6, R0, 0x180, RZ, 0xc0, !PT ;  /* 0x0000018000067812 */ /* 0x000fe200078ec0ff */
[----:B------:R-:W-:Y:S01]  /*0f60*/  VIADD R0, R156, 0x10 ;  /* 0x000000109c007836 */ /* 0x000fe20000000000 */
[----:B------:R-:W-:Y:S01]  /*0f70*/  STL [R1+0x4], RZ ;  /* 0x000004ff01007387 */ /* 0x000fe20000100800 */
[----:B------:R-:W-:Y:S01]  /*0f80*/  IMAD.IADD R2, R15, 0x1, -R2 ;  /* 0x000000010f027824 */ /* 0x000fe200078e0a02 */
[----:B------:R-:W-:Y:S02]  /*0f90*/  SHF.R.U32.HI R3, RZ, 0x3, R6 ;  /* 0x00000003ff037819 */ /* 0x000fe40000011606 */
[----:B------:R-:W-:Y:S01]  /*0fa0*/  STL [R1], RZ ;  /* 0x000000ff01007387 */ /* 0x000fe20000100800 */
[----:B------:R-:W-:-:S03]  /*0fb0*/  LOP3.LUT R2, R6, 0x30, R18, 0xf8, !PT ;  /* 0x0000003006027812 */ /* 0x000fc600078ef812 */
[----:B------:R-:W-:Y:S04]  /*0fc0*/  STL [R1+0x28], R6 ;  /* 0x0000280601007387 */ /* 0x000fe80000100800 */
[----:B------:R0:W-:Y:S04]  /*0fd0*/  STL [R1+0x10], R0 ;  /* 0x0000100001007387 */ /* 0x0001e80000100800 */
[----:B------:R1:W-:Y:S01]  /*0fe0*/  STL [R1+0x2c], R3 ;  /* 0x00002c0301007387 */ /* 0x0003e20000100800 */
[----:B0-----:R-:W-:-:S04]  /*0ff0*/  LOP3.LUT R0, R6, 0x10, R18, 0xf8, !PT ;  /* 0x0000001006007812 */ /* 0x001fc800078ef812 */
[-C--:B------:R-:W-:Y:S02]  /*1000*/  LOP3.LUT R0, R0, R3.reuse, RZ, 0x3c, !PT ;  /* 0x0000000300007212 */ /* 0x080fe400078e3cff */
[----:B-1----:R-:W-:Y:S01]  /*1010*/  LOP3.LUT R3, R2, R3, RZ, 0x3c, !PT ;  /* 0x0000000302037212 */ /* 0x002fe200078e3cff */
[C---:B------:R-:W-:Y:S01]  /*1020*/  VIADD R2, R10.reuse, 0x18 ;  /* 0x000000180a027836 */ /* 0x040fe20000000000 */
[----:B------:R-:W-:Y:S01]  /*1030*/  STL [R1+0x54], R10 ;  /* 0x0000540a01007387 */ /* 0x000fe20000100800 */
[----:B------:R-:W-:-:S03]  /*1040*/  VIADD R6, R10, 0x28 ;  /* 0x000000280a067836 */ /* 0x000fc60000000000 */
[----:B------:R-:W-:Y:S01]  /*1050*/  STL [R1+0x30], R9 ;  /* 0x0000300901007387 */ /* 0x000fe20000100800 */
[----:B------:R-:W-:-:S03]  /*1060*/  VIADD R4, R10, 0x30 ;  /* 0x000000300a047836 */ /* 0x000fc60000000000 */
[----:B------:R0:W-:Y:S04]  /*1070*/  STL [R1+0x5c], R2 ;  /* 0x00005c0201007387 */ /* 0x0001e80000100800 */
[----:B------:R-:W-:Y:S01]  /*1080*/  STL [R1+0x6c], R8 ;  /* 0x00006c0801007387 */ /* 0x000fe20000100800 */
[----:B0-----:R-:W-:Y:S02]  /*1090*/  VIADD R2, R10, 0x38 ;  /* 0x000000380a027836 */ /* 0x001fe40000000000 */
[----:B------:R-:W-:Y:S01]  /*10a0*/  IMAD.IADD R10, R9, 0x1, R0 ;  /* 0x00000001090a7824 */ /* 0x000fe200078e0200 */
[----:B------:R-:W-:Y:S01]  /*10b0*/  IADD3 R0, R16, R9, R3 ;  /* 0x0000000910007210 */ /* 0x000fe20007ffe003 */
[----:B------:R-:W-:Y:S01]  /*10c0*/  STL [R1+0x68], R6 ;  /* 0x0000680601007387 */ /* 0x000fe20000100800 */
[----:B------:R-:W-:-:S03]  /*10d0*/  SHF.R.S32.HI R3, RZ, 0x1f, R8 ;  /* 0x0000001fff037819 */ /* 0x000fc60000011408 */
[----:B------:R-:W-:Y:S04]  /*10e0*/  STL [R1+0x14], R10 ;  /* 0x0000140a01007387 */ /* 0x000fe80000100800 */
[----:B------:R-:W-:Y:S04]  /*10f0*/  STL [R1+0x64], R4 ;  /* 0x0000640401007387 */ /* 0x000fe80000100800 */
[----:B------:R0:W-:Y:S04]  /*1100*/  STL [R1+0x84], R0 ;  /* 0x0000840001007387 */ /* 0x0001e80000100800 */
[----:B------:R1:W-:Y:S01]  /*1110*/  STL [R1+0x60], R2 ;  /* 0x0000600201007387 */ /* 0x0003e20000100800 */
[----:B0-----:R-:W-:-:S03]  /*1120*/  SHF.R.S32.HI R0, RZ, 0x1f, R6 ;  /* 0x0000001fff007819 */ /* 0x001fc60000011406 */
[----:B------:R0:W-:Y:S04]  /*1130*/  STL [R1+0x80], R3 ;  /* 0x0000800301007387 */ /* 0x0001e80000100800 */
[----:B------:R2:W-:Y:S01]  /*1140*/  STL [R1+0x7c], R0 ;  /* 0x00007c0001007387 */ /* 0x0005e20000100800 */
[----:B-1----:R-:W-:Y:S02]  /*1150*/  SHF.R.S32.HI R2, RZ, 0x1f, R2 ;  /* 0x0000001fff027819 */ /* 0x002fe40000011402 */
[----:B0-----:R-:W-:Y:S01]  /*1160*/  SHF.R.S32.HI R3, RZ, 0x1f, R4 ;  /* 0x0000001fff037819 */ /* 0x001fe20000011404 */
[----:B--2---:R-:W-:-:S04]  /*1170*/  IMAD R0, R7, 0x8, R5 ;  /* 0x0000000807007824 */ /* 0x004fc800078e0205 */
[----:B------:R0:W-:Y:S04]  /*1180*/  STL [R1+0x78], R3 ;  /* 0x0000780301007387 */ /* 0x0001e80000100800 */
[----:B------:R0:W-:Y:S04]  /*1190*/  STL [R1+0x8c], R0 ;  /* 0x00008c0001007387 */ /* 0x0001e80000100800 */
[----:B------:R0:W-:Y:S01]  /*11a0*/  STL [R1+0x74], R2 ;  /* 0x0000740201007387 */ /* 0x0001e20000100800 */
[----:B------:R-:W-:-:S07]  /*11b0*/  IMAD.MOV.U32 R17, RZ, RZ, RZ ;  /* 0x000000ffff117224 */ /* 0x000fce00078e00ff */
.L_x_416:
[----:B0123--:R-:W0:Y:S01]  /*11c0*/  LDC.64 R2, c[0x0][0xc88] ;  /* 0x00032200ff027b82 */ /* 0x00fe220000000a00 */
[----:B------:R-:W-:Y:S01]  /*11d0*/  ULDC.64 UR4, c[0x0][0xa28] ;  /* 0x00028a0000047ab9 */ /* 0x000fe20000000a00 */
[----:B------:R-:W-:Y:S01]  /*11e0*/  ULDC.64 UR8, c[0x0][0xa18] ;  /* 0x0002860000087ab9 */ /* 0x000fe20000000a00 */
[----:B------:R-:W-:Y:S01]  /*11f0*/  ULDC.64 UR6, c[0x0][0xa08] ;  /* 0x0002820000067ab9 */ /* 0x000fe20000000a00 */
[----:B0-----:R-:W-:-:S05]  /*1200*/  IMAD.WIDE R2, R27, 0x4, R2 ;  /* 0x000000041b027825 */ /* 0x001fca00078e0202 */
[----:B------:R-:W2:Y:S01]  /*1210*/  LDG.E R31, desc[UR40][R2.64] ;  /* 0x00000028021f7981 */ /* 0x000ea2000c1e1900 */
[----:B------:R-:W-:Y:S01]  /*1220*/  ISETP.NE.U32.AND P2, PT, RZ, UR4, PT ;  /* 0x00000004ff007c0c */ /* 0x000fe2000bf45070 */
[----:B------:R-:W-:Y:S01]  /*1230*/  IMAD.MOV.U32 R8, RZ, RZ, RZ ;  /* 0x000000ffff087224 */ /* 0x000fe200078e00ff */
[----:B------:R-:W-:Y:S01]  /*1240*/  ISETP.NE.U32.AND P1, PT, RZ, UR8, PT ;  /* 0x00000008ff007c0c */ /* 0x000fe2000bf25070 */
[----:B------:R-:W-:Y:S01]  /*1250*/  IMAD.MOV.U32 R28, RZ, RZ, RZ ;  /* 0x000000ffff1c7224 */ /* 0x000fe200078e00ff */
[----:B------:R-:W-:Y:S02]  /*1260*/  ISETP.NE.AND.EX P2, PT, RZ, UR5, PT, P2 ;  /* 0x00000005ff007c0c */ /* 0x000fe4000bf45320 */
[----:B------:R-:W-:Y:S02]  /*1270*/  ISETP.NE.AND.EX P1, PT, RZ, UR9, PT, P1 ;  /* 0x00000009ff007c0c */ /* 0x000fe4000bf25310 */
[----:B------:R-:W-:-:S04]  /*1280*/  ISETP.NE.U32.AND P0, PT, RZ, UR6, PT ;  /* 0x00000006ff007c0c */ /* 0x000fc8000bf05070 */
[----:B------:R-:W-:Y:S02]  /*1290*/  ISETP.NE.AND.EX P0, PT, RZ, UR7, PT, P0 ;  /* 0x00000007ff007c0c */ /* 0x000fe4000bf05300 */
[----:B--2---:R-:W-:Y:S01]  /*12a0*/  SHF.R.S32.HI R0, RZ, 0x1f, R31 ;  /* 0x0000001fff007819 */ /* 0x004fe2000001141f */
[C---:B------:R-:W-:Y:S02]  /*12b0*/  IMAD.SHL.U32 R34, R31.reuse, 0x4, RZ ;  /* 0x000000041f227824 */ /* 0x040fe400078e00ff */
[C---:B------:R-:W-:Y:S01]  /*12c0*/  @P2 LEA R2, P3, R31.reuse, UR4, 0x2 ;  /* 0x000000041f022c11 */ /* 0x040fe2000f8610ff */
[----:B------:R-:W-:Y:S01]  /*12d0*/  STL [R1+0x34], R31 ;  /* 0x0000341f01007387 */ /* 0x000fe20000100800 */
[C-C-:B------:R-:W-:Y:S02]  /*12e0*/  SHF.L.U64.HI R33, R31.reuse, 0x2, R0.reuse ;  /* 0x000000021f217819 */ /* 0x140fe40000010200 */
[----:B------:R-:W-:Y:S01]  /*12f0*/  @P2 LEA.HI.X R3, R31, UR5, R0, 0x2, P3 ;  /* 0x000000051f032c11 */ /* 0x000fe200098f1400 */
[----:B------:R-:W-:Y:S01]  /*1300*/  ULDC UR4, c[0x0][0x288] ;  /* 0x0000a20000047ab9 */ /* 0x000fe20000000800 */
[C---:B-----5:R-:W-:Y:S01]  /*1310*/  IADD3 R6, P4, R34.reuse, UR6, RZ ;  /* 0x0000000622067c10 */ /* 0x060fe2000ff9e0ff */
[----:B------:R0:W-:Y:S04]  /*1320*/  STL [R1+0x4c], R0 ;  /* 0x00004c0001007387 */ /* 0x0001e80000100800 */
[----:B------:R1:W5:Y:S01]  /*1330*/  @P2 LDG.E R8, desc[UR40][R2.64] ;  /* 0x0000002802082981 */ /* 0x000362000c1e1900 */
[----:B------:R-:W-:Y:S01]  /*1340*/  @P1 IADD3 R4, P2, R34, UR8, RZ ;  /* 0x0000000822041c10 */ /* 0x000fe2000ff5e0ff */
[----:B------:R-:W-:Y:S01]  /*1350*/  IMAD.U32 R24, RZ, RZ, UR4 ;  /* 0x00000004ff187e24 */ /* 0x000fe2000f8e00ff */
[C---:B------:R-:W-:Y:S01]  /*1360*/  IADD3.X R7, R33.reuse, UR7, RZ, P4, !PT ;  /* 0x0000000721077c10 */ /* 0x040fe2000a7fe4ff */
[----:B------:R2:W-:Y:S01]  /*1370*/  STL [R1+0x40], R34 ;  /* 0x0000402201007387 */ /* 0x0005e20000100800 */
[----:B----4-:R-:W-:Y:S01]  /*1380*/  @P1 IADD3.X R5, R33, UR9, RZ, P2, !PT ;  /* 0x0000000921051c10 */ /* 0x010fe200097fe4ff */
[----:B------:R-:W-:Y:S01]  /*1390*/  ULDC.64 UR4, c[0x0][0x418] ;  /* 0x0001060000047ab9 */ /* 0x000fe20000000a00 */
[----:B------:R-:W-:Y:S01]  /*13a0*/  LOP3.LUT R30, R26, 0xffff, RZ, 0xc0, !PT ;  /* 0x0000ffff1a1e7812 */ /* 0x000fe200078ec0ff */
[----:B------:R2:W5:Y:S01]  /*13b0*/  @P0 LDG.E R28, desc[UR40][R6.64] ;  /* 0x00000028061c0981 */ /* 0x000562000c1e1900 */
[----:B------:R-:W-:-:S03]  /*13c0*/  ULDC.64 UR8, c[0x0][0xa20] ;  /* 0x0002880000087ab9 */ /* 0x000fc60000000a00 */
[----:B------:R2:W5:Y:S04]  /*13d0*/  @P1 LDG.E R24, desc[UR40][R4.64] ;  /* 0x0000002804181981 */ /* 0x000568000c1e1900 */
[----:B------:R2:W-:Y:S04]  /*13e0*/  STL [R1+0x44], R33 ;  /* 0x0000442101007387 */ /* 0x0005e80000100800 */
[----:B------:R2:W-:Y:S04]  /*13f0*/  STL [R1+0x50], R25 ;  /* 0x0000501901007387 */ /* 0x0005e80000100800 */
[----:B------:R2:W-:Y:S01]  /*1400*/  STL [R1+0x18], R30 ;  /* 0x0000181e01007387 */ /* 0x0005e20000100800 */
[----:B------:R-:W-:Y:S01]  /*1410*/  UISETP.NE.U32.AND UP0, UPT, UR4, URZ, UPT ;  /* 0x0000003f0400728c */ /* 0x000fe2000bf05070 */
[----:B-1----:R-:W-:-:S02]  /*1420*/  LOP3.LUT R2, R26, 0xff000000, RZ, 0xc0, !PT ;  /* 0xff0000001a027812 */ /* 0x002fc400078ec0ff */
[----:B------:R-:W-:Y:S01]  /*1430*/  ULDC UR4, c[0x0][0x424] ;  /* 0x0001090000047ab9 */ /* 0x000fe20000000800 */
[----:B------:R-:W-:Y:S01]  /*1440*/  UISETP.NE.AND.EX UP0, UPT, UR5, URZ, UPT, UP0 ;  /* 0x0000003f0500728c */ /* 0x000fe2000bf05300 */
[----:B------:R-:W-:Y:S02]  /*1450*/  ISETP.NE.U32.AND P2, PT, RZ, UR8, PT ;  /* 0x00000008ff007c0c */ /* 0x000fe4000bf45070 */
[----:B------:R-:W-:Y:S01]  /*1460*/  ULDC UR5, c[0x0][0x2f0] ;  /* 0x0000bc0000057ab9 */ /* 0x000fe20000000800 */
[----:B------:R-:W-:Y:S01]  /*1470*/  USEL UR4, UR4, 0x1, UP0 ;  /* 0x0000000104047887 */ /* 0x000fe20008000000 */
[----:B0-----:R-:W-:Y:S02]  /*1480*/  LOP3.LUT R0, R26, 0xff0000, RZ, 0xc0, !PT ;  /* 0x00ff00001a007812 */ /* 0x001fe400078ec0ff */
[----:B------:R-:W-:Y:S01]  /*1490*/  SHF.R.U32.HI R3, RZ, 0x8, R2 ;  /* 0x00000008ff037819 */ /* 0x000fe20000011602 */
[----:B------:R-:W-:Y:S01]  /*14a0*/  UIMAD UR4, UR4, UR5, URZ ;  /* 0x00000005040472a4 */ /* 0x000fe2000f8e023f */
[----:B------:R-:W-:-:S02]  /*14b0*/  ISETP.NE.AND.EX P2, PT, RZ, UR9, PT, P2 ;  /* 0x00000009ff007c0c */ /* 0x000fc4000bf45320 */
[----:B------:R-:W-:Y:S01]  /*14c0*/  ULDC UR5, c[0x0][0x348] ;  /* 0x0000d20000057ab9 */ /* 0x000fe20000000800 */
[----:B------:R-:W-:Y:S01]  /*14d0*/  LEA.HI R9, R0, R3, RZ, 0x10 ;  /* 0x0000000300097211 */ /* 0x000fe200078f80ff */
[----:B--2---:R-:W-:Y:S09]  /*14e0*/  @P1 BRA `(.L_x_313) ;  /* 0x0000000000241947 */ /* 0x004ff20003800000 */
[----:B------:R-:W-:Y:S02]  /*14f0*/  ULDC.64 UR6, c[0x0][0xa00] ;  /* 0x0002800000067ab9 */ /* 0x000fe40000000a00 */
[----:B------:R-:W-:-:S04]  /*1500*/  ISETP.NE.U32.AND P1, PT, RZ, UR6, PT ;  /* 0x00000006ff007c0c */ /* 0x000fc8000bf25070 */
[----:B------:R-:W-:-:S13]  /*1510*/  ISETP.NE.AND.EX P1, PT, RZ, UR7, PT, P1 ;  /* 0x00000007ff007c0c */ /* 0x000fda000bf25310 */
[----:B------:R-:W-:Y:S05]  /*1520*/  @!P1 BRA `(.L_x_313) ;  /* 0x0000000000149947 */ /* 0x000fea0003800000 */
[----:B------:R-:W0:Y:S02]  /*1530*/  LDC.64 R2, c[0x0][0xa00] ;  /* 0x00028000ff027b82 */ /* 0x000e240000000a00 */
[----:B0-----:R-:W-:-:S05]  /*1540*/  IMAD.WIDE R2, R31, 0x4, R2 ;  /* 0x000000041f027825 */ /* 0x001fca00078e0202 */
[----:B-----5:R-:W2:Y:S04]  /*1550*/  LDG.E R24, desc[UR40][R2.64] ;  /* 0x0000002802187981 */ /* 0x020ea8000c1e1900 */
[----:B------:R-:W2:Y:S02]  /*1560*/  LDG.E R5, desc[UR40][R2.64+0x4] ;  /* 0x0000042802057981 */ /* 0x000ea4000c1e1900 */
[----:B--2---:R-:W-:-:S07]  /*1570*/  IMAD.IADD R24, R5, 0x1, -R24 ;  /* 0x0000000105187824 */ /* 0x004fce00078e0a18 */
.L_x_313:
[----:B------:R-:W-:Y:S02]  /*1580*/  IMAD.U32 R32, RZ, RZ, UR5 ;  /* 0x00000005ff207e24 */ /* 0x000fe4000f8e00ff */
[----:B------:R-:W-:Y:S01]  /*1590*/  IMAD.U32 R29, RZ, RZ, UR4 ;  /* 0x00000004ff1d7e24 */ /* 0x000fe2000f8e00ff */
[----:B------:R-:W-:Y:S06]  /*15a0*/  @!P2 BRA `(.L_x_314) ;  /* 0x000000000010a947 */ /* 0x000fec0003800000 */
[----:B------:R-:W-:-:S04]  /*15b0*/  IADD3 R2, P0, R34, UR8, RZ ;  /* 0x0000000822027c10 */ /* 0x000fc8000ff1e0ff */
[----:B------:R-:W-:-:S05]  /*15c0*/  IADD3.X R3, R33, UR9, RZ, P0, !PT ;  /* 0x0000000921037c10 */ /* 0x000fca00087fe4ff */
[----:B------:R0:W5:Y:S01]  /*15d0*/  LDG.E R29, desc[UR40][R2.64] ;  /* 0x00000028021d7981 */ /* 0x000162000c1e1900 */
[----:B------:R-:W-:Y:S05]  /*15e0*/  BRA `(.L_x_315) ;  /* 0x0000000000107947 */ /* 0x000fea0003800000 */
.L_x_314:
[----:B------:R-:W-:Y:S05]  /*15f0*/  @!P0 BRA `(.L_x_315) ;  /* 0x00000000000c8947 */ /* 0x000fea0003800000 */
[----:B------:R-:W2:Y:S04]  /*1600*/  LDG.E R0, desc[UR40][R6.64] ;  /* 0x0000002806007981 */ /* 0x000ea8000c1e1900 */
[----:B------:R-:W2:Y:S02]  /*1610*/  LDG.E R29, desc[UR40][R6.64+0x4] ;  /* 0x00000428061d7981 */ /* 0x000ea4000c1e1900 */
[----:B--2---:R-:W-:-:S07]  /*1620*/  IMAD.IADD R29, R29, 0x1, -R0 ;  /* 0x000000011d1d7824 */ /* 0x004fce00078e0a00 */
.L_x_315:
[----:B------:R-:W-:Y:S02]  /*1630*/  ULDC.64 UR4, c[0x0][0xa10] ;  /* 0x0002840000047ab9 */ /* 0x000fe40000000a00 */
[----:B------:R-:W-:-:S04]  /*1640*/  ISETP.NE.U32.AND P0, PT, RZ, UR4, PT ;  /* 0x00000004ff007c0c */ /* 0x000fc8000bf05070 */
[----:B------:R-:W-:Y:S01]  /*1650*/  ISETP.NE.AND.EX P0, PT, RZ, UR5, PT, P0 ;  /* 0x00000005ff007c0c */ /* 0x000fe2000bf05300 */
[----:B------:R-:W-:-:S12]  /*1660*/  ULDC.64 UR4, c[0x0][0xa30] ;  /* 0x00028c0000047ab9 */ /* 0x000fd80000000a00 */
[----:B0-----:R-:W0:Y:S01]  /*1670*/  @P0 LDC.64 R2, c[0x0][0xa10] ;  /* 0x00028400ff020b82 */ /* 0x001e220000000a00 */
[----:B------:R-:W-:-:S04]  /*1680*/  ISETP.NE.U32.AND P1, PT, RZ, UR4, PT ;  /* 0x00000004ff007c0c */ /* 0x000fc8000bf25070 */
[----:B------:R-:W-:Y:S01]  /*1690*/  ISETP.NE.AND.EX P1, PT, RZ, UR5, PT, P1 ;  /* 0x00000005ff007c0c */ /* 0x000fe2000bf25310 */
[----:B0-----:R-:W-:-:S05]  /*16a0*/  @P0 IMAD.WIDE R2, R31, 0x4, R2 ;  /* 0x000000041f020825 */ /* 0x001fca00078e0202 */
[----:B------:R-:W2:Y:S04]  /*16b0*/  @P0 LDG.E R0, desc[UR40][R2.64] ;  /* 0x0000002802000981 */ /* 0x000ea8000c1e1900 */
[----:B------:R-:W2:Y:S03]  /*16c0*/  @P0 LDG.E R7, desc[UR40][R2.64+0x4] ;  /* 0x0000042802070981 */ /* 0x000ea6000c1e1900 */
[----:B------:R-:W-:Y:S01]  /*16d0*/  @P1 IADD3 R4, P2, R34, UR4, RZ ;  /* 0x0000000422041c10 */ /* 0x000fe2000ff5e0ff */
[----:B-----5:R-:W-:-:S03]  /*16e0*/  IMAD.MOV.U32 R26, RZ, RZ, R29 ;  /* 0x000000ffff1a7224 */ /* 0x020fc600078e001d */
[----:B------:R-:W-:-:S05]  /*16f0*/  @P1 IADD3.X R5, R33, UR5, RZ, P2, !PT ;  /* 0x0000000521051c10 */ /* 0x000fca00097fe4ff */
[----:B------:R0:W5:Y:S01]  /*1700*/  @P1 LDG.E R26, desc[UR40][R4.64] ;  /* 0x00000028041a1981 */ /* 0x000162000c1e1900 */
[----:B------:R-:W-:Y:S01]  /*1710*/  LOP3.LUT R10, R9, 0xff, RZ, 0xc0, !PT ;  /* 0x000000ff090a7812 */ /* 0x000fe200078ec0ff */
[----:B------:R-:W-:Y:S01]  /*1720*/  IMAD.IADD R11, R29, 0x1, -R8 ;  /* 0x000000011d0b7824 */ /* 0x000fe200078e0a08 */
[----:B------:R-:W-:Y:S01]  /*1730*/  SHF.R.U32.HI R6, RZ, 0x10, R9 ;  /* 0x00000010ff067819 */ /* 0x000fe20000011609 */
[----:B------:R-:W-:Y:S01]  /*1740*/  BSSY B0, `(.L_x_316) ;  /* 0x000002b000007945 */ /* 0x000fe20003800000 */
[----:B------:R-:W-:Y:S01]  /*1750*/  LOP3.LUT R22, R22, 0xfffffff7, RZ, 0xc0, !PT ;  /* 0xfffffff716167812 */ /* 0x000fe200078ec0ff */
[----:B------:R0:W-:Y:S04]  /*1760*/  STL [R1+0x58], R10 ;  /* 0x0000580a01007387 */ /* 0x0001e80000100800 */
[----:B------:R0:W-:Y:S01]  /*1770*/  STL [R1+0x3c], R6 ;  /* 0x00003c0601007387 */ /* 0x0001e20000100800 */
[----:B--2---:R-:W-:-:S04]  /*1780*/  @P0 IMAD.IADD R32, R7, 0x1, -R0 ;  /* 0x0000000107200824 */ /* 0x004fc800078e0a00 */
[----:B------:R-:W-:-:S04]  /*1790*/  IMAD.IADD R105, R11, 0x1, R32 ;  /* 0x000000010b697824 */ /* 0x000fc800078e0220 */
[C---:B------:R-:W-:Y:S01]  /*17a0*/  VIADD R0, R105.reuse, 0x9f ;  /* 0x0000009f69007836 */ /* 0x040fe20000000000 */
[----:B------:R-:W-:-:S03]  /*17b0*/  ISETP.GE.AND P3, PT, R105, 0x1, PT ;  /* 0x000000016900780c */ /* 0x000fc60003f66270 */
[----:B------:R-:W-:-:S05]  /*17c0*/  IMAD.HI R0, R0, 0x66666667, RZ ;  /* 0x6666666700007827 */ /* 0x000fca00078e02ff */
[----:B------:R-:W-:-:S04]  /*17d0*/  SHF.R.U32.HI R3, RZ, 0x1f, R0 ;  /* 0x0000001fff037819 */ /* 0x000fc80000011600 */
[----:B------:R-:W-:Y:S01]  /*17e0*/  LEA.HI.SX32 R104, R0, R3, 0x1a ;  /* 0x0000000300687211 */ /* 0x000fe200078fd2ff */
[----:B------:R-:W-:Y:S01]  /*17f0*/  IMAD.MOV.U32 R3, RZ, RZ, RZ ;  /* 0x000000ffff037224 */ /* 0x000fe200078e00ff */
[----:B------:R-:W-:Y:S01]  /*1800*/  @P3 LOP3.LUT R22, R22, 0x8, RZ, 0xfc, !PT ;  /* 0x0000000816163812 */ /* 0x000fe200078efcff */
[----:B0-----:R-:W-:Y:S06]  /*1810*/  @!P3 BRA `(.L_x_317) ;  /* 0x000000000074b947 */ /* 0x001fec0003800000 */
[----:B------:R-:W-:Y:S01]  /*1820*/  ISETP.NE.AND P0, PT, R6, RZ, PT ;  /* 0x000000ff0600720c */ /* 0x000fe20003f05270 */
[----:B------:R-:W-:-:S03]  /*1830*/  ULDC UR4, c[0x0][0x9f0] ;  /* 0x00027c0000047ab9 */ /* 0x000fc60000000800 */
[----:B------:R-:W-:-:S04]  /*1840*/  SEL R9, R6, UR4, P0 ;  /* 0x0000000406097c07 */ /* 0x000fc80008000000 */
[-C--:B------:R-:W-:Y:S02]  /*1850*/  IABS R5, R9.reuse ;  /* 0x0000000900057213 */ /* 0x080fe40000000000 */
[----:B------:R-:W-:Y:S02]  /*1860*/  IADD3 R0, R104, -0x1, R9 ;  /* 0xffffffff68007810 */ /* 0x000fe40007ffe009 */
[----:B------:R-:W0:Y:S01]  /*1870*/  I2F.RP R4, R5 ;  /* 0x0000000500047306 */ /* 0x000e220000209400 */
[----:B------:R-:W-:-:S05]  /*1880*/  IABS R8, R9 ;  /* 0x0000000900087213 */ /* 0x000fca0000000000 */
[----:B------:R-:W-:Y:S02]  /*1890*/  IMAD.MOV R8, RZ, RZ, -R8 ;  /* 0x000000ffff087224 */ /* 0x000fe400078e0a08 */
[----:B0-----:R-:W0:Y:S02]  /*18a0*/  MUFU.RCP R4, R4 ;  /* 0x0000000400047308 */ /* 0x001e240000001000 */
[----:B0-----:R-:W-:Y:S01]  /*18b0*/  VIADD R2, R4, 0xffffffe ;  /* 0x0ffffffe04027836 */ /* 0x001fe20000000000 */
[----:B------:R-:W-:Y:S02]  /*18c0*/  IABS R4, R0 ;  /* 0x0000000000047213 */ /* 0x000fe40000000000 */
[----:B------:R-:W-:-:S03]  /*18d0*/  LOP3.LUT R0, R0, R9, RZ, 0x3c, !PT ;  /* 0x0000000900007212 */ /* 0x000fc600078e3cff */
[----:B------:R0:W1:Y:S01]  /*18e0*/  F2I.FTZ.U32.TRUNC.NTZ R3, R2 ;  /* 0x0000000200037305 */ /* 0x000062000021f000 */
[----:B------:R-:W-:Y:S01]  /*18f0*/  ISETP.GE.AND P2, PT, R0, RZ, PT ;  /* 0x000000ff0000720c */ /* 0x000fe20003f46270 */
[----:B0-----:R-:W-:Y:S02]  /*1900*/  IMAD.MOV.U32 R2, RZ, RZ, RZ ;  /* 0x000000ffff027224 */ /* 0x001fe400078e00ff */
[----:B-1----:R-:W-:-:S04]  /*1910*/  IMAD.MOV R6, RZ, RZ, -R3 ;  /* 0x000000ffff067224 */ /* 0x002fc800078e0a03 */
[----:B------:R-:W-:-:S04]  /*1920*/  IMAD R7, R6, R5, RZ ;  /* 0x0000000506077224 */ /* 0x000fc800078e02ff */
[----:B------:R-:W-:-:S04]  /*1930*/  IMAD.HI.U32 R3, R3, R7, R2 ;  /* 0x0000000703037227 */ /* 0x000fc800078e0002 */
[----:B------:R-:W-:Y:S02]  /*1940*/  IMAD.MOV.U32 R2, RZ, RZ, R8 ;  /* 0x000000ffff027224 */ /* 0x000fe400078e0008 */
        /* <DEDUP_REMOVED lines=10> */
.L_x_317:
[----:B------:R-:W-:Y:S05]  /*19f0*/  BSYNC B0 ;  /* 0x0000000000007941 */ /* 0x000fea0003800000 */
.L_x_316:
[----:B------:R-:W-:-:S05]  /*1a00*/  IMAD R0, R10, R3, RZ ;  /* 0x000000030a007224 */ /* 0x000fca00078e02ff */
[C---:B------:R-:W-:Y:S01]  /*1a10*/  VIADDMNMX R3, R0.reuse, R3, R104, PT ;  /* 0x0000000300037246 */ /* 0x040fe20003800168 */
[----:B------:R-:W-:-:S04]  /*1a20*/  IMAD R0, R0, 0xa0, -R11 ;  /* 0x000000a000007824 */ /* 0x000fc800078e0a0b */
[----:B------:R-:W-:Y:S01]  /*1a30*/  IMAD R3, R3, 0xa0, -R11 ;  /* 0x000000a003037824 */ /* 0x000fe200078e0a0b */
[----:B------:R-:W-:-:S04]  /*1a40*/  VIMNMX R0, RZ, R0, !PT ;  /* 0x00000000ff007248 */ /* 0x000fc80007fe0100 */
[----:B------:R-:W-:Y:S01]  /*1a50*/  VIMNMX R5, R3, R32, PT ;  /* 0x0000002003057248 */ /* 0x000fe20003fe0100 */
[----:B------:R-:W-:-:S03]  /*1a60*/  IMAD.WIDE.U32 R2, R0, -0x33333333, RZ ;  /* 0xcccccccd00027825 */ /* 0x000fc600078e00ff */
[----:B------:R-:W-:Y:S02]  /*1a70*/  ISETP.GT.AND P0, PT, R5, R0, PT ;  /* 0x000000000500720c */ /* 0x000fe40003f04270 */
[----:B------:R-:W-:-:S05]  /*1a80*/  SHF.R.U32.HI R27, RZ, 0x7, R3 ;  /* 0x00000007ff1b7819 */ /* 0x000fca0000011603 */
[----:B------:R-:W-:-:S06]  /*1a90*/  IMAD.MOV.U32 R2, RZ, RZ, R27 ;  /* 0x000000ffff027224 */ /* 0x000fcc00078e001b */
[----:B------:R-:W-:-:S04]  /*1aa0*/  @P0 VIADD R0, R5, 0x9f ;  /* 0x0000009f05000836 */ /* 0x000fc80000000000 */
[----:B------:R-:W-:-:S05]  /*1ab0*/  @P0 IMAD.HI R0, R0, 0x66666667, RZ ;  /* 0x6666666700000827 */ /* 0x000fca00078e02ff */
[----:B------:R-:W-:-:S04]  /*1ac0*/  @P0 SHF.R.U32.HI R3, RZ, 0x1f, R0 ;  /* 0x0000001fff030819 */ /* 0x000fc80000011600 */
[----:B------:R-:W-:Y:S02]  /*1ad0*/  @P0 LEA.HI.SX32 R2, R0, R3, 0x1a ;  /* 0x0000000300020211 */ /* 0x000fe400078fd2ff */
[----:B------:R-:W-:Y:S02]  /*1ae0*/  PLOP3.LUT P0, PT, PT, PT, PT, 0x80, 0x0 ;  /* 0x000000000000781c */ /* 0x000fe40003f0f070 */
[----:B------:R-:W-:-:S13]  /*1af0*/  ISETP.GT.AND P1, PT, R2, R27, PT ;  /* 0x0000001b0200720c */ /* 0x000fda0003f24270 */
[----:B------:R-:W-:Y:S05]  /*1b00*/  @!P1 BRA `(.L_x_318) ;  /* 0x0000003000dc9947 */ /* 0x000fea0003800000 */
[----:B------:R-:W-:Y:S01]  /*1b10*/  VIADD R0, R16, 0xe000 ;  /* 0x0000e00010007836 */ /* 0x000fe20000000000 */
[----:B------:R-:W-:Y:S04]  /*1b20*/  BSSY B6, `(.L_x_319) ;  /* 0x0000013000067945 */ /* 0x000fe80003800000 */
[----:B------:R-:W-:-:S13]  /*1b30*/  LOP3.LUT P0, RZ, R0, 0x1bf, RZ, 0xc0, !PT ;  /* 0x000001bf00ff7812 */ /* 0x000fda000780c0ff */
[----:B------:R-:W-:Y:S05]  /*1b40*/  @!P0 BRA `(.L_x_320) ;  /* 0x0000000000408947 */ /* 0x000fea0003800000 */
        /* <DEDUP_REMOVED lines=15> */
[----:B-1---5:R-:W-:Y:S05]  /*1c40*/  CALL.ABS.NOINC R14 ;  /* 0x000000000e007343 */ /* 0x022fea0003c00000 */
.L_x_320:
[----:B------:R-:W-:Y:S05]  /*1c50*/  BSYNC B6 ;  /* 0x0000000000067941 */ /* 0x000fea0003800000 */
.L_x_319:
        /* <DEDUP_REMOVED lines=20> */
.L_x_322:
[----:B------:R-:W-:Y:S05]  /*1da0*/  BSYNC B6 ;  /* 0x0000000000067941 */ /* 0x000fea0003800000 */
.L_x_321:
[----:B------:R-:W-:Y:S01]  /*1db0*/  ULDC.64 UR4, c[0x0][0x9f8] ;  /* 0x00027e0000047ab9 */ /* 0x000fe20000000a00 */
[----:B------:R-:W-:Y:S01]  /*1dc0*/  IMAD.MOV.U32 R0, RZ, RZ, R31 ;  /* 0x000000ffff007224 */ /* 0x000fe200078e001f */
[----:B------:R-:W-:Y:S01]  /*1dd0*/  ISETP.NE.U32.AND P0, PT, RZ, UR4, PT ;  /* 0x00000004ff007c0c */ /* 0x000fe2000bf05070 */
[----:B------:R-:W0:Y:S01]  /*1de0*/  LDC.64 R46, c[0x0][0x300] ;  /* 0x0000c000ff2e7b82 */ /* 0x000e220000000a00 */
[----:B------:R-:W-:Y:S01]  /*1df0*/  IMAD.IADD R28, R28, 0x1, R29 ;  /* 0x000000011c1c7824 */ /* 0x000fe200078e021d */
[----:B------:R-:W-:Y:S01]  /*1e00*/  SHF.R.S32.HI R19, RZ, 0x1f, R18 ;  /* 0x0000001fff137819 */ /* 0x000fe20000011412 */
[----:B------:R-:W2:Y:S01]  /*1e10*/  LDL R14, [R1+0x28] ;  /* 0x00002800010e7983 */ /* 0x000ea20000100800 */
[----:B------:R-:W-:Y:S01]  /*1e20*/  ISETP.NE.AND.EX P0, PT, RZ, UR5, PT, P0 ;  /* 0x00000005ff007c0c */ /* 0x000fe2000bf05300 */
[----:B------:R-:W-:Y:S02]  /*1e30*/  ULDC.64 UR6, c[0x0][0x330] ;  /* 0x0000cc0000067ab9 */ /* 0x000fe40000000a00 */
[----:B------:R-:W3:Y:S01]  /*1e40*/  LDL R12, [R1+0x2c] ;  /* 0x00002c00010c7983 */ /* 0x000ee20000100800 */
[----:B------:R-:W1:Y:S03]  /*1e50*/  LDC R55, c[0x0][0x3f4] ;  /* 0x0000fd00ff377b82 */ /* 0x000e660000000800 */
[----:B------:R-:W4:Y:S05]  /*1e60*/  LDL R10, [R1+0x30] ;  /* 0x00003000010a7983 */ /* 0x000f2a0000100800 */
[----:B------:R-:W1:Y:S01]  /*1e70*/  LDC.64 R40, c[0x0][0x3f8] ;  /* 0x0000fe00ff287b82 */ /* 0x000e620000000a00 */
[----:B------:R-:W-:-:S04]  /*1e80*/  @P0 IADD3 R4, P1, R34, UR4, RZ ;  /* 0x0000000422040c10 */ /* 0x000fc8000ff3e0ff */
[----:B------:R-:W-:Y:S01]  /*1e90*/  @P0 IADD3.X R5, R33, UR5, RZ, P1, !PT ;  /* 0x0000000521050c10 */ /* 0x000fe20008ffe4ff */
[----:B------:R-:W-:Y:S01]  /*1ea0*/  ULDC.64 UR4, c[0x0][0xa08] ;  /* 0x0002820000047ab9 */ /* 0x000fe20000000a00 */
[----:B------:R-:W-:Y:S01]  /*1eb0*/  SHF.R.S32.HI R11, RZ, 0x1f, R28 ;  /* 0x0000001fff0b7819 */ /* 0x000fe2000001141c */
[-C--:B0-----:R-:W-:Y:S01]  /*1ec0*/  IMAD.WIDE.U32 R6, R28, R46.reuse, RZ ;  /* 0x0000002e1c067225 */ /* 0x081fe200078e00ff */
[----:B------:R-:W0:Y:S01]  /*1ed0*/  LDC.64 R34, c[0x0][0x408] ;  /* 0x00010200ff227b82 */ /* 0x000e220000000a00 */
[----:B------:R1:W2:Y:S01]  /*1ee0*/  @P0 LDG.E R0, desc[UR40][R4.64] ;  /* 0x0000002804000981 */ /* 0x0002a2000c1e1900 */
[----:B------:R-:W-:Y:S01]  /*1ef0*/  ISETP.NE.U32.AND P0, PT, RZ, UR4, PT ;  /* 0x00000004ff007c0c */ /* 0x000fe2000bf05070 */
[----:B------:R-:W-:Y:S02]  /*1f00*/  IMAD R3, R11, R46, RZ ;  /* 0x0000002e0b037224 */ /* 0x000fe400078e02ff */
[----:B------:R-:W-:Y:S01]  /*1f10*/  IMAD.WIDE.U32 R8, R30, UR6, R18 ;  /* 0x000000061e087c25 */ /* 0x000fe2000f8e0012 */
[----:B------:R-:W-:Y:S01]  /*1f20*/  ISETP.NE.AND.EX P0, PT, RZ, UR5, PT, P0 ;  /* 0x00000005ff007c0c */ /* 0x000fe2000bf05300 */
[----:B------:R-:W-:-:S02]  /*1f30*/  ULDC.64 UR4, c[0x0][0x308] ;  /* 0x0000c20000047ab9 */ /* 0x000fc40000000a00 */
[----:B------:R-:W-:Y:S02]  /*1f40*/  IMAD R3, R28, R47, R3 ;  /* 0x0000002f1c037224 */ /* 0x000fe400078e0203 */
[C---:B------:R-:W-:Y:S01]  /*1f50*/  IMAD R9, R30.reuse, UR7, R9 ;  /* 0x000000071e097c24 */ /* 0x040fe2000f8e0209 */
[----:B------:R-:W-:Y:S01]  /*1f60*/  SHF.R.S32.HI R15, RZ, 0x1f, R23 ;  /* 0x0000001fff0f7819 */ /* 0x000fe20000011417 */
[----:B------:R-:W-:Y:S01]  /*1f70*/  IMAD.IADD R7, R7, 0x1, R3 ;  /* 0x0000000107077824 */ /* 0x000fe200078e0203 */
[----:B------:R-:W-:Y:S01]  /*1f80*/  ULDC.64 UR6, c[0x0][0x338] ;  /* 0x0000ce0000067ab9 */ /* 0x000fe20000000a00 */
[----:B-1----:R-:W-:-:S04]  /*1f90*/  IMAD.WIDE.U32 R4, R30, UR4, R6 ;  /* 0x000000041e047c25 */ /* 0x002fc8000f8e0006 */
[----:B------:R-:W-:Y:S01]  /*1fa0*/  IMAD R5, R30, UR5, R5 ;  /* 0x000000051e057c24 */ /* 0x000fe2000f8e0205 */
[----:B------:R-:W-:Y:S01]  /*1fb0*/  ULDC.64 UR4, c[0x0][0x310] ;  /* 0x0000c40000047ab9 */ /* 0x000fe20000000a00 */
[----:B------:R-:W4:Y:S01]  /*1fc0*/  LDL R30, [R1+0x70] ;  /* 0x00007000011e7983 */ /* 0x000f220000100800 */
[C---:B------:R-:W-:Y:S01]  /*1fd0*/  IMAD.WIDE.U32 R20, R23.reuse, R46, R18 ;  /* 0x0000002e17147225 */ /* 0x040fe200078e0012 */
[----:B------:R-:W1:Y:S01]  /*1fe0*/  S2R R31, SR_TID.X ;  /* 0x00000000001f7919 */ /* 0x000e620000002100 */
[----:B------:R-:W-:Y:S02]  /*1ff0*/  ISETP.GE.AND P2, PT, R18, R55, PT ;  /* 0x000000371200720c */ /* 0x000fe40003f46270 */
[----:B------:R-:W-:Y:S01]  /*2000*/  SHF.R.S32.HI R157, RZ, 0x1f, R156 ;  /* 0x0000001fff9d7819 */ /* 0x000fe2000001149c */
[----:B------:R-:W-:-:S04]  /*2010*/  IMAD.WIDE.U32 R42, R23, R40, R18 ;  /* 0x00000028172a7225 */ /* 0x000fc800078e0012 */
[----:B------:R-:W-:-:S04]  /*2020*/  IMAD.WIDE.U32 R44, R23, R40, R156 ;  /* 0x00000028172c7225 */ /* 0x000fc800078e009c */
[----:B0-----:R-:W-:-:S04]  /*2030*/  IMAD.WIDE.U32 R38, R23, R34, R156 ;  /* 0x0000002217267225 */ /* 0x001fc800078e009c */
[----:B------:R-:W-:Y:S01]  /*2040*/  IMAD.WIDE.U32 R36, R23, R34, R18 ;  /* 0x0000002217247225 */ /* 0x000fe200078e0012 */
[----:B------:R-:W-:-:S03]  /*2050*/  LOP3.LUT R22, R22, 0xfffffffb, RZ, 0xc0, !PT ;  /* 0xfffffffb16167812 */ /* 0x000fc600078ec0ff */
[----:B------:R-:W-:Y:S02]  /*2060*/  IMAD R57, R41, 0xa0, RZ ;  /* 0x000000a029397824 */ /* 0x000fe400078e02ff */
[----:B------:R-:W-:Y:S01]  /*2070*/  VIADD R33, R18, 0x20 ;  /* 0x0000002012217836 */ /* 0x000fe20000000000 */
[----:B------:R-:W-:Y:S02]  /*2080*/  @P2 LOP3.LUT R22, R22, 0x4, RZ, 0xfc, !PT ;  /* 0x0000000416162812 */ /* 0x000fe400078efcff */
[----:B-1----:R-:W-:-:S05]  /*2090*/  SHF.R.U32.HI R29, RZ, 0x7, R31 ;  /* 0x00000007ff1d7819 */ /* 0x002fca000001161f */
[----:B------:R-:W-:Y:S01]  /*20a0*/  VIADD R54, R29, 0x8 ;  /* 0x000000081d367836 */ /* 0x000fe20000000000 */
[----:B--2---:R-:W-:-:S04]  /*20b0*/  SHF.R.S32.HI R3, RZ, 0x1f, R0 ;  /* 0x0000001fff037819 */ /* 0x004fc80000011400 */
[----:B------:R-:W-:Y:S02]  /*20c0*/  SEL R6, R3, RZ, !P0 ;  /* 0x000000ff03067207 */ /* 0x000fe40004000000 */
[----:B------:R-:W-:-:S03]  /*20d0*/  SEL R3, R0, RZ, !P0 ;  /* 0x000000ff00037207 */ /* 0x000fc60004000000 */
[C---:B------:R-:W-:Y:S02]  /*20e0*/  IMAD R0, R6.reuse, UR4, RZ ;  /* 0x0000000406007c24 */ /* 0x040fe4000f8e02ff */
[----:B------:R-:W-:Y:S02]  /*20f0*/  IMAD R6, R6, UR6, RZ ;  /* 0x0000000606067c24 */ /* 0x000fe4000f8e02ff */
[C---:B------:R-:W-:Y:S02]  /*2100*/  IMAD R7, R3.reuse, UR5, R0 ;  /* 0x0000000503077c24 */ /* 0x040fe4000f8e0200 */
[----:B------:R-:W-:Y:S01]  /*2110*/  IMAD.WIDE.U32 R50, R3, UR4, R4 ;  /* 0x0000000403327c25 */ /* 0x000fe2000f8e0004 */
[----:B------:R-:W-:-:S03]  /*2120*/  ULDC UR4, c[0x0][0x2f4] ;  /* 0x0000bd0000047ab9 */ /* 0x000fc60000000800 */
[----:B------:R-:W-:Y:S02]  /*2130*/  IMAD R0, R15, R46, RZ ;  /* 0x0000002e0f007224 */ /* 0x000fe400078e02ff */
[----:B------:R-:W-:-:S04]  /*2140*/  IMAD.WIDE.U32 R48, R3, UR6, R8 ;  /* 0x0000000603307c25 */ /* 0x000fc8000f8e0008 */
[----:B------:R-:W-:Y:S02]  /*2150*/  IMAD R13, R3, UR7, R6 ;  /* 0x00000007030d7c24 */ /* 0x000fe4000f8e0206 */
[----:B------:R-:W-:Y:S01]  /*2160*/  IMAD R5, R23, R47, R0 ;  /* 0x0000002f17057224 */ /* 0x000fe200078e0200 */
[----:B------:R-:W-:Y:S01]  /*2170*/  IADD3 R0, P0, R50, R20, RZ ;  /* 0x0000001432007210 */ /* 0x000fe20007f1e0ff */
[----:B------:R-:W-:Y:S02]  /*2180*/  IMAD.IADD R3, R51, 0x1, R7 ;  /* 0x0000000133037824 */ /* 0x000fe400078e0207 */
[----:B------:R-:W-:-:S03]  /*2190*/  IMAD R4, R15, R40, RZ ;  /* 0x000000280f047224 */ /* 0x000fc600078e02ff */
[----:B------:R-:W-:Y:S02]  /*21a0*/  IADD3.X R20, R3, R21, R5, P0, !PT ;  /* 0x0000001503147210 */ /* 0x000fe400007fe405 */
[----:B------:R-:W-:Y:S01]  /*21b0*/  SEL R5, R55, RZ, P2 ;  /* 0x000000ff37057207 */ /* 0x000fe20001000000 */
[----:B------:R-:W-:Y:S02]  /*21c0*/  IMAD R7, R23, R41, R4 ;  /* 0x0000002917077224 */ /* 0x000fe400078e0204 */
[----:B------:R-:W-:Y:S02]  /*21d0*/  IMAD R4, R15, R34, RZ ;  /* 0x000000220f047224 */ /* 0x000fe400078e02ff */
[----:B------:R-:W-:Y:S02]  /*21e0*/  IMAD.IADD R5, R18, 0x1, R5 ;  /* 0x0000000112057824 */ /* 0x000fe400078e0205 */
[----:B------:R-:W-:Y:S02]  /*21f0*/  IMAD R9, R23, R35, R4 ;  /* 0x0000002317097224 */ /* 0x000fe400078e0204 */
[----:B------:R-:W-:Y:S01]  /*2200*/  IMAD.IADD R45, R45, 0x1, R7 ;  /* 0x000000012d2d7824 */ /* 0x000fe200078e0207 */
[----:B------:R-:W-:Y:S01]  /*2210*/  SHF.R.S32.HI R4, RZ, 0x1f, R5 ;  /* 0x0000001fff047819 */ /* 0x000fe20000011405 */
[----:B------:R-:W-:Y:S01]  /*2220*/  IMAD.IADD R43, R7, 0x1, R43 ;  /* 0x00000001072b7824 */ /* 0x000fe200078e022b */
[----:B-----5:R-:W-:-:S02]  /*2230*/  SHF.R.S32.HI R7, RZ, 0x1f, R26 ;  /* 0x0000001fff077819 */ /* 0x020fc4000001141a */
[----:B------:R-:W-:Y:S01]  /*2240*/  LEA.HI R21, R4, R5, RZ, 0x4 ;  /* 0x0000000504157211 */ /* 0x000fe200078f20ff */
[----:B------:R-:W-:Y:S02]  /*2250*/  IMAD.IADD R39, R39, 0x1, R9 ;  /* 0x0000000127277824 */ /* 0x000fe400078e0209 */
[C---:B------:R-:W-:Y:S01]  /*2260*/  IMAD R6, R7.reuse, R40, RZ ;  /* 0x0000002807067224 */ /* 0x040fe200078e02ff */
[----:B------:R-:W-:Y:S01]  /*2270*/  LOP3.LUT R4, R14, 0x30, R21, 0xf8, !PT ;  /* 0x000000300e047812 */ /* 0x000fe200078ef815 */
[----:B------:R-:W-:Y:S02]  /*2280*/  IMAD R7, R7, R34, RZ ;  /* 0x0000002207077224 */ /* 0x000fe400078e02ff */
[----:B------:R-:W-:Y:S01]  /*2290*/  IMAD.IADD R37, R9, 0x1, R37 ;  /* 0x0000000109257824 */ /* 0x000fe200078e0225 */
[----:B------:R-:W-:Y:S01]  /*22a0*/  IADD3 R52, P0, R23, R28, RZ ;  /* 0x0000001c17347210 */ /* 0x000fe20007f1e0ff */
[----:B------:R-:W-:Y:S01]  /*22b0*/  IMAD R69, R26, R35, R7 ;  /* 0x000000231a457224 */ /* 0x000fe200078e0207 */
[----:B---3--:R-:W-:Y:S01]  /*22c0*/  LOP3.LUT R4, R4, R12, RZ, 0x3c, !PT ;  /* 0x0000000c04047212 */ /* 0x008fe200078e3cff */
[----:B------:R-:W-:Y:S01]  /*22d0*/  IMAD R5, R47, 0xa0, RZ ;  /* 0x000000a02f057824 */ /* 0x000fe200078e02ff */
[----:B------:R-:W-:Y:S01]  /*22e0*/  LOP3.LUT R61, R21, 0xfffffff0, RZ, 0xc0, !PT ;  /* 0xfffffff0153d7812 */ /* 0x000fe200078ec0ff */
[----:B------:R-:W-:-:S02]  /*22f0*/  IMAD R9, R26, R41, R6 ;  /* 0x000000291a097224 */ /* 0x000fc400078e0206 */
[----:B------:R-:W-:-:S04]  /*2300*/  IMAD.WIDE.U32 R44, R26, R40, R44 ;  /* 0x000000281a2c7225 */ /* 0x000fc800078e002c */
[----:B------:R-:W-:-:S04]  /*2310*/  IMAD.WIDE.U32 R42, R26, R40, R42 ;  /* 0x000000281a2a7225 */ /* 0x000fc800078e002a */
[----:B------:R-:W-:Y:S02]  /*2320*/  IMAD R7, R35, 0xa0, RZ ;  /* 0x000000a023077824 */ /* 0x000fe400078e02ff */
[----:B------:R-:W-:-:S04]  /*2330*/  IMAD.WIDE.U32 R38, R26, R34, R38 ;  /* 0x000000221a267225 */ /* 0x000fc800078e0026 */
[----:B------:R-:W-:-:S04]  /*2340*/  IMAD.WIDE.U32 R36, R26, R34, R36 ;  /* 0x000000221a247225 */ /* 0x000fc800078e0024 */
[----:B------:R-:W-:-:S04]  /*2350*/  IMAD.WIDE.U32 R46, R46, 0xa0, RZ ;  /* 0x000000a02e2e7825 */ /* 0x000fc800078e00ff */
[----:B------:R-:W-:-:S04]  /*2360*/  IMAD.WIDE.U32 R40, R40, 0xa0, RZ ;  /* 0x000000a028287825 */ /* 0x000fc800078e00ff */
[----:B------:R-:W-:Y:S01]  /*2370*/  IMAD.WIDE.U32 R34, R34, 0xa0, RZ ;  /* 0x000000a022227825 */ /* 0x000fe200078e00ff */
[----:B----4-:R-:W-:Y:S02]  /*2380*/  LOP3.LUT P4, RZ, R30, 0x2, RZ, 0xc0, !PT ;  /* 0x000000021eff7812 */ /* 0x010fe4000788c0ff */
[----:B------:R-:W-:Y:S01]  /*2390*/  ISETP.GE.AND P3, PT, R18, UR4, PT ;  /* 0x0000000412007c0c */ /* 0x000fe2000bf66270 */
[----:B------:R-:W-:Y:S01]  /*23a0*/  IMAD.IADD R68, R39, 0x1, R69 ;  /* 0x0000000127447824 */ /* 0x000fe200078e0245 */
[----:B------:R-:W-:Y:S01]  /*23b0*/  ISETP.GE.AND P2, PT, R33, UR4, PT ;  /* 0x0000000421007c0c */ /* 0x000fe2000bf46270 */
[----:B------:R-:W-:Y:S01]  /*23c0*/  IMAD.SHL.U32 R55, R55, 0x2, RZ ;  /* 0x0000000237377824 */ /* 0x000fe200078e00ff */
[----:B------:R-:W-:Y:S01]  /*23d0*/  SHF.R.S32.HI R70, RZ, 0x1f, R61 ;  /* 0x0000001fff467819 */ /* 0x000fe2000001143d */
[----:B------:R-:W-:Y:S02]  /*23e0*/  IMAD.X R53, R15, 0x1, R11, P0 ;  /* 0x000000010f357824 */ /* 0x000fe400000e060b */
[----:B------:R-:W-:-:S02]  /*23f0*/  IMAD.IADD R56, R47, 0x1, R5 ;  /* 0x000000012f387824 */ /* 0x000fc400078e0205 */
[----:B------:R-:W-:Y:S02]  /*2400*/  IMAD.IADD R57, R41, 0x1, R57 ;  /* 0x0000000129397824 */ /* 0x000fe400078e0239 */
[----:B------:R-:W-:Y:S02]  /*2410*/  IMAD.IADD R58, R35, 0x1, R7 ;  /* 0x00000001233a7824 */ /* 0x000fe400078e0207 */
[----:B------:R-:W-:Y:S02]  /*2420*/  IMAD.IADD R59, R45, 0x1, R9 ;  /* 0x000000012d3b7824 */ /* 0x000fe400078e0209 */
[----:B------:R-:W-:Y:S02]  /*2430*/  IMAD.IADD R60, R9, 0x1, R43 ;  /* 0x00000001093c7824 */ /* 0x000fe400078e022b */
[----:B------:R-:W-:Y:S02]  /*2440*/  IMAD.IADD R69, R69, 0x1, R37 ;  /* 0x0000000145457824 */ /* 0x000fe400078e0225 */
[----:B------:R-:W-:-:S02]  /*2450*/  IMAD.IADD R71, R10, 0x1, R4 ;  /* 0x000000010a477824 */ /* 0x000fc400078e0204 */
[----:B------:R-:W-:-:S07]  /*2460*/  IMAD.IADD R72, R49, 0x1, R13 ;  /* 0x0000000131487824 */ /* 0x000fce00078e020d */
.L_x_352:
[----:B------:R-:W2:Y:S01]  /*2470*/  LDL R4, [R1+0x14] ;  /* 0x0000140001047983 */ /* 0x000ea20000100800 */
[----:B0---4-:R-:W0:Y:S01]  /*2480*/  LDC.64 R62, c[0x0][0x2e8] ;  /* 0x0000ba00ff3e7b82 */ /* 0x011e220000000a00 */
[----:B------:R-:W-:Y:S01]  /*2490*/  VIADD R2, R2, 0xffffffff ;  /* 0xffffffff02027836 */ /* 0x000fe20000000000 */
[----:B------:R-:W-:Y:S01]  /*24a0*/  LOP3.LUT R22, R22, 0xfffffffd, RZ, 0xc0, !PT ;  /* 0xfffffffd16167812 */ /* 0x000fe200078ec0ff */
[----:B------:R-:W-:Y:S05]  /*24b0*/  YIELD ;  /* 0x0000000000007946 */ /* 0x000fea0003800000 */
[----:B------:R-:W-:Y:S01]  /*24c0*/  SHF.R.S32.HI R11, RZ, 0x1f, R2 ;  /* 0x0000001fff0b7819 */ /* 0x000fe20000011402 */
[-C--:B------:R-:W-:Y:S01]  /*24d0*/  IMAD R5, R56, R2.reuse, RZ ;  /* 0x0000000238057224 */ /* 0x080fe200078e02ff */
[----:B------:R-:W1:Y:S01]  /*24e0*/  LDC R31, c[0x0][0x3f4] ;  /* 0x0000fd00ff1f7b82 */ /* 0x000e620000000800 */
[----:B---3--:R-:W-:Y:S01]  /*24f0*/  IMAD.WIDE.U32 R14, R46, R2, RZ ;  /* 0x000000022e0e7225 */ /* 0x008fe200078e00ff */
[----:B------:R-:W-:Y:S03]  /*2500*/  BSSY B0, `(.L_x_323) ;  /* 0x0000259000007945 */ /* 0x000fe60003800000 */
[----:B------:R-:W-:-:S04]  /*2510*/  IMAD R7, R11, R46, R5 ;  /* 0x0000002e0b077224 */ /* 0x000fc800078e0205 */
[----:B------:R-:W-:Y:S01]  /*2520*/  IMAD.IADD R65, R15, 0x1, R7 ;  /* 0x000000010f417824 */ /* 0x000fe200078e0207 */
[----:B0-----:R-:W-:-:S04]  /*2530*/  IADD3 R12, P0, P1, R14, R62, R0 ;  /* 0x0000003e0e0c7210 */ /* 0x001fc8000791e000 */
[----:B------:R-:W-:Y:S02]  /*2540*/  IADD3.X R13, R65, R63, R20, P0, P1 ;  /* 0x0000003f410d7210 */ /* 0x000fe400007e2414 */
[----:B------:R-:W-:-:S13]  /*2550*/  ISETP.GT.AND P0, PT, R2, R27, PT ;  /* 0x0000001b0200720c */ /* 0x000fda0003f04270 */
[----:B------:R-:W-:Y:S02]  /*2560*/  @P0 LOP3.LUT R22, R22, 0x2, RZ, 0xfc, !PT ;  /* 0x0000000216160812 */ /* 0x000fe400078efcff */
[----:B-1----:R-:W-:Y:S01]  /*2570*/  ISETP.GE.AND P0, PT, R31, 0x1, PT ;  /* 0x000000011f00780c */ /* 0x002fe20003f06270 */
[----:B--2---:R-:W-:-:S04]  /*2580*/  IMAD R5, R17, 0x2800, R4 ;  /* 0x0000280011057824 */ /* 0x004fc800078e0204 */
[C---:B------:R-:W-:Y:S02]  /*2590*/  VIADD R73, R5.reuse, 0x20 ;  /* 0x0000002005497836 */ /* 0x040fe40000000000 */
[----:B------:R-:W-:Y:S02]  /*25a0*/  @P4 VIADD R73, R5, 0xffffffe0 ;  /* 0xffffffe005494836 */ /* 0x000fe40000000000 */
[C---:B------:R-:W-:Y:S02]  /*25b0*/  IMAD.IADD R74, R16.reuse, 0x1, R5 ;  /* 0x00000001104a7824 */ /* 0x040fe400078e0205 */
[----:B------:R-:W-:Y:S02]  /*25c0*/  IMAD.IADD R73, R16, 0x1, R73 ;  /* 0x0000000110497824 */ /* 0x000fe400078e0249 */
[----:B------:R-:W-:Y:S05]  /*25d0*/  @!P0 BRA `(.L_x_324) ;  /* 0x0000002000e08947 */ /* 0x000fea0003800000 */
[----:B------:R-:W-:Y:S01]  /*25e0*/  ULDC.U8 UR4, c[0x0][0x410] ;  /* 0x0001040000047ab9 */ /* 0x000fe20000000000 */
[-C--:B------:R-:W-:Y:S01]  /*25f0*/  IMAD R5, R57, R2.reuse, RZ ;  /* 0x0000000239057224 */ /* 0x080fe200078e02ff */
[----:B------:R-:W-:Y:S01]  /*2600*/  ISETP.NE.AND P0, PT, RZ, UR4, PT ;  /* 0x00000004ff007c0c */ /* 0x000fe2000bf05270 */
[----:B------:R-:W-:Y:S02]  /*2610*/  IMAD R7, R58, R2, RZ ;  /* 0x000000023a077224 */ /* 0x000fe400078e02ff */
[C---:B------:R-:W-:Y:S02]  /*2620*/  IMAD R9, R11.reuse, R40, R5 ;  /* 0x000000280b097224 */ /* 0x040fe400078e0205 */
[----:B------:R-:W-:Y:S02]  /*2630*/  IMAD R11, R11, R34, R7 ;  /* 0x000000220b0b7224 */ /* 0x000fe400078e0207 */
[----:B------:R-:W-:-:S04]  /*2640*/  IMAD.WIDE.U32 R4, R40, R2, RZ ;  /* 0x0000000228047225 */ /* 0x000fc800078e00ff */
[----:B------:R-:W-:-:S04]  /*2650*/  IMAD.WIDE.U32 R6, R34, R2, RZ ;  /* 0x0000000222067225 */ /* 0x000fc800078e00ff */
[----:B------:R-:W-:Y:S02]  /*2660*/  IMAD.IADD R30, R5, 0x1, R9 ;  /* 0x00000001051e7824 */ /* 0x000fe400078e0209 */
[----:B------:R-:W-:Y:S01]  /*2670*/  IMAD.IADD R64, R7, 0x1, R11 ;  /* 0x0000000107407824 */ /* 0x000fe200078e020b */
[----:B------:R-:W-:Y:S06]  /*2680*/  @!P0 BRA `(.L_x_325) ;  /* 0x00000010003c8947 */ /* 0x000fec0003800000 */
[----:B------:R-:W-:Y:S01]  /*2690*/  IMAD R8, R2, -0xa0, R32 ;  /* 0xffffff6002087824 */ /* 0x000fe200078e0220 */
[----:B------:R-:W-:Y:S01]  /*26a0*/  BSSY B1, `(.L_x_326) ;  /* 0x0000017000017945 */ /* 0x000fe20003800000 */
[----:B------:R-:W-:Y:S02]  /*26b0*/  CS2R R14, SRZ ;  /* 0x00000000000e7805 */ /* 0x000fe4000001ff00 */
[----:B------:R-:W-:Y:S02]  /*26c0*/  CS2R R10, SRZ ;  /* 0x00000000000a7805 */ /* 0x000fe4000001ff00 */
[----:B------:R-:W-:Y:S02]  /*26d0*/  CS2R R28, SRZ ;  /* 0x00000000001c7805 */ /* 0x000fe4000001ff00 */
[----:B------:R-:W-:-:S04]  /*26e0*/  VIMNMX R8, R8, 0xa0, PT ;  /* 0x000000a008087848 */ /* 0x000fc80003fe0100 */
[----:B------:R-:W-:Y:S02]  /*26f0*/  ISETP.GE.AND P1, PT, R23, R8, PT ;  /* 0x000000081700720c */ /* 0x000fe40003f26270 */
[----:B------:R-:W-:-:S11]  /*2700*/  CS2R R8, SRZ ;  /* 0x0000000000087805 */ /* 0x000fd6000001ff00 */
[----:B------:R-:W-:Y:S05]  /*2710*/  @P1 BRA `(.L_x_327) ;  /* 0x00000000003c1947 */ /* 0x000fea0003800000 */
[----:B------:R-:W2:Y:S01]  /*2720*/  LDL R66, [R1+0x10] ;  /* 0x0000100001427983 */ /* 0x000ea20000100800 */
[----:B------:R-:W-:Y:S02]  /*2730*/  ULDC.64 UR4, c[0x0][0x3e8] ;  /* 0x0000fa0000047ab9 */ /* 0x000fe40000000a00 */
[----:B------:R-:W-:-:S04]  /*2740*/  IADD3 R4, P0, P5, R44, UR4, R4 ;  /* 0x000000042c047c10 */ /* 0x000fc8000fd1e004 */
[----:B------:R-:W-:Y:S01]  /*2750*/  IADD3.X R5, R59, UR5, R30, P0, P5 ;  /* 0x000000053b057c10 */ /* 0x000fe200087ea41e */
[----:B------:R-:W-:Y:S02]  /*2760*/  ULDC.64 UR4, c[0x0][0x400] ;  /* 0x0001000000047ab9 */ /* 0x000fe40000000a00 */
[----:B------:R-:W-:-:S04]  /*2770*/  IADD3 R6, P0, P5, R38, UR4, R6 ;  /* 0x0000000426067c10 */ /* 0x000fc8000fd1e006 */
[----:B------:R-:W-:Y:S02]  /*2780*/  IADD3.X R7, R68, UR5, R64, P0, P5 ;  /* 0x0000000544077c10 */ /* 0x000fe400087ea440 */
[----:B------:R-:W-:Y:S02]  /*2790*/  ISETP.GE.AND P0, PT, R156, R31, PT ;  /* 0x0000001f9c00720c */ /* 0x000fe40003f06270 */
[----:B------:R-:W-:Y:S02]  /*27a0*/  CS2R R8, SRZ ;  /* 0x0000000000087805 */ /* 0x000fe4000001ff00 */
[----:B------:R-:W-:-:S09]  /*27b0*/  CS2R R10, SRZ ;  /* 0x00000000000a7805 */ /* 0x000fd2000001ff00 */
[----:B------:R0:W5:Y:S04]  /*27c0*/  @!P0 LDG.E.64 R14, desc[UR40][R4.64] ;  /* 0x00000028040e8981 */ /* 0x000168000c1e1b00 */
[----:B------:R0:W5:Y:S01]  /*27d0*/  @!P0 LDG.E.64 R28, desc[UR40][R6.64] ;  /* 0x00000028061c8981 */ /* 0x000162000c1e1b00 */
[----:B--2---:R-:W-:-:S13]  /*27e0*/  ISETP.GE.AND P0, PT, R66, R31, PT ;  /* 0x0000001f4200720c */ /* 0x004fda0003f06270 */
[----:B------:R0:W5:Y:S04]  /*27f0*/  @!P0 LDG.E.64 R8, desc[UR40][R4.64+0x10] ;  /* 0x0000102804088981 */ /* 0x000168000c1e1b00 */
[----:B------:R0:W5:Y:S02]  /*2800*/  @!P0 LDG.E.64 R10, desc[UR40][R6.64+0x10] ;  /* 0x00001028060a8981 */ /* 0x000164000c1e1b00 */
.L_x_327:
[----:B------:R-:W-:Y:S05]  /*2810*/  BSYNC B1 ;  /* 0x0000000000017941 */ /* 0x000fea0003800000 */
.L_x_326:
[----:B0-----:R-:W2:Y:S01]  /*2820*/  LDL R4, [R1+0x8] ;  /* 0x0000080001047983 */ /* 0x001ea20000100800 */
[----:B-----5:R-:W-:Y:S02]  /*2830*/  IMAD.MOV.U32 R30, RZ, RZ, R8 ;  /* 0x000000ffff1e7224 */ /* 0x020fe400078e0008 */
[----:B------:R-:W-:Y:S02]  /*2840*/  IMAD.MOV.U32 R63, RZ, RZ, R14 ;  /* 0x000000ffff3f7224 */ /* 0x000fe400078e000e */
[----:B------:R-:W-:Y:S02]  /*2850*/  IMAD.MOV.U32 R62, RZ, RZ, R10 ;  /* 0x000000ffff3e7224 */ /* 0x000fe400078e000a */
[----:B------:R-:W-:Y:S01]  /*2860*/  IMAD.MOV.U32 R81, RZ, RZ, R28 ;  /* 0x000000ffff517224 */ /* 0x000fe200078e001c */
[----:B--2---:R-:W-:-:S13]  /*2870*/  ISETP.NE.AND P0, PT, R4, 0x3, PT ;  /* 0x000000030400780c */ /* 0x004fda0003f05270 */
[----:B------:R-:W-:Y:S05]  /*2880*/  @!P0 BRA `(.L_x_328) ;  /* 0x0000000000048947 */ /* 0x000fea0003800000 */
[----:B------:R-:W-:Y:S01]  /*2890*/  BPT.TRAP 0x1 ;  /* 0x000000040000795c */ /* 0x000fe20000300000 */
.L_x_328:
[----:B------:R-:W2:Y:S01]  /*28a0*/  LDL R4, [R1] ;  /* 0x0000000001047983 */ /* 0x000ea20000100800 */
[----:B------:R-:W-:Y:S01]  /*28b0*/  IMAD R75, R17, 0x8, R16 ;  /* 0x00000008114b7824 */ /* 0x000fe200078e0210 */
[----:B------:R-:W-:Y:S01]  /*28c0*/  BSSY B1, `(.L_x_329) ;  /* 0x0000004000017945 */ /* 0x000fe20003800000 */
[----:B--2---:R-:W-:-:S04]  /*28d0*/  SHF.L.U32 R76, R4, 0x1f, RZ ;  /* 0x0000001f044c7819 */ /* 0x004fc800000006ff */
[----:B------:R-:W0:Y:S02]  /*28e0*/  SYNCS.PHASECHK.TRANS64.TRYWAIT P5, [R75+URZ+0x13290], R76 ;  /* 0x0132904c4b0075a7 */ /* 0x000e2400080a017f */
[----:B0-----:R-:W-:Y:S05]  /*28f0*/  @!P5 BRA `(.L_x_330) ;  /* 0x0000013c0048d947 */ /* 0x001fea0003800000 */
.L_x_543:
[----:B------:R-:W-:Y:S05]  /*2900*/  BSYNC B1 ;  /* 0x0000000000017941 */ /* 0x000fea0003800000 */
.L_x_329:
[----:B------:R-:W-:Y:S05]  /*2910*/  @P1 BRA `(.L_x_331) ;  /* 0x00000020005c1947 */ /* 0x000fea0003800000 */
[----:B------:R-:W-:Y:S04]  /*2920*/  BSSY B1, `(.L_x_332) ;  /* 0x000006f000017945 */ /* 0x000fe80003800000 */
[----:B------:R-:W-:Y:S05]  /*2930*/  @P3 BRA `(.L_x_333) ;  /* 0x0000000400b43947 */ /* 0x000fea0003800000 */
[----:B------:R1:W2:Y:S01]  /*2940*/  LDS.128 R4, [R74+0xe000] ;  /* 0x00e000004a047984 */ /* 0x0002a20000000c00 */
[----:B------:R-:W-:Y:S01]  /*2950*/  ISETP.GE.AND P5, PT, R156, R31, PT ;  /* 0x0000001f9c00720c */ /* 0x000fe20003fa6270 */
[----:B------:R-:W-:-:S12]  /*2960*/  BSSY B2, `(.L_x_334) ;  /* 0x0000069000027945 */ /* 0x000fd80003800000 */
[----:B-1----:R-:W-:Y:S05]  /*2970*/  @P5 BRA `(.L_x_335) ;  /* 0x00000004009c5947 */ /* 0x002fea0003800000 */
[----:B------:R-:W-:Y:S02]  /*2980*/  SHF.R.U32.HI R14, RZ, 0x8, R15 ;  /* 0x00000008ff0e7819 */ /* 0x000fe4000001160f */
[----:B------:R-:W-:Y:S02]  /*2990*/  SHF.R.U32.HI R28, RZ, 0x8, R29 ;  /* 0x00000008ff1c7819 */ /* 0x000fe4000001161d */
[----:B------:R-:W-:Y:S01]  /*29a0*/  SHF.R.U32.HI R67, RZ, 0x10, R15 ;  /* 0x00000010ff437819 */ /* 0x000fe2000001160f */
[----:B------:R-:W-:Y:S01]  /*29b0*/  IMAD.SHL.U32 R14, R14, 0x100, RZ ;  /* 0x000001000e0e7824 */ /* 0x000fe200078e00ff */
[----:B------:R-:W-:Y:S02]  /*29c0*/  SHF.R.U32.HI R65, RZ, 0x10, R29 ;  /* 0x00000010ff417819 */ /* 0x000fe4000001161d */
[----:B------:R-:W-:Y:S01]  /*29d0*/  LOP3.LUT R64, R29, 0xff0000ff, RZ, 0xc0, !PT ;  /* 0xff0000ff1d407812 */ /* 0x000fe200078ec0ff */
[----:B------:R-:W-:Y:S01]  /*29e0*/  IMAD.SHL.U32 R29, R28, 0x100, RZ ;  /* 0x000001001c1d7824 */ /* 0x000fe200078e00ff */
[----:B------:R-:W-:Y:S01]  /*29f0*/  LOP3.LUT R15, R15, 0xff0000ff, RZ, 0xc0, !PT ;  /* 0xff0000ff0f0f7812 */ /* 0x000fe200078ec0ff */
[----:B--2---:R-:W-:Y:S01]  /*2a00*/  IMAD.MOV.U32 R28, RZ, RZ, R4 ;  /* 0x000000ffff1c7224 */ /* 0x004fe200078e0004 */
[----:B------:R-:W-:-:S02]  /*2a10*/  F2FP.F16.E4M3.UNPACK_B R4, R5 ;  /* 0x00000005ff04723e */ /* 0x000fc400020006ff */
[----:B------:R-:W-:Y:S01]  /*2a20*/  LOP3.LUT R15, R15, 0xff00, R14, 0xf8, !PT ;  /* 0x0000ff000f0f7812 */ /* 0x000fe200078ef80e */
[----:B------:R-:W-:Y:S01]  /*2a30*/  IMAD.U32 R14, R67, 0x10000, RZ ;  /* 0x00010000430e7824 */ /* 0x000fe200078e00ff */
[----:B------:R-:W-:Y:S01]  /*2a40*/  LOP3.LUT R66, R64, 0xff00, R29, 0xf8, !PT ;  /* 0x0000ff0040427812 */ /* 0x000fe200078ef81d */
[----:B------:R-:W-:Y:S01]  /*2a50*/  IMAD.U32 R29, R65, 0x10000, RZ ;  /* 0x00010000411d7824 */ /* 0x000fe200078e00ff */
[----:B------:R-:W-:Y:S02]  /*2a60*/  F2FP.F16.E4M3.UNPACK_B R64, R81.H1 ;  /* 0x00000051ff40723e */ /* 0x000fe400030006ff */
[----:B------:R-:W-:Y:S02]  /*2a70*/  LOP3.LUT R14, R15, 0xff0000, R14, 0xf8, !PT ;  /* 0x00ff00000f0e7812 */ /* 0x000fe400078ef80e */
[----:B------:R-:W-:Y:S01]  /*2a80*/  LOP3.LUT R15, R66, 0xff0000, R29, 0xf8, !PT ;  /* 0x00ff0000420f7812 */ /* 0x000fe200078ef81d */
[----:B------:R-:W-:Y:S01]  /*2a90*/  HADD2.F32 R77, -RZ, R64.H0_H0 ;  /* 0x20000040ff4d7230 */ /* 0x000fe20000004100 */
[----:B------:R-:W-:Y:S01]  /*2aa0*/  F2FP.F16.E4M3.UNPACK_B R66, R63.H1 ;  /* 0x0000003fff42723e */ /* 0x000fe200030006ff */
[--C-:B------:R-:W-:Y:S01]  /*2ab0*/  HADD2.F32 R29, -RZ, R4.reuse.H1_H1 ;  /* 0x30000004ff1d7230 */ /* 0x100fe20000004100 */
[----:B------:R-:W-:Y:S01]  /*2ac0*/  F2FP.F16.E4M3.UNPACK_B R5, R5.H1 ;  /* 0x00000005ff05723e */ /* 0x000fe200030006ff */
[----:B------:R-:W-:-:S02]  /*2ad0*/  HADD2.F32 R4, -RZ, R4.H0_H0 ;  /* 0x20000004ff047230 */ /* 0x000fc40000004100 */
[----:B------:R-:W-:Y:S02]  /*2ae0*/  HADD2.F32 R67, -RZ, R66.H0_H0 ;  /* 0x20000042ff437230 */ /* 0x000fe40000004100 */
[CC--:B------:R-:W-:Y:S01]  /*2af0*/  FMUL.FTZ R79, R29.reuse, R77.reuse ;  /* 0x0000004d1d4f7220 */ /* 0x0c0fe20000410000 */
[----:B------:R-:W-:Y:S02]  /*2b00*/  HADD2.F32 R78, -RZ, R64.H1_H1 ;  /* 0x30000040ff4e7230 */ /* 0x000fe40000004100 */
[C---:B------:R-:W-:Y:S01]  /*2b10*/  FMUL.FTZ R80, R4.reuse, R77 ;  /* 0x0000004d04507220 */ /* 0x040fe20000410000 */
[--C-:B------:R-:W-:Y:S02]  /*2b20*/  HADD2.F32 R65, -RZ, R5.reuse.H1_H1 ;  /* 0x30000005ff417230 */ /* 0x100fe40000004100 */
[-C--:B------:R-:W-:Y:S01]  /*2b30*/  FFMA.FTZ R4, R4, R67.reuse, -R79 ;  /* 0x0000004304047223 */ /* 0x080fe2000001084f */
[----:B------:R-:W-:Y:S02]  /*2b40*/  HADD2.F32 R64, -RZ, R5.H0_H0 ;  /* 0x20000005ff407230 */ /* 0x000fe40000004100 */
[----:B------:R-:W-:Y:S01]  /*2b50*/  FFMA.FTZ R5, R29, R67, R80 ;  /* 0x000000431d057223 */ /* 0x000fe20000010050 */
[----:B------:R-:W-:-:S02]  /*2b60*/  HADD2.F32 R66, -RZ, R66.H1_H1 ;  /* 0x30000042ff427230 */ /* 0x000fc40000004100 */
[CC--:B------:R-:W-:Y:S01]  /*2b70*/  FMUL.FTZ R79, R65.reuse, R78.reuse ;  /* 0x0000004e414f7220 */ /* 0x0c0fe20000410000 */
[----:B------:R-:W-:Y:S01]  /*2b80*/  F2FP.F16.E4M3.UNPACK_B R77, R81 ;  /* 0x00000051ff4d723e */ /* 0x000fe200020006ff */
[C---:B------:R-:W-:Y:S01]  /*2b90*/  FMUL.FTZ R78, R64.reuse, R78 ;  /* 0x0000004e404e7220 */ /* 0x040fe20000410000 */
[----:B------:R-:W-:Y:S01]  /*2ba0*/  F2FP.F16.E4M3.UNPACK_B R29, R28.H1 ;  /* 0x0000001cff1d723e */ /* 0x000fe200030006ff */
[----:B------:R-:W-:Y:S01]  /*2bb0*/  FFMA.FTZ R79, R64, R66, -R79 ;  /* 0x00000042404f7223 */ /* 0x000fe2000001084f */
[----:B------:R-:W-:Y:S01]  /*2bc0*/  F2FP.F16.E4M3.UNPACK_B R28, R28 ;  /* 0x0000001cff1c723e */ /* 0x000fe200020006ff */
[----:B------:R-:W-:Y:S01]  /*2bd0*/  FFMA.FTZ R84, R65, R66, R78 ;  /* 0x0000004241547223 */ /* 0x000fe2000001004e */
[----:B------:R-:W-:Y:S01]  /*2be0*/  F2FP.F16.E4M3.UNPACK_B R66, R63 ;  /* 0x0000003fff42723e */ /* 0x000fe200020006ff */
[----:B------:R-:W-:Y:S01]  /*2bf0*/  HADD2.F32 R67, -RZ, R77.H1_H1 ;  /* 0x3000004dff437230 */ /* 0x000fe20000004100 */
[----:B------:R-:W-:Y:S01]  /*2c00*/  F2FP.F16.E4M3.UNPACK_B R81, R15.H1 ;  /* 0x0000000fff51723e */ /* 0x000fe200030006ff */
[----:B------:R-:W-:-:S02]  /*2c10*/  HADD2.F32 R64, -RZ, R29.H0_H0 ;  /* 0x2000001dff407230 */ /* 0x000fc40000004100 */
[----:B------:R-:W-:Y:S02]  /*2c20*/  HADD2.F32 R65, -RZ, R29.H1_H1 ;  /* 0x3000001dff417230 */ /* 0x000fe40000004100 */
[----:B------:R-:W-:Y:S02]  /*2c30*/  HADD2.F32 R78, -RZ, R77.H0_H0 ;  /* 0x2000004dff4e7230 */ /* 0x000fe40000004100 */
[-C--:B------:R-:W-:Y:S01]  /*2c40*/  FMUL.FTZ R82, R64, R67.reuse ;  /* 0x0000004340527220 */ /* 0x080fe20000410000 */
[--C-:B------:R-:W-:Y:S02]  /*2c50*/  HADD2.F32 R63, -RZ, R28.reuse.H1_H1 ;  /* 0x3000001cff3f7230 */ /* 0x100fe40000004100 */
[----:B------:R-:W-:Y:S01]  /*2c60*/  FMUL.FTZ R77, R65, R67 ;  /* 0x00000043414d7220 */ /* 0x000fe20000410000 */
[----:B------:R-:W-:Y:S02]  /*2c70*/  HADD2.F32 R29, -RZ, R28.H0_H0 ;  /* 0x2000001cff1d7230 */ /* 0x000fe40000004100 */
[----:B------:R-:W-:-:S02]  /*2c80*/  HADD2.F32 R28, -RZ, R66.H1_H1 ;  /* 0x30000042ff1c7230 */ /* 0x000fc40000004100 */
[-C--:B------:R-:W-:Y:S01]  /*2c90*/  FMUL.FTZ R80, R63, R78.reuse ;  /* 0x0000004e3f507220 */ /* 0x080fe20000410000 */
[----:B------:R-:W-:Y:S02]  /*2ca0*/  HADD2.F32 R66, -RZ, R66.H0_H0 ;  /* 0x20000042ff427230 */ /* 0x000fe40000004100 */
[----:B------:R-:W-:Y:S01]  /*2cb0*/  FMUL.FTZ R78, R29, R78 ;  /* 0x0000004e1d4e7220 */ /* 0x000fe20000410000 */
[--C-:B------:R-:W-:Y:S02]  /*2cc0*/  HADD2.F32 R83, -RZ, R81.reuse.H1_H1 ;  /* 0x30000051ff537230 */ /* 0x100fe40000004100 */
[-C--:B------:R-:W-:Y:S01]  /*2cd0*/  FFMA.FTZ R64, R64, R28.reuse, -R77 ;  /* 0x0000001c40407223 */ /* 0x080fe2000001084d */
[----:B------:R-:W-:Y:S01]  /*2ce0*/  FFMA.FTZ R65, R65, R28, R82 ;  /* 0x0000001c41417223 */ /* 0x000fe20000010052 */
[-C--:B------:R-:W-:Y:S01]  /*2cf0*/  FFMA.FTZ R28, R29, R66.reuse, -R80 ;  /* 0x000000421d1c7223 */ /* 0x080fe20000010850 */
[----:B------:R-:W-:Y:S01]  /*2d00*/  FFMA.FTZ R29, R63, R66, R78 ;  /* 0x000000423f1d7223 */ /* 0x000fe2000001004e */
[----:B------:R-:W-:Y:S01]  /*2d10*/  F2FP.F16.E4M3.UNPACK_B R66, R7.H1 ;  /* 0x00000007ff42723e */ /* 0x000fe200030006ff */
[----:B------:R-:W-:Y:S01]  /*2d20*/  HADD2.F32 R81, -RZ, R81.H0_H0 ;  /* 0x20000051ff517230 */ /* 0x000fe20000004100 */
[----:B------:R-:W-:-:S02]  /*2d30*/  F2FP.SATFINITE.E4M3.F32.PACK_AB_MERGE_C R64, R65, R64, RZ ;  /* 0x000000404140723e */ /* 0x000fc400048070ff */
[----:B------:R-:W-:Y:S01]  /*2d40*/  F2FP.F16.E4M3.UNPACK_B R78, R14.H1 ;  /* 0x0000000eff4e723e */ /* 0x000fe200030006ff */
[--C-:B------:R-:W-:Y:S01]  /*2d50*/  HADD2.F32 R67, -RZ, R66.reuse.H0_H0 ;  /* 0x20000042ff437230 */ /* 0x100fe20000004100 */
[----:B------:R-:W-:Y:S01]  /*2d60*/  F2FP.F16.E4M3.UNPACK_B R65, R6.H1 ;  /* 0x00000006ff41723e */ /* 0x000fe200030006ff */
[----:B------:R-:W-:Y:S01]  /*2d70*/  HADD2.F32 R66, -RZ, R66.H1_H1 ;  /* 0x30000042ff427230 */ /* 0x000fe20000004100 */
[----:B------:R-:W-:Y:S02]  /*2d80*/  F2FP.F16.E4M3.UNPACK_B R80, R15 ;  /* 0x0000000fff50723e */ /* 0x000fe400020006ff */
[----:B------:R-:W-:Y:S01]  /*2d90*/  F2FP.SATFINITE.E4M3.F32.PACK_AB_MERGE_C R63, R84, R79, RZ ;  /* 0x0000004f543f723e */ /* 0x000fe200048070ff */
[----:B------:R-:W-:Y:S01]  /*2da0*/  HADD2.F32 R79, -RZ, R78.H1_H1 ;  /* 0x3000004eff4f7230 */ /* 0x000fe20000004100 */
[----:B------:R-:W-:Y:S01]  /*2db0*/  F2FP.F16.E4M3.UNPACK_B R77, R14 ;  /* 0x0000000eff4d723e */ /* 0x000fe200020006ff */
[----:B------:R-:W-:Y:S02]  /*2dc0*/  HADD2.F32 R15, -RZ, R65.H1_H1 ;  /* 0x30000041ff0f7230 */ /* 0x000fe40000004100 */
[----:B------:R-:W-:Y:S01]  /*2dd0*/  FMUL.FTZ R14, R66, R83 ;  /* 0x00000053420e7220 */ /* 0x000fe20000410000 */
[----:B------:R-:W-:-:S02]  /*2de0*/  HADD2.F32 R82, -RZ, R80.H1_H1 ;  /* 0x30000050ff527230 */ /* 0x000fc40000004100 */
[C---:B------:R-:W-:Y:S01]  /*2df0*/  FMUL.FTZ R85, R67.reuse, R83 ;  /* 0x0000005343557220 */ /* 0x040fe20000410000 */
[----:B------:R-:W-:Y:S02]  /*2e00*/  HADD2.F32 R65, -RZ, R65.H0_H0 ;  /* 0x20000041ff417230 */ /* 0x000fe40000004100 */
[----:B------:R-:W-:Y:S01]  /*2e10*/  FFMA.FTZ R83, R67, R79, -R14 ;  /* 0x0000004f43537223 */ /* 0x000fe2000001080e */
[----:B------:R-:W-:Y:S02]  /*2e20*/  HADD2.F32 R14, -RZ, R77.H1_H1 ;  /* 0x3000004dff0e7230 */ /* 0x000fe40000004100 */
[-C--:B------:R-:W-:Y:S01]  /*2e30*/  FMUL.FTZ R84, R15, R82.reuse ;  /* 0x000000520f547220 */ /* 0x080fe20000410000 */
[----:B------:R-:W-:Y:S01]  /*2e40*/  F2FP.F16.E4M3.UNPACK_B R7, R7 ;  /* 0x00000007ff07723e */ /* 0x000fe200020006ff */
[C---:B------:R-:W-:Y:S01]  /*2e50*/  FMUL.FTZ R82, R65.reuse, R82 ;  /* 0x0000005241527220 */ /* 0x040fe20000410000 */
[----:B------:R-:W-:Y:S01]  /*2e60*/  F2FP.F16.E4M3.UNPACK_B R6, R6 ;  /* 0x00000006ff06723e */ /* 0x000fe200020006ff */
[----:B------:R-:W-:Y:S01]  /*2e70*/  FFMA.FTZ R84, R65, R14, -R84 ;  /* 0x0000000e41547223 */ /* 0x000fe20000010854 */
[----:B------:R-:W-:-:S02]  /*2e80*/  HADD2.F32 R80, -RZ, R80.H0_H0 ;  /* 0x20000050ff507230 */ /* 0x000fc40000004100 */
[----:B------:R-:W-:Y:S01]  /*2e90*/  FFMA.FTZ R67, R15, R14, R82 ;  /* 0x0000000e0f437223 */ /* 0x000fe20000010052 */
[--C-:B------:R-:W-:Y:S02]  /*2ea0*/  HADD2.F32 R14, -RZ, R7.reuse.H0_H0 ;  /* 0x20000007ff0e7230 */ /* 0x100fe40000004100 */
[----:B------:R-:W-:Y:S01]  /*2eb0*/  FFMA.FTZ R86, R66, R79, R85 ;  /* 0x0000004f42567223 */ /* 0x000fe20000010055 */
[----:B------:R-:W-:Y:S01]  /*2ec0*/  HADD2.F32 R15, -RZ, R7.H1_H1 ;  /* 0x30000007ff0f7230 */ /* 0x000fe20000004100 */
[----:B------:R-:W-:Y:S01]  /*2ed0*/  F2FP.SATFINITE.E4M3.F32.PACK_AB_MERGE_C R5, R5, R4, R63 ;  /* 0x000000040505723e */ /* 0x000fe2000480703f */
[--C-:B------:R-:W-:Y:S02]  /*2ee0*/  HADD2.F32 R7, -RZ, R6.reuse.H0_H0 ;  /* 0x20000006ff077230 */ /* 0x100fe40000004100 */
[-C--:B------:R-:W-:Y:S01]  /*2ef0*/  FMUL.FTZ R82, R14, R81.reuse ;  /* 0x000000510e527220 */ /* 0x080fe20000410000 */
[----:B------:R-:W-:Y:S02]  /*2f00*/  HADD2.F32 R6, -RZ, R6.H1_H1 ;  /* 0x30000006ff067230 */ /* 0x000fe40000004100 */
[----:B------:R-:W-:Y:S01]  /*2f10*/  FMUL.FTZ R79, R15, R81 ;  /* 0x000000510f4f7220 */ /* 0x000fe20000410000 */
[----:B------:R-:W-:-:S02]  /*2f20*/  HADD2.F32 R78, -RZ, R78.H0_H0 ;  /* 0x2000004eff4e7230 */ /* 0x000fc40000004100 */
[-C--:B------:R-:W-:Y:S01]  /*2f30*/  FMUL.FTZ R65, R7, R80.reuse ;  /* 0x0000005007417220 */ /* 0x080fe20000410000 */
[----:B------:R-:W-:Y:S02]  /*2f40*/  HADD2.F32 R77, -RZ, R77.H0_H0 ;  /* 0x2000004dff4d7230 */ /* 0x000fe40000004100 */
[----:B------:R-:W-:Y:S01]  /*2f50*/  FMUL.FTZ R66, R6, R80 ;  /* 0x0000005006427220 */ /* 0x000fe20000410000 */
[----:B------:R-:W-:Y:S01]  /*2f60*/  F2FP.SATFINITE.E4M3.F32.PACK_AB_MERGE_C R67, R67, R84, RZ ;  /* 0x000000544343723e */ /* 0x000fe200048070ff */
[-C--:B------:R-:W-:Y:S01]  /*2f70*/  FFMA.FTZ R79, R14, R78.reuse, -R79 ;  /* 0x0000004e0e4f7223 */ /* 0x080fe2000001084f */
[----:B------:R-:W-:Y:S01]  /*2f80*/  FFMA.FTZ R82, R15, R78, R82 ;  /* 0x0000004e0f527223 */ /* 0x000fe20000010052 */
[-C--:B------:R-:W-:Y:S01]  /*2f90*/  FFMA.FTZ R66, R7, R77.reuse, -R66 ;  /* 0x0000004d07427223 */ /* 0x080fe20000010842 */
[----:B------:R-:W-:Y:S01]  /*2fa0*/  FFMA.FTZ R65, R6, R77, R65 ;  /* 0x0000004d06417223 */ /* 0x000fe20000010041 */
[----:B------:R-:W-:Y:S02]  /*2fb0*/  F2FP.SATFINITE.E4M3.F32.PACK_AB_MERGE_C R83, R86, R83, RZ ;  /* 0x000000535653723e */ /* 0x000fe400048070ff */
[----:B------:R-:W-:-:S02]  /*2fc0*/  F2FP.SATFINITE.E4M3.F32.PACK_AB_MERGE_C R4, R29, R28, R64 ;  /* 0x0000001c1d04723e */ /* 0x000fc40004807040 */
[----:B------:R-:W-:Y:S02]  /*2fd0*/  F2FP.SATFINITE.E4M3.F32.PACK_AB_MERGE_C R6, R65, R66, R67 ;  /* 0x000000424106723e */ /* 0x000fe40004807043 */
[----:B------:R-:W-:-:S07]  /*2fe0*/  F2FP.SATFINITE.E4M3.F32.PACK_AB_MERGE_C R7, R82, R79, R83 ;  /* 0x0000004f5207723e */ /* 0x000fce0004807053 */
.L_x_335:
[----:B------:R-:W-:Y:S05]  /*2ff0*/  BSYNC B2 ;  /* 0x0000000000027941 */ /* 0x000fea0003800000 */
.L_x_334:
[----:B--2---:R1:W-:Y:S02]  /*3000*/  STG.E.128 desc[UR40][R12.64], R4 ;  /* 0x000000040c007986 */ /* 0x0043e4000c101d28 */
.L_x_333:
[----:B------:R-:W-:Y:S05]  /*3010*/  BSYNC B1 ;  /* 0x0000000000017941 */ /* 0x000fea0003800000 */
.L_x_332:
[----:B------:R-:W-:Y:S05]  /*3020*/  @P2 BRA `(.L_x_331) ;  /* 0x0000001800982947 */ /* 0x000fea0003800000 */
[----:B-1----:R-:W2:Y:S04]  /*3030*/  LDL R6, [R1+0x14] ;  /* 0x0000140001067983 */ /* 0x002ea80000100800 */
[----:B------:R-:W3:Y:S01]  /*3040*/  LDL R14, [R1+0x10] ;  /* 0x00001000010e7983 */ /* 0x000ee20000100800 */
[----:B------:R-:W-:Y:S01]  /*3050*/  IMAD.MOV.U32 R5, RZ, RZ, 0x20 ;  /* 0x00000020ff057424 */ /* 0x000fe200078e00ff */
[----:B------:R-:W-:Y:S01]  /*3060*/  BSSY B1, `(.L_x_336) ;  /* 0x000006f000017945 */ /* 0x000fe20003800000 */
[----:B------:R-:W-:-:S03]  /*3070*/  IMAD R4, R17, 0x2800, RZ ;  /* 0x0000280011047824 */ /* 0x000fc600078e02ff */
[----:B------:R-:W-:-:S04]  /*3080*/  SEL R5, R5, 0xffffffe0, !P4 ;  /* 0xffffffe005057807 */ /* 0x000fc80006000000 */
[----:B--2---:R-:W-:Y:S02]  /*3090*/  IADD3 R5, R5, R6, R4 ;  /* 0x0000000605057210 */ /* 0x004fe40007ffe004 */
[----:B---3--:R-:W-:-:S03]  /*30a0*/  ISETP.GE.AND P5, PT, R14, R31, PT ;  /* 0x0000001f0e00720c */ /* 0x008fc60003fa6270 */
[----:B------:R-:W-:-:S06]  /*30b0*/  IMAD.IADD R4, R16, 0x1, R5 ;  /* 0x0000000110047824 */ /* 0x000fcc00078e0205 */
[----:B------:R-:W1:Y:S04]  /*30c0*/  LDS.128 R4, [R4+0xe000] ;  /* 0x00e0000004047984 */ /* 0x000e680000000c00 */
[----:B------:R-:W-:Y:S05]  /*30d0*/  @P5 BRA `(.L_x_337) ;  /* 0x00000004009c5947 */ /* 0x000fea0003800000 */
[----:B------:R-:W-:Y:S02]  /*30e0*/  SHF.R.U32.HI R29, RZ, 0x8, R9 ;  /* 0x00000008ff1d7819 */ /* 0x000fe40000011609 */
[----:B------:R-:W-:Y:S02]  /*30f0*/  SHF.R.U32.HI R10, RZ, 0x8, R11 ;  /* 0x00000008ff0a7819 */ /* 0x000fe4000001160b */
[----:B------:R-:W-:Y:S02]  /*3100*/  LOP3.LUT R8, R9, 0xff0000ff, RZ, 0xc0, !PT ;  /* 0xff0000ff09087812 */ /* 0x000fe400078ec0ff */
[----:B------:R-:W-:Y:S01]  /*3110*/  SHF.R.U32.HI R15, RZ, 0x10, R9 ;  /* 0x00000010ff0f7819 */ /* 0x000fe20000011609 */
[----:B------:R-:W-:Y:S01]  /*3120*/  IMAD.SHL.U32 R9, R29, 0x100, RZ ;  /* 0x000001001d097824 */ /* 0x000fe200078e00ff */
[----:B------:R-:W-:Y:S02]  /*3130*/  LOP3.LUT R14, R11, 0xff0000ff, RZ, 0xc0, !PT ;  /* 0xff0000ff0b0e7812 */ /* 0x000fe400078ec0ff */
[----:B------:R-:W-:Y:S01]  /*3140*/  SHF.R.U32.HI R28, RZ, 0x10, R11 ;  /* 0x00000010ff1c7819 */ /* 0x000fe2000001160b */
[----:B------:R-:W-:Y:S01]  /*3150*/  IMAD.SHL.U32 R11, R10, 0x100, RZ ;  /* 0x000001000a0b7824 */ /* 0x000fe200078e00ff */
[----:B------:R-:W-:Y:S01]  /*3160*/  LOP3.LUT R8, R8, 0xff00, R9, 0xf8, !PT ;  /* 0x0000ff0008087812 */ /* 0x000fe200078ef809 */
[----:B------:R-:W-:-:S02]  /*3170*/  IMAD.U32 R9, R15, 0x10000, RZ ;  /* 0x000100000f097824 */ /* 0x000fc400078e00ff */
[----:B-1----:R-:W-:Y:S01]  /*3180*/  IMAD.MOV.U32 R10, RZ, RZ, R4 ;  /* 0x000000ffff0a7224 */ /* 0x002fe200078e0004 */
[----:B------:R-:W-:Y:S01]  /*3190*/  LOP3.LUT R11, R14, 0xff00, R11, 0xf8, !PT ;  /* 0x0000ff000e0b7812 */ /* 0x000fe200078ef80b */
[----:B------:R-:W-:Y:S01]  /*31a0*/  IMAD.U32 R28, R28, 0x10000, RZ ;  /* 0x000100001c1c7824 */ /* 0x000fe200078e00ff */
[-C--:B------:R-:W-:Y:S02]  /*31b0*/  F2FP.F16.E4M3.UNPACK_B R4, R5.reuse ;  /* 0x00000005ff04723e */ /* 0x080fe400020006ff */
[----:B------:R-:W-:Y:S02]  /*31c0*/  F2FP.F16.E4M3.UNPACK_B R14, R62.H1 ;  /* 0x0000003eff0e723e */ /* 0x000fe400030006ff */
[----:B------:R-:W-:Y:S02]  /*31d0*/  LOP3.LUT R8, R8, 0xff0000, R9, 0xf8, !PT ;  /* 0x00ff000008087812 */ /* 0x000fe400078ef809 */
[----:B------:R-:W-:Y:S01]  /*31e0*/  LOP3.LUT R9, R11, 0xff0000, R28, 0xf8, !PT ;  /* 0x00ff00000b097812 */ /* 0x000fe200078ef81c */
[----:B------:R-:W-:Y:S01]  /*31f0*/  HADD2.F32 R11, -RZ, R4.H1_H1 ;  /* 0x30000004ff0b7230 */ /* 0x000fe20000004100 */
[----:B------:R-:W-:Y:S01]  /*3200*/  F2FP.F16.E4M3.UNPACK_B R28, R30.H1 ;  /* 0x0000001eff1c723e */ /* 0x000fe200030006ff */
[----:B------:R-:W-:Y:S01]  /*3210*/  HADD2.F32 R31, -RZ, R14.H0_H0 ;  /* 0x2000000eff1f7230 */ /* 0x000fe20000004100 */
[----:B------:R-:W-:Y:S01]  /*3220*/  F2FP.F16.E4M3.UNPACK_B R5, R5.H1 ;  /* 0x00000005ff05723e */ /* 0x000fe200030006ff */
[----:B------:R-:W-:Y:S01]  /*3230*/  HADD2.F32 R4, -RZ, R4.H0_H0 ;  /* 0x20000004ff047230 */ /* 0x000fe20000004100 */
[----:B------:R-:W-:Y:S01]  /*3240*/  F2FP.F16.E4M3.UNPACK_B R62, R62 ;  /* 0x0000003eff3e723e */ /* 0x000fe200020006ff */
[----:B------:R-:W-:-:S02]  /*3250*/  HADD2.F32 R63, -RZ, R14.H1_H1 ;  /* 0x3000000eff3f7230 */ /* 0x000fc40000004100 */
[CC--:B------:R-:W-:Y:S01]  /*3260*/  FMUL.FTZ R65, R11.reuse, R31.reuse ;  /* 0x0000001f0b417220 */ /* 0x0c0fe20000410000 */
[--C-:B------:R-:W-:Y:S02]  /*3270*/  HADD2.F32 R29, -RZ, R28.reuse.H0_H0 ;  /* 0x2000001cff1d7230 */ /* 0x100fe40000004100 */
[----:B------:R-:W-:Y:S01]  /*3280*/  FMUL.FTZ R64, R4, R31 ;  /* 0x0000001f04407220 */ /* 0x000fe20000410000 */
[--C-:B------:R-:W-:Y:S01]  /*3290*/  HADD2.F32 R15, -RZ, R5.reuse.H1_H1 ;  /* 0x30000005ff0f7230 */ /* 0x100fe20000004100 */
[----:B------:R-:W-:Y:S01]  /*32a0*/  F2FP.F16.E4M3.UNPACK_B R30, R30 ;  /* 0x0000001eff1e723e */ /* 0x000fe200020006ff */
[----:B------:R-:W-:Y:S02]  /*32b0*/  HADD2.F32 R14, -RZ, R5.H0_H0 ;  /* 0x20000005ff0e7230 */ /* 0x000fe40000004100 */
[----:B------:R-:W-:Y:S01]  /*32c0*/  FFMA.FTZ R5, R11, R29, R64 ;  /* 0x0000001d0b057223 */ /* 0x000fe20000010040 */
[----:B------:R-:W-:Y:S02]  /*32d0*/  HADD2.F32 R28, -RZ, R28.H1_H1 ;  /* 0x3000001cff1c7230 */ /* 0x000fe40000004100 */
[CC--:B------:R-:W-:Y:S01]  /*32e0*/  FMUL.FTZ R31, R15.reuse, R63.reuse ;  /* 0x0000003f0f1f7220 */ /* 0x0c0fe20000410000 */
[-C--:B------:R-:W-:Y:S01]  /*32f0*/  F2FP.F16.E4M3.UNPACK_B R11, R10.reuse.H1 ;  /* 0x0000000aff0b723e */ /* 0x080fe200030006ff */
[----:B------:R-:W-:Y:S01]  /*3300*/  FMUL.FTZ R66, R14, R63 ;  /* 0x0000003f0e427220 */ /* 0x000fe20000410000 */
[----:B------:R-:W-:Y:S01]  /*3310*/  F2FP.F16.E4M3.UNPACK_B R10, R10 ;  /* 0x0000000aff0a723e */ /* 0x000fe200020006ff */
[----:B------:R-:W-:Y:S01]  /*3320*/  FFMA.FTZ R4, R4, R29, -R65 ;  /* 0x0000001d04047223 */ /* 0x000fe20000010841 */
[-C--:B------:R-:W-:Y:S01]  /*3330*/  FFMA.FTZ R63, R14, R28.reuse, -R31 ;  /* 0x0000001c0e3f7223 */ /* 0x080fe2000001081f */
[----:B------:R-:W-:Y:S01]  /*3340*/  FFMA.FTZ R78, R15, R28, R66 ;  /* 0x0000001c0f4e7223 */ /* 0x000fe20000010042 */
[----:B------:R-:W-:-:S02]  /*3350*/  HADD2.F32 R29, -RZ, R62.H1_H1 ;  /* 0x3000003eff1d7230 */ /* 0x000fc40000004100 */
[--C-:B------:R-:W-:Y:S02]  /*3360*/  HADD2.F32 R15, -RZ, R11.reuse.H0_H0 ;  /* 0x2000000bff0f7230 */ /* 0x100fe40000004100 */
[----:B------:R-:W-:Y:S01]  /*3370*/  HADD2.F32 R28, -RZ, R11.H1_H1 ;  /* 0x3000000bff1c7230 */ /* 0x000fe20000004100 */
[----:B------:R-:W-:Y:S01]  /*3380*/  F2FP.SATFINITE.E4M3.F32.PACK_AB_MERGE_C R78, R78, R63, RZ ;  /* 0x0000003f4e4e723e */ /* 0x000fe200048070ff */
[----:B------:R-:W-:Y:S02]  /*3390*/  HADD2.F32 R62, -RZ, R62.H0_H0 ;  /* 0x2000003eff3e7230 */ /* 0x000fe40000004100 */
[-C--:B------:R-:W-:Y:S01]  /*33a0*/  FMUL.FTZ R31, R15, R29.reuse ;  /* 0x0000001d0f1f7220 */ /* 0x080fe20000410000 */
[--C-:B------:R-:W-:Y:S02]  /*33b0*/  HADD2.F32 R14, -RZ, R10.reuse.H1_H1 ;  /* 0x3000000aff0e7230 */ /* 0x100fe40000004100 */
[----:B------:R-:W-:Y:S01]  /*33c0*/  FMUL.FTZ R66, R28, R29 ;  /* 0x0000001d1c427220 */ /* 0x000fe20000410000 */
[----:B------:R-:W-:Y:S01]  /*33d0*/  HADD2.F32 R11, -RZ, R10.H0_H0 ;  /* 0x2000000aff0b7230 */ /* 0x000fe20000004100 */
[----:B------:R-:W-:Y:S01]  /*33e0*/  F2FP.F16.E4M3.UNPACK_B R63, R9.H1 ;  /* 0x00000009ff3f723e */ /* 0x000fe200030006ff */
[----:B------:R-:W-:-:S02]  /*33f0*/  HADD2.F32 R10, -RZ, R30.H1_H1 ;  /* 0x3000001eff0a7230 */ /* 0x000fc40000004100 */
[-C--:B------:R-:W-:Y:S01]  /*3400*/  FMUL.FTZ R64, R14, R62.reuse ;  /* 0x0000003e0e407220 */ /* 0x080fe20000410000 */
[----:B------:R-:W-:Y:S02]  /*3410*/  HADD2.F32 R30, -RZ, R30.H0_H0 ;  /* 0x2000001eff1e7230 */ /* 0x000fe40000004100 */
[----:B------:R-:W-:Y:S01]  /*3420*/  FMUL.FTZ R29, R11, R62 ;  /* 0x0000003e0b1d7220 */ /* 0x000fe20000410000 */
[----:B------:R-:W-:Y:S01]  /*3430*/  F2FP.F16.E4M3.UNPACK_B R62, R9 ;  /* 0x00000009ff3e723e */ /* 0x000fe200020006ff */
[-C--:B------:R-:W-:Y:S01]  /*3440*/  FFMA.FTZ R66, R15, R10.reuse, -R66 ;  /* 0x0000000a0f427223 */ /* 0x080fe20000010842 */
[----:B------:R-:W-:Y:S01]  /*3450*/  FFMA.FTZ R31, R28, R10, R31 ;  /* 0x0000000a1c1f7223 */ /* 0x000fe2000001001f */
[-C--:B------:R-:W-:Y:S01]  /*3460*/  FFMA.FTZ R10, R11, R30.reuse, -R64 ;  /* 0x0000001e0b0a7223 */ /* 0x080fe20000010840 */
[----:B------:R-:W-:Y:S01]  /*3470*/  F2FP.F16.E4M3.UNPACK_B R15, R7.H1 ;  /* 0x00000007ff0f723e */ /* 0x000fe200030006ff */
[----:B------:R-:W-:Y:S01]  /*3480*/  FFMA.FTZ R11, R14, R30, R29 ;  /* 0x0000001e0e0b7223 */ /* 0x000fe2000001001d */
[----:B------:R-:W-:Y:S01]  /*3490*/  F2FP.F16.E4M3.UNPACK_B R14, R6.H1 ;  /* 0x00000006ff0e723e */ /* 0x000fe200030006ff */
[----:B------:R-:W-:Y:S01]  /*34a0*/  HADD2.F32 R65, -RZ, R63.H1_H1 ;  /* 0x3000003fff417230 */ /* 0x000fe20000004100 */
[----:B------:R-:W-:Y:S01]  /*34b0*/  F2FP.F16.E4M3.UNPACK_B R29, R8 ;  /* 0x00000008ff1d723e */ /* 0x000fe200020006ff */
[--C-:B------:R-:W-:Y:S01]  /*34c0*/  HADD2.F32 R28, -RZ, R15.reuse.H0_H0 ;  /* 0x2000000fff1c7230 */ /* 0x100fe20000004100 */
[----:B------:R-:W-:Y:S01]  /*34d0*/  F2FP.SATFINITE.E4M3.F32.PACK_AB_MERGE_C R77, R31, R66, RZ ;  /* 0x000000421f4d723e */ /* 0x000fe200048070ff */
[----:B------:R-:W-:Y:S01]  /*34e0*/  HADD2.F32 R15, -RZ, R15.H1_H1 ;  /* 0x3000000fff0f7230 */ /* 0x000fe20000004100 */
[----:B------:R-:W-:Y:S01]  /*34f0*/  F2FP.F16.E4M3.UNPACK_B R30, R8.H1 ;  /* 0x00000008ff1e723e */ /* 0x000fe200030006ff */
[----:B------:R-:W-:-:S02]  /*3500*/  HADD2.F32 R9, -RZ, R14.H1_H1 ;  /* 0x3000000eff097230 */ /* 0x000fc40000004100 */
[-C--:B------:R-:W-:Y:S01]  /*3510*/  FMUL.FTZ R66, R28, R65.reuse ;  /* 0x000000411c427220 */ /* 0x080fe20000410000 */
[----:B------:R-:W-:Y:S02]  /*3520*/  HADD2.F32 R64, -RZ, R62.H1_H1 ;  /* 0x3000003eff407230 */ /* 0x000fe40000004100 */
[----:B------:R-:W-:Y:S01]  /*3530*/  FMUL.FTZ R67, R15, R65 ;  /* 0x000000410f437220 */ /* 0x000fe20000410000 */
[----:B------:R-:W-:Y:S01]  /*3540*/  HADD2.F32 R14, -RZ, R14.H0_H0 ;  /* 0x2000000eff0e7230 */ /* 0x000fe20000004100 */
[----:B------:R-:W-:Y:S01]  /*3550*/  F2FP.F16.E4M3.UNPACK_B R7, R7 ;  /* 0x00000007ff07723e */ /* 0x000fe200020006ff */
[----:B------:R-:W-:Y:S02]  /*3560*/  HADD2.F32 R8, -RZ, R29.H1_H1 ;  /* 0x3000001dff087230 */ /* 0x000fe40000004100 */
[----:B------:R-:W-:Y:S01]  /*3570*/  FMUL.FTZ R65, R9, R64 ;  /* 0x0000004009417220 */ /* 0x000fe20000410000 */
[----:B------:R-:W-:Y:S01]  /*3580*/  F2FP.F16.E4M3.UNPACK_B R6, R6 ;  /* 0x00000006ff06723e */ /* 0x000fe200020006ff */
[----:B------:R-:W-:Y:S01]  /*3590*/  FMUL.FTZ R64, R14, R64 ;  /* 0x000000400e407220 */ /* 0x000fe20000410000 */
[----:B------:R-:W-:-:S02]  /*35a0*/  HADD2.F32 R31, -RZ, R30.H1_H1 ;  /* 0x3000001eff1f7230 */ /* 0x000fc40000004100 */
[-C--:B------:R-:W-:Y:S01]  /*35b0*/  FFMA.FTZ R65, R14, R8.reuse, -R65 ;  /* 0x000000080e417223 */ /* 0x080fe20000010841 */
[----:B------:R-:W-:Y:S02]  /*35c0*/  HADD2.F32 R63, -RZ, R63.H0_H0 ;  /* 0x2000003fff3f7230 */ /* 0x000fe40000004100 */
[----:B------:R-:W-:Y:S01]  /*35d0*/  FFMA.FTZ R64, R9, R8, R64 ;  /* 0x0000000809407223 */ /* 0x000fe20000010040 */
[--C-:B------:R-:W-:Y:S02]  /*35e0*/  HADD2.F32 R8, -RZ, R7.reuse.H0_H0 ;  /* 0x20000007ff087230 */ /* 0x100fe40000004100 */
[-C--:B------:R-:W-:Y:S01]  /*35f0*/  FFMA.FTZ R67, R28, R31.reuse, -R67 ;  /* 0x0000001f1c437223 */ /* 0x080fe20000010843 */
[----:B------:R-:W-:Y:S02]  /*3600*/  HADD2.F32 R9, -RZ, R7.H1_H1 ;  /* 0x30000007ff097230 */ /* 0x000fe40000004100 */
[----:B------:R-:W-:Y:S01]  /*3610*/  FFMA.FTZ R66, R15, R31, R66 ;  /* 0x0000001f0f427223 */ /* 0x000fe20000010042 */
[----:B------:R-:W-:-:S02]  /*3620*/  HADD2.F32 R7, -RZ, R6.H0_H0 ;  /* 0x20000006ff077230 */ /* 0x000fc40000004100 */
[-C--:B------:R-:W-:Y:S01]  /*3630*/  FMUL.FTZ R28, R8, R63.reuse ;  /* 0x0000003f081c7220 */ /* 0x080fe20000410000 */
[----:B------:R-:W-:Y:S02]  /*3640*/  HADD2.F32 R6, -RZ, R6.H1_H1 ;  /* 0x30000006ff067230 */ /* 0x000fe40000004100 */
[----:B------:R-:W-:Y:S01]  /*3650*/  FMUL.FTZ R31, R9, R63 ;  /* 0x0000003f091f7220 */ /* 0x000fe20000410000 */
[----:B------:R-:W-:Y:S01]  /*3660*/  HADD2.F32 R62, -RZ, R62.H0_H0 ;  /* 0x2000003eff3e7230 */ /* 0x000fe20000004100 */
[----:B------:R-:W-:Y:S01]  /*3670*/  F2FP.SATFINITE.E4M3.F32.PACK_AB_MERGE_C R64, R64, R65, RZ ;  /* 0x000000414040723e */ /* 0x000fe200048070ff */
[----:B------:R-:W-:Y:S01]  /*3680*/  HADD2.F32 R30, -RZ, R30.H0_H0 ;  /* 0x2000001eff1e7230 */ /* 0x000fe20000004100 */
[----:B------:R-:W-:Y:S01]  /*3690*/  F2FP.SATFINITE.E4M3.F32.PACK_AB_MERGE_C R66, R66, R67, RZ ;  /* 0x000000434242723e */ /* 0x000fe200048070ff */
[----:B------:R-:W-:Y:S02]  /*36a0*/  HADD2.F32 R29, -RZ, R29.H0_H0 ;  /* 0x2000001dff1d7230 */ /* 0x000fe40000004100 */
[-C--:B------:R-:W-:Y:S01]  /*36b0*/  FMUL.FTZ R14, R6, R62.reuse ;  /* 0x0000003e060e7220 */ /* 0x080fe20000410000 */
[----:B------:R-:W-:Y:S01]  /*36c0*/  FMUL.FTZ R15, R7, R62 ;  /* 0x0000003e070f7220 */ /* 0x000fe20000410000 */
[-C--:B------:R-:W-:Y:S01]  /*36d0*/  FFMA.FTZ R31, R8, R30.reuse, -R31 ;  /* 0x0000001e081f7223 */ /* 0x080fe2000001081f */
[----:B------:R-:W-:Y:S01]  /*36e0*/  FFMA.FTZ R28, R9, R30, R28 ;  /* 0x0000001e091c7223 */ /* 0x000fe2000001001c */
[-C--:B------:R-:W-:Y:S01]  /*36f0*/  FFMA.FTZ R14, R7, R29.reuse, -R14 ;  /* 0x0000001d070e7223 */ /* 0x080fe2000001080e */
[----:B------:R-:W-:Y:S01]  /*3700*/  FFMA.FTZ R15, R6, R29, R15 ;  /* 0x0000001d060f7223 */ /* 0x000fe2000001000f */
[----:B------:R-:W-:-:S02]  /*3710*/  F2FP.SATFINITE.E4M3.F32.PACK_AB_MERGE_C R5, R5, R4, R78 ;  /* 0x000000040505723e */ /* 0x000fc4000480704e */
[----:B------:R-:W-:Y:S02]  /*3720*/  F2FP.SATFINITE.E4M3.F32.PACK_AB_MERGE_C R4, R11, R10, R77 ;  /* 0x0000000a0b04723e */ /* 0x000fe4000480704d */
[----:B------:R-:W-:Y:S02]  /*3730*/  F2FP.SATFINITE.E4M3.F32.PACK_AB_MERGE_C R6, R15, R14, R64 ;  /* 0x0000000e0f06723e */ /* 0x000fe40004807040 */
[----:B------:R-:W-:-:S07]  /*3740*/  F2FP.SATFINITE.E4M3.F32.PACK_AB_MERGE_C R7, R28, R31, R66 ;  /* 0x0000001f1c07723e */ /* 0x000fce0004807042 */
.L_x_337:
[----:B------:R-:W-:Y:S05]  /*3750*/  BSYNC B1 ;  /* 0x0000000000017941 */ /* 0x000fea0003800000 */
.L_x_336:
[----:B-1----:R2:W-:Y:S01]  /*3760*/  STG.E.128 desc[UR40][R12.64+0x20], R4 ;  /* 0x000020040c007986 */ /* 0x0025e2000c101d28 */
[----:B------:R-:W-:Y:S05]  /*3770*/  BRA `(.L_x_331) ;  /* 0x0000001000c47947 */ /* 0x000fea0003800000 */
.L_x_325:
[----:B------:R-:W-:Y:S01]  /*3780*/  IMAD R5, R2, -0xa0, R32 ;  /* 0xffffff6002057824 */ /* 0x000fe200078e0220 */
[----:B------:R-:W2:Y:S01]  /*3790*/  LDL R66, [R1+0x8] ;  /* 0x0000080001427983 */ /* 0x000ea20000100800 */
[----:B------:R-:W-:-:S03]  /*37a0*/  CS2R R10, SRZ ;  /* 0x00000000000a7805 */ /* 0x000fc6000001ff00 */
[----:B------:R-:W-:-:S04]  /*37b0*/  VIMNMX R8, R5, 0xa0, PT ;  /* 0x000000a005087848 */ /* 0x000fc80003fe0100 */
[----:B------:R-:W-:Y:S02]  /*37c0*/  ISETP.GE.AND P1, PT, R23, R8, PT ;  /* 0x000000081700720c */ /* 0x000fe40003f26270 */
[----:B------:R-:W-:Y:S02]  /*37d0*/  CS2R R8, SRZ ;  /* 0x0000000000087805 */ /* 0x000fe4000001ff00 */
[----:B------:R-:W-:-:S13]  /*37e0*/  ISETP.GE.OR P0, PT, R18, R31, P1 ;  /* 0x0000001f1200720c */ /* 0x000fda0000f06670 */
[----:B------:R-:W0:Y:S08]  /*37f0*/  @!P0 LDC.64 R12, c[0x0][0x3e8] ;  /* 0x0000fa00ff0c8b82 */ /* 0x000e300000000a00 */
[----:B------:R-:W1:Y:S01]  /*3800*/  @!P0 LDC.64 R28, c[0x0][0x400] ;  /* 0x00010000ff1c8b82 */ /* 0x000e620000000a00 */
[----:B0-----:R-:W-:Y:S02]  /*3810*/  @!P0 IADD3 R12, P5, P6, R42, R12, R4 ;  /* 0x0000000c2a0c8210 */ /* 0x001fe40007ebe004 */
[----:B------:R-:W-:-:S02]  /*3820*/  CS2R R4, SRZ ;  /* 0x0000000000047805 */ /* 0x000fc4000001ff00 */
[----:B------:R-:W-:Y:S02]  /*3830*/  @!P0 IADD3.X R13, R60, R13, R30, P5, P6 ;  /* 0x0000000d3c0d8210 */ /* 0x000fe40002fec41e */
[----:B-1----:R-:W-:Y:S02]  /*3840*/  @!P0 IADD3 R28, P5, P6, R36, R28, R6 ;  /* 0x0000001c241c8210 */ /* 0x002fe40007ebe006 */
[----:B------:R-:W-:Y:S02]  /*3850*/  CS2R R6, SRZ ;  /* 0x0000000000067805 */ /* 0x000fe4000001ff00 */
[----:B------:R-:W-:-:S04]  /*3860*/  @!P0 IADD3.X R29, R69, R29, R64, P5, P6 ;  /* 0x0000001d451d8210 */ /* 0x000fc80002fec440 */
[----:B------:R-:W3:Y:S04]  /*3870*/  @!P0 LDG.E.128 R4, desc[UR40][R12.64] ;  /* 0x000000280c048981 */ /* 0x000ee8000c1e1d00 */
[----:B------:R-:W4:Y:S01]  /*3880*/  @!P0 LDG.E.128 R8, desc[UR40][R28.64] ;  /* 0x000000281c088981 */ /* 0x000f22000c1e1d00 */
[----:B------:R-:W-:Y:S02]  /*3890*/  ISETP.GE.AND P5, PT, R18, R31, PT ;  /* 0x0000001f1200720c */ /* 0x000fe40003fa6270 */
[----:B------:R-:W-:-:S11]  /*38a0*/  LOP3.LUT R22, R22, 0xfffffffe, RZ, 0xc0, !PT ;  /* 0xfffffffe16167812 */ /* 0x000fd600078ec0ff */
[----:B------:R-:W-:Y:S02]  /*38b0*/  @P5 LOP3.LUT R22, R22, 0x1, RZ, 0xfc, !PT ;  /* 0x0000000116165812 */ /* 0x000fe400078efcff */
[----:B--2---:R-:W-:Y:S01]  /*38c0*/  ISETP.NE.AND P0, PT, R66, 0x3, PT ;  /* 0x000000034200780c */ /* 0x004fe20003f05270 */
[----:B---3--:R-:W-:Y:S02]  /*38d0*/  IMAD.MOV.U32 R80, RZ, RZ, R6 ;  /* 0x000000ffff507224 */ /* 0x008fe400078e0006 */
[----:B------:R-:W-:Y:S02]  /*38e0*/  IMAD.MOV.U32 R82, RZ, RZ, R4 ;  /* 0x000000ffff527224 */ /* 0x000fe400078e0004 */
[----:B----4-:R-:W-:Y:S02]  /*38f0*/  IMAD.MOV.U32 R81, RZ, RZ, R10 ;  /* 0x000000ffff517224 */ /* 0x010fe400078e000a */
[----:B------:R-:W-:-:S06]  /*3900*/  IMAD.MOV.U32 R83, RZ, RZ, R8 ;  /* 0x000000ffff537224 */ /* 0x000fcc00078e0008 */
[----:B------:R-:W-:Y:S05]  /*3910*/  @!P0 BRA `(.L_x_338) ;  /* 0x0000000000048947 */ /* 0x000fea0003800000 */
[----:B------:R-:W-:Y:S01]  /*3920*/  BPT.TRAP 0x1 ;  /* 0x000000040000795c */ /* 0x000fe20000300000 */
.L_x_338:
[----:B------:R-:W2:Y:S01]  /*3930*/  LDL R12, [R1] ;  /* 0x00000000010c7983 */ /* 0x000ea20000100800 */
[----:B------:R-:W-:Y:S01]  /*3940*/  IMAD R75, R17, 0x8, R16 ;  /* 0x00000008114b7824 */ /* 0x000fe200078e0210 */
[----:B------:R-:W0:Y:S01]  /*3950*/  LDC R77, c[0x0][0x2f4] ;  /* 0x0000bd00ff4d7b82 */ /* 0x000e220000000800 */
[----:B------:R-:W-:Y:S01]  /*3960*/  BSSY B1, `(.L_x_339) ;  /* 0x0000004000017945 */ /* 0x000fe20003800000 */
[----:B--2---:R-:W-:-:S04]  /*3970*/  SHF.L.U32 R76, R12, 0x1f, RZ ;  /* 0x0000001f0c4c7819 */ /* 0x004fc800000006ff */
[----:B------:R-:W1:Y:S02]  /*3980*/  SYNCS.PHASECHK.TRANS64.TRYWAIT P5, [R75+URZ+0x13290], R76 ;  /* 0x0132904c4b0075a7 */ /* 0x000e6400080a017f */
[----:B01----:R-:W-:Y:S05]  /*3990*/  @!P5 BRA `(.L_x_340) ;  /* 0x0000012c0034d947 */ /* 0x003fea0003800000 */
.L_x_544:
[----:B------:R-:W-:Y:S05]  /*39a0*/  BSYNC B1 ;  /* 0x0000000000017941 */ /* 0x000fea0003800000 */
.L_x_339:
[----:B------:R-:W-:Y:S01]  /*39b0*/  ISETP.GE.OR P5, PT, R18, R77, P1 ;  /* 0x0000004d1200720c */ /* 0x000fe20000fa6670 */
[----:B------:R-:W-:Y:S01]  /*39c0*/  ULDC.64 UR4, c[0x0][0x300] ;  /* 0x0000c00000047ab9 */ /* 0x000fe20000000a00 */
[----:B------:R-:W-:Y:S01]  /*39d0*/  SHF.R.S32.HI R12, RZ, 0x1f, R23 ;  /* 0x0000001fff0c7819 */ /* 0x000fe20000011417 */
[----:B------:R-:W-:-:S04]  /*39e0*/  IMAD.MOV.U32 R64, RZ, RZ, R14 ;  /* 0x000000ffff407224 */ /* 0x000fc800078e000e */
[----:B------:R-:W-:Y:S02]  /*39f0*/  IMAD R12, R12, UR4, RZ ;  /* 0x000000040c0c7c24 */ /* 0x000fe4000f8e02ff */
[----:B------:R-:W-:-:S04]  /*3a00*/  IMAD.WIDE.U32 R64, R23, UR4, R64 ;  /* 0x0000000417407c25 */ /* 0x000fc8000f8e0040 */
[----:B------:R-:W-:Y:S01]  /*3a10*/  IMAD R13, R23, UR5, R12 ;  /* 0x00000005170d7c24 */ /* 0x000fe2000f8e020c */
[----:B------:R-:W-:Y:S06]  /*3a20*/  @P5 BRA `(.L_x_331) ;  /* 0x0000001000185947 */ /* 0x000fec0003800000 */
[----:B------:R-:W2:Y:S04]  /*3a30*/  LDL R30, [R1+0x28] ;  /* 0x00002800011e7983 */ /* 0x000ea80000100800 */
[----:B------:R-:W3:Y:S04]  /*3a40*/  LDL R29, [R1+0x2c] ;  /* 0x00002c00011d7983 */ /* 0x000ee80000100800 */
[----:B------:R-:W4:Y:S01]  /*3a50*/  LDL R28, [R1+0x30] ;  /* 0x00003000011c7983 */ /* 0x000f220000100800 */
[----:B------:R-:W-:Y:S01]  /*3a60*/  IMAD.IADD R78, R13, 0x1, R65 ;  /* 0x000000010d4e7824 */ /* 0x000fe200078e0241 */
[----:B------:R-:W-:Y:S01]  /*3a70*/  IADD3 R67, P5, P6, R50, R64, R61 ;  /* 0x0000004032437210 */ /* 0x000fe20007ebe03d */
[----:B------:R-:W-:Y:S03]  /*3a80*/  BSSY B1, `(.L_x_341) ;  /* 0x00000e3000017945 */ /* 0x000fe60003800000 */
[----:B------:R-:W-:-:S02]  /*3a90*/  IADD3.X R12, R3, R78, R70, P5, P6 ;  /* 0x0000004e030c7210 */ /* 0x000fc40002fec446 */
[----:B------:R-:W-:Y:S02]  /*3aa0*/  IADD3 R66, P5, R67, R62, RZ ;  /* 0x0000003e43427210 */ /* 0x000fe40007fbe0ff */
[----:B------:R-:W-:-:S03]  /*3ab0*/  LOP3.LUT P6, RZ, R22, 0x1, RZ, 0xc0, !PT ;  /* 0x0000000116ff7812 */ /* 0x000fc600078cc0ff */
[----:B------:R-:W-:Y:S01]  /*3ac0*/  IMAD.X R67, R12, 0x1, R63, P5 ;  /* 0x000000010c437824 */ /* 0x000fe200028e063f */
[----:B------:R-:W-:Y:S01]  /*3ad0*/  LOP3.LUT P5, RZ, R22, 0x4, RZ, 0xc0, !PT ;  /* 0x0000000416ff7812 */ /* 0x000fe200078ac0ff */
[----:B------:R-:W-:-:S05]  /*3ae0*/  IMAD.IADD R12, R77, 0x1, -R55 ;  /* 0x000000014d0c7824 */ /* 0x000fca00078e0a37 */
[----:B------:R-:W-:-:S04]  /*3af0*/  SEL R12, R55, R12, !P5 ;  /* 0x0000000c370c7207 */ /* 0x000fc80006800000 */
[----:B------:R-:W-:-:S04]  /*3b00*/  SHF.R.S32.HI R13, RZ, 0x1f, R12 ;  /* 0x0000001fff0d7819 */ /* 0x000fc8000001140c */
[----:B------:R-:W-:-:S04]  /*3b10*/  LEA.HI R13, R13, R12, RZ, 0x5 ;  /* 0x0000000c0d0d7211 */ /* 0x000fc800078f28ff */
[----:B------:R-:W-:Y:S01]  /*3b20*/  SHF.R.S32.HI R12, RZ, 0x5, R13 ;  /* 0x00000005ff0c7819 */ /* 0x000fe2000001140d */
[----:B------:R-:W-:-:S03]  /*3b30*/  IMAD R13, R17, 0x2800, R71 ;  /* 0x00002800110d7824 */ /* 0x000fc600078e0247 */
[----:B------:R-:W-:Y:S01]  /*3b40*/  LEA.HI.SX32 R12, R21, R12, 0x1c ;  /* 0x0000000c150c7211 */ /* 0x000fe200078fe2ff */
[----:B------:R-:W-:-:S04]  /*3b50*/  IMAD.IADD R13, R16, 0x1, R13 ;  /* 0x00000001100d7824 */ /* 0x000fc800078e020d */
[----:B------:R-:W-:-:S05]  /*3b60*/  IMAD.SHL.U32 R79, R12, 0x10, RZ ;  /* 0x000000100c4f7824 */ /* 0x000fca00078e00ff */
[----:B--2---:R-:W-:-:S04]  /*3b70*/  LOP3.LUT R12, R30, 0x30, R79, 0xf8, !PT ;  /* 0x000000301e0c7812 */ /* 0x004fc800078ef84f */
[----:B---3--:R-:W-:-:S05]  /*3b80*/  LOP3.LUT R12, R12, R29, RZ, 0x3c, !PT ;  /* 0x0000001d0c0c7212 */ /* 0x008fca00078e3cff */
[----:B----4-:R-:W-:-:S04]  /*3b90*/  IMAD.IADD R12, R28, 0x1, R12 ;  /* 0x000000011c0c7824 */ /* 0x010fc800078e020c */
[----:B------:R-:W-:-:S04]  /*3ba0*/  IMAD R15, R17, 0x2800, R12 ;  /* 0x00002800110f7824 */ /* 0x000fc800078e020c */
[----:B------:R-:W-:Y:S02]  /*3bb0*/  IMAD.IADD R28, R16, 0x1, R15 ;  /* 0x00000001101c7824 */ /* 0x000fe400078e020f */
[----:B------:R-:W1:Y:S04]  /*3bc0*/  LDS.128 R12, [R13+0xe000] ;  /* 0x00e000000d0c7984 */ /* 0x000e680000000c00 */
[----:B------:R-:W2:Y:S01]  /*3bd0*/  LDS.128 R28, [R28+0xe000] ;  /* 0x00e000001c1c7984 */ /* 0x000ea20000000c00 */
[----:B------:R-:W-:Y:S05]  /*3be0*/  @P6 BRA `(.L_x_342) ;  /* 0x0000000c00306947 */ /* 0x000fea0003800000 */
[--C-:B------:R-:W-:Y:S02]  /*3bf0*/  SHF.R.U32.HI R89, RZ, 0x8, R5.reuse ;  /* 0x00000008ff597819 */ /* 0x100fe40000011605 */
[----:B------:R-:W-:Y:S02]  /*3c00*/  LOP3.LUT R4, R5, 0xff0000ff, RZ, 0xc0, !PT ;  /* 0xff0000ff05047812 */ /* 0x000fe400078ec0ff */
[----:B------:R-:W-:Y:S02]  /*3c10*/  SHF.R.U32.HI R88, RZ, 0x10, R5 ;  /* 0x00000010ff587819 */ /* 0x000fe40000011605 */
[--C-:B------:R-:W-:Y:S02]  /*3c20*/  SHF.R.U32.HI R85, RZ, 0x8, R9.reuse ;  /* 0x00000008ff557819 */ /* 0x100fe40000011609 */
[----:B------:R-:W-:Y:S02]  /*3c30*/  LOP3.LUT R10, R9, 0xff0000ff, RZ, 0xc0, !PT ;  /* 0xff0000ff090a7812 */ /* 0x000fe400078ec0ff */
[----:B------:R-:W-:Y:S01]  /*3c40*/  SHF.R.U32.HI R5, RZ, 0x10, R9 ;  /* 0x00000010ff057819 */ /* 0x000fe20000011609 */
[----:B------:R-:W-:Y:S01]  /*3c50*/  IMAD.SHL.U32 R9, R89, 0x100, RZ ;  /* 0x0000010059097824 */ /* 0x000fe200078e00ff */
[--C-:B------:R-:W-:Y:S01]  /*3c60*/  SHF.R.U32.HI R8, RZ, 0x8, R7.reuse ;  /* 0x00000008ff087819 */ /* 0x100fe20000011607 */
[----:B------:R-:W-:Y:S01]  /*3c70*/  IMAD.SHL.U32 R85, R85, 0x100, RZ ;  /* 0x0000010055557824 */ /* 0x000fe200078e00ff */
[----:B------:R-:W-:Y:S01]  /*3c80*/  LOP3.LUT R6, R7, 0xff0000ff, RZ, 0xc0, !PT ;  /* 0xff0000ff07067812 */ /* 0x000fe200078ec0ff */
[----:B------:R-:W-:Y:S01]  /*3c90*/  IMAD.U32 R5, R5, 0x10000, RZ ;  /* 0x0001000005057824 */ /* 0x000fe200078e00ff */
[----:B------:R-:W-:-:S02]  /*3ca0*/  SHF.R.U32.HI R86, RZ, 0x10, R7 ;  /* 0x00000010ff567819 */ /* 0x000fc40000011607 */
[--C-:B------:R-:W-:Y:S02]  /*3cb0*/  SHF.R.U32.HI R87, RZ, 0x8, R11.reuse ;  /* 0x00000008ff577819 */ /* 0x100fe4000001160b */
[----:B------:R-:W-:Y:S02]  /*3cc0*/  LOP3.LUT R84, R11, 0xff0000ff, RZ, 0xc0, !PT ;  /* 0xff0000ff0b547812 */ /* 0x000fe400078ec0ff */
[----:B------:R-:W-:Y:S01]  /*3cd0*/  SHF.R.U32.HI R7, RZ, 0x10, R11 ;  /* 0x00000010ff077819 */ /* 0x000fe2000001160b */
[----:B------:R-:W-:Y:S01]  /*3ce0*/  IMAD.SHL.U32 R11, R8, 0x100, RZ ;  /* 0x00000100080b7824 */ /* 0x000fe200078e00ff */
[----:B------:R-:W-:Y:S01]  /*3cf0*/  LOP3.LUT R4, R4, 0xff00, R9, 0xf8, !PT ;  /* 0x0000ff0004047812 */ /* 0x000fe200078ef809 */
[----:B------:R-:W-:Y:S01]  /*3d00*/  IMAD.U32 R9, R88, 0x10000, RZ ;  /* 0x0001000058097824 */ /* 0x000fe200078e00ff */
[----:B------:R-:W-:Y:S01]  /*3d10*/  LOP3.LUT R88, R10, 0xff00, R85, 0xf8, !PT ;  /* 0x0000ff000a587812 */ /* 0x000fe200078ef855 */
[----:B------:R-:W-:Y:S01]  /*3d20*/  IMAD.SHL.U32 R87, R87, 0x100, RZ ;  /* 0x0000010057577824 */ /* 0x000fe200078e00ff */
[----:B------:R-:W-:Y:S01]  /*3d30*/  LOP3.LUT R8, R6, 0xff00, R11, 0xf8, !PT ;  /* 0x0000ff0006087812 */ /* 0x000fe200078ef80b */
[----:B------:R-:W-:Y:S01]  /*3d40*/  IMAD.U32 R90, R7, 0x10000, RZ ;  /* 0x00010000075a7824 */ /* 0x000fe200078e00ff */
[----:B------:R-:W-:Y:S01]  /*3d50*/  LOP3.LUT R6, R4, 0xff0000, R9, 0xf8, !PT ;  /* 0x00ff000004067812 */ /* 0x000fe200078ef809 */
[----:B------:R-:W-:Y:S01]  /*3d60*/  IMAD.U32 R9, R86, 0x10000, RZ ;  /* 0x0001000056097824 */ /* 0x000fe200078e00ff */
[----:B------:R-:W-:-:S02]  /*3d70*/  F2FP.F16.E4M3.UNPACK_B R86, R83.H1 ;  /* 0x00000053ff56723e */ /* 0x000fc400030006ff */
[----:B--2---:R-:W-:Y:S02]  /*3d80*/  F2FP.F16.E4M3.UNPACK_B R11, R28.H1 ;  /* 0x0000001cff0b723e */ /* 0x004fe400030006ff */
[----:B-1----:R-:W-:Y:S02]  /*3d90*/  F2FP.F16.E4M3.UNPACK_B R10, R12.H1 ;  /* 0x0000000cff0a723e */ /* 0x002fe400030006ff */
[----:B------:R-:W-:Y:S01]  /*3da0*/  LOP3.LUT R89, R84, 0xff00, R87, 0xf8, !PT ;  /* 0x0000ff0054597812 */ /* 0x000fe200078ef857 */
[----:B------:R-:W-:Y:S01]  /*3db0*/  HADD2.F32 R87, -RZ, R86.H0_H0 ;  /* 0x20000056ff577230 */ /* 0x000fe20000004100 */
[----:B------:R-:W-:Y:S01]  /*3dc0*/  LOP3.LUT R4, R8, 0xff0000, R9, 0xf8, !PT ;  /* 0x00ff000008047812 */ /* 0x000fe200078ef809 */
[----:B------:R-:W-:Y:S01]  /*3dd0*/  HADD2.F32 R9, -RZ, R11.H0_H0 ;  /* 0x2000000bff097230 */ /* 0x000fe20000004100 */
[----:B------:R-:W-:Y:S01]  /*3de0*/  F2FP.F16.E4M3.UNPACK_B R84, R82.H1 ;  /* 0x00000052ff54723e */ /* 0x000fe200030006ff */
[--C-:B------:R-:W-:Y:S01]  /*3df0*/  HADD2.F32 R8, -RZ, R10.reuse.H0_H0 ;  /* 0x2000000aff087230 */ /* 0x100fe20000004100 */
[----:B------:R-:W-:Y:S01]  /*3e00*/  LOP3.LUT R7, R88, 0xff0000, R5, 0xf8, !PT ;  /* 0x00ff000058077812 */ /* 0x000fe200078ef805 */
[----:B------:R-:W-:-:S02]  /*3e10*/  HADD2.F32 R10, -RZ, R10.H1_H1 ;  /* 0x3000000aff0a7230 */ /* 0x000fc40000004100 */
[CC--:B------:R-:W-:Y:S01]  /*3e20*/  FMUL.FTZ R91, R9.reuse, R87.reuse ;  /* 0x00000057095b7220 */ /* 0x0c0fe20000410000 */
[--C-:B------:R-:W-:Y:S02]  /*3e30*/  HADD2.F32 R85, -RZ, R84.reuse.H0_H0 ;  /* 0x20000054ff557230 */ /* 0x100fe40000004100 */
[C---:B------:R-:W-:Y:S01]  /*3e40*/  FMUL.FTZ R92, R8.reuse, R87 ;  /* 0x00000057085c7220 */ /* 0x040fe20000410000 */
[----:B------:R-:W-:Y:S01]  /*3e50*/  HADD2.F32 R87, -RZ, R84.H1_H1 ;  /* 0x30000054ff577230 */ /* 0x000fe20000004100 */
[----:B------:R-:W-:Y:S01]  /*3e60*/  F2FP.F16.E4M3.UNPACK_B R88, R83 ;  /* 0x00000053ff58723e */ /* 0x000fe200020006ff */
[----:B------:R-:W-:Y:S02]  /*3e70*/  HADD2.F32 R84, -RZ, R11.H1_H1 ;  /* 0x3000000bff547230 */ /* 0x000fe40000004100 */
[-C--:B------:R-:W-:Y:S01]  /*3e80*/  FFMA.FTZ R8, R8, R85.reuse, -R91 ;  /* 0x0000005508087223 */ /* 0x080fe2000001085b */
[----:B------:R-:W-:Y:S01]  /*3e90*/  FFMA.FTZ R9, R9, R85, R92 ;  /* 0x0000005509097223 */ /* 0x000fe2000001005c */
[----:B------:R-:W-:Y:S01]  /*3ea0*/  F2FP.F16.E4M3.UNPACK_B R85, R82 ;  /* 0x00000052ff55723e */ /* 0x000fe200020006ff */
[----:B------:R-:W-:Y:S01]  /*3eb0*/  HADD2.F32 R91, -RZ, R86.H1_H1 ;  /* 0x30000056ff5b7230 */ /* 0x000fe20000004100 */
[----:B------:R-:W-:-:S02]  /*3ec0*/  F2FP.F16.E4M3.UNPACK_B R82, R12 ;  /* 0x0000000cff52723e */ /* 0x000fc400020006ff */
[----:B------:R-:W-:Y:S01]  /*3ed0*/  LOP3.LUT R5, R89, 0xff0000, R90, 0xf8, !PT ;  /* 0x00ff000059057812 */ /* 0x000fe200078ef85a */
[----:B------:R-:W-:Y:S01]  /*3ee0*/  HADD2.F32 R89, -RZ, R88.H0_H0 ;  /* 0x20000058ff597230 */ /* 0x000fe20000004100 */
[----:B------:R-:W-:Y:S01]  /*3ef0*/  F2FP.F16.E4M3.UNPACK_B R28, R28 ;  /* 0x0000001cff1c723e */ /* 0x000fe200020006ff */
[-C--:B------:R-:W-:Y:S01]  /*3f00*/  FMUL.FTZ R11, R84, R91.reuse ;  /* 0x0000005b540b7220 */ /* 0x080fe20000410000 */
[----:B------:R-:W-:Y:S02]  /*3f10*/  HADD2.F32 R12, -RZ, R82.H0_H0 ;  /* 0x20000052ff0c7230 */ /* 0x000fe40000004100 */
[C---:B------:R-:W-:Y:S01]  /*3f20*/  FMUL.FTZ R91, R10.reuse, R91 ;  /* 0x0000005b0a5b7220 */ /* 0x040fe20000410000 */
[----:B------:R-:W-:Y:S02]  /*3f30*/  HADD2.F32 R86, -RZ, R85.H0_H0 ;  /* 0x20000055ff567230 */ /* 0x000fe40000004100 */
[----:B------:R-:W-:Y:S01]  /*3f40*/  FFMA.FTZ R11, R10, R87, -R11 ;  /* 0x000000570a0b7223 */ /* 0x000fe2000001080b */
[----:B------:R-:W-:-:S02]  /*3f50*/  HADD2.F32 R83, -RZ, R28.H0_H0 ;  /* 0x2000001cff537230 */ /* 0x000fc40000004100 */
[----:B------:R-:W-:Y:S01]  /*3f60*/  FFMA.FTZ R10, R84, R87, R91 ;  /* 0x00000057540a7223 */ /* 0x000fe2000001005b */
[----:B------:R-:W-:Y:S01]  /*3f70*/  FMUL.FTZ R90, R12, R89 ;  /* 0x000000590c5a7220 */ /* 0x000fe20000410000 */
[----:B------:R-:W-:Y:S01]  /*3f80*/  HADD2.F32 R87, -RZ, R88.H1_H1 ;  /* 0x30000058ff577230 */ /* 0x000fe20000004100 */
[----:B------:R-:W-:Y:S01]  /*3f90*/  F2FP.F16.E4M3.UNPACK_B R88, R81.H1 ;  /* 0x00000051ff58723e */ /* 0x000fe200030006ff */
[----:B------:R-:W-:Y:S02]  /*3fa0*/  HADD2.F32 R84, -RZ, R28.H1_H1 ;  /* 0x3000001cff547230 */ /* 0x000fe40000004100 */
[C---:B------:R-:W-:Y:S01]  /*3fb0*/  FMUL.FTZ R91, R83.reuse, R89 ;  /* 0x00000059535b7220 */ /* 0x040fe20000410000 */
[----:B------:R-:W-:Y:S01]  /*3fc0*/  FFMA.FTZ R28, R83, R86, R90 ;  /* 0x00000056531c7223 */ /* 0x000fe2000001005a */
[----:B------:R-:W-:Y:S01]  /*3fd0*/  HADD2.F32 R82, -RZ, R82.H1_H1 ;  /* 0x30000052ff527230 */ /* 0x000fe20000004100 */
[----:B------:R-:W-:Y:S01]  /*3fe0*/  F2FP.F16.E4M3.UNPACK_B R89, R80.H1 ;  /* 0x00000050ff59723e */ /* 0x000fe200030006ff */
[----:B------:R-:W-:-:S02]  /*3ff0*/  HADD2.F32 R83, -RZ, R85.H1_H1 ;  /* 0x30000055ff537230 */ /* 0x000fc40000004100 */
[-C--:B------:R-:W-:Y:S01]  /*4000*/  FMUL.FTZ R85, R84, R87.reuse ;  /* 0x0000005754557220 */ /* 0x080fe20000410000 */
[----:B------:R-:W-:Y:S01]  /*4010*/  FFMA.FTZ R12, R12, R86, -R91 ;  /* 0x000000560c0c7223 */ /* 0x000fe2000001085b */
[----:B------:R-:W-:Y:S01]  /*4020*/  F2FP.F16.E4M3.UNPACK_B R86, R30.H1 ;  /* 0x0000001eff56723e */ /* 0x000fe200030006ff */
[C---:B------:R-:W-:Y:S01]  /*4030*/  FMUL.FTZ R93, R82.reuse, R87 ;  /* 0x00000057525d7220 */ /* 0x040fe20000410000 */
[-C--:B------:R-:W-:Y:S01]  /*4040*/  FFMA.FTZ R85, R82, R83.reuse, -R85 ;  /* 0x0000005352557223 */ /* 0x080fe20000010855 */
[-C--:B------:R-:W-:Y:S01]  /*4050*/  F2FP.F16.E4M3.UNPACK_B R82, R14.reuse.H1 ;  /* 0x0000000eff52723e */ /* 0x080fe200030006ff */
[----:B------:R-:W-:Y:S02]  /*4060*/  HADD2.F32 R91, -RZ, R88.H0_H0 ;  /* 0x20000058ff5b7230 */ /* 0x000fe40000004100 */
[----:B------:R-:W-:Y:S01]  /*4070*/  FFMA.FTZ R83, R84, R83, R93 ;  /* 0x0000005354537223 */ /* 0x000fe2000001005d */
[----:B------:R-:W-:Y:S01]  /*4080*/  HADD2.F32 R87, -RZ, R86.H0_H0 ;  /* 0x20000056ff577230 */ /* 0x000fe20000004100 */
[----:B------:R-:W-:Y:S01]  /*4090*/  F2FP.F16.E4M3.UNPACK_B R14, R14 ;  /* 0x0000000eff0e723e */ /* 0x000fe200020006ff */
[----:B------:R-:W-:Y:S01]  /*40a0*/  HADD2.F32 R84, -RZ, R82.H0_H0 ;  /* 0x20000052ff547230 */ /* 0x000fe20000004100 */
[----:B------:R-:W-:Y:S01]  /*40b0*/  F2FP.SATFINITE.E4M3.F32.PACK_AB_MERGE_C R9, R10, R9, RZ ;  /* 0x000000090a09723e */ /* 0x000fe200048070ff */
[----:B------:R-:W-:-:S02]  /*40c0*/  HADD2.F32 R93, -RZ, R88.H1_H1 ;  /* 0x30000058ff5d7230 */ /* 0x000fc40000004100 */
[-C--:B------:R-:W-:Y:S01]  /*40d0*/  FMUL.FTZ R95, R87, R91.reuse ;  /* 0x0000005b575f7220 */ /* 0x080fe20000410000 */
[----:B------:R-:W-:Y:S02]  /*40e0*/  HADD2.F32 R88, -RZ, R86.H1_H1 ;  /* 0x30000056ff587230 */ /* 0x000fe40000004100 */
[----:B------:R-:W-:Y:S01]  /*40f0*/  FMUL.FTZ R92, R84, R91 ;  /* 0x0000005b545c7220 */ /* 0x000fe20000410000 */
[--C-:B------:R-:W-:Y:S01]  /*4100*/  HADD2.F32 R90, -RZ, R89.reuse.H0_H0 ;  /* 0x20000059ff5a7230 */ /* 0x100fe20000004100 */
[----:B------:R-:W-:Y:S01]  /*4110*/  F2FP.SATFINITE.E4M3.F32.PACK_AB_MERGE_C R8, R11, R8, RZ ;  /* 0x000000080b08723e */ /* 0x000fe200048070ff */
[----:B------:R-:W-:Y:S02]  /*4120*/  HADD2.F32 R86, -RZ, R82.H1_H1 ;  /* 0x30000052ff567230 */ /* 0x000fe40000004100 */
[-C--:B------:R-:W-:Y:S01]  /*4130*/  FMUL.FTZ R91, R88, R93.reuse ;  /* 0x0000005d585b7220 */ /* 0x080fe20000410000 */
[----:B------:R-:W-:Y:S02]  /*4140*/  HADD2.F32 R89, -RZ, R89.H1_H1 ;  /* 0x30000059ff597230 */ /* 0x000fe40000004100 */
[-C--:B------:R-:W-:Y:S01]  /*4150*/  FFMA.FTZ R82, R84, R90.reuse, -R95 ;  /* 0x0000005a54527223 */ /* 0x080fe2000001085f */
[----:B------:R-:W-:Y:S01]  /*4160*/  FFMA.FTZ R84, R87, R90, R92 ;  /* 0x0000005a57547223 */ /* 0x000fe2000001005c */
[C---:B------:R-:W-:Y:S01]  /*4170*/  FMUL.FTZ R93, R86.reuse, R93 ;  /* 0x0000005d565d7220 */ /* 0x040fe20000410000 */
[----:B------:R-:W-:Y:S01]  /*4180*/  F2FP.F16.E4M3.UNPACK_B R87, R81 ;  /* 0x00000051ff57723e */ /* 0x000fe200020006ff */
[-C--:B------:R-:W-:Y:S01]  /*4190*/  FFMA.FTZ R81, R86, R89.reuse, -R91 ;  /* 0x0000005956517223 */ /* 0x080fe2000001085b */
[----:B------:R-:W-:Y:S01]  /*41a0*/  F2FP.F16.E4M3.UNPACK_B R86, R30 ;  /* 0x0000001eff56723e */ /* 0x000fe200020006ff */
[----:B------:R-:W-:Y:S01]  /*41b0*/  FFMA.FTZ R99, R88, R89, R93 ;  /* 0x0000005958637223 */ /* 0x000fe2000001005d */
[----:B------:R-:W-:Y:S01]  /*41c0*/  HADD2.F32 R30, -RZ, R14.H0_H0 ;  /* 0x2000000eff1e7230 */ /* 0x000fe20000004100 */
[----:B------:R-:W-:Y:S01]  /*41d0*/  F2FP.F16.E4M3.UNPACK_B R10, R29 ;  /* 0x0000001dff0a723e */ /* 0x000fe200020006ff */
[--C-:B------:R-:W-:Y:S01]  /*41e0*/  HADD2.F32 R91, -RZ, R87.reuse.H0_H0 ;  /* 0x20000057ff5b7230 */ /* 0x100fe20000004100 */
[----:B------:R-:W-:Y:S01]  /*41f0*/  F2FP.F16.E4M3.UNPACK_B R11, R7 ;  /* 0x00000007ff0b723e */ /* 0x000fe200020006ff */
[----:B------:R-:W-:Y:S01]  /*4200*/  HADD2.F32 R93, -RZ, R87.H1_H1 ;  /* 0x30000057ff5d7230 */ /* 0x000fe20000004100 */
[----:B------:R-:W-:Y:S01]  /*4210*/  F2FP.F16.E4M3.UNPACK_B R87, R80 ;  /* 0x00000050ff57723e */ /* 0x000fe200020006ff */
[--C-:B------:R-:W-:Y:S01]  /*4220*/  HADD2.F32 R80, -RZ, R86.reuse.H0_H0 ;  /* 0x20000056ff507230 */ /* 0x100fe20000004100 */
[----:B------:R-:W-:Y:S01]  /*4230*/  F2FP.SATFINITE.E4M3.F32.PACK_AB_MERGE_C R28, R83, R28, R9 ;  /* 0x0000001c531c723e */ /* 0x000fe20004807009 */
[----:B------:R-:W-:Y:S01]  /*4240*/  HADD2.F32 R86, -RZ, R86.H1_H1 ;  /* 0x30000056ff567230 */ /* 0x000fe20000004100 */
[----:B------:R-:W-:Y:S01]  /*4250*/  F2FP.F16.E4M3.UNPACK_B R9, R13 ;  /* 0x0000000dff09723e */ /* 0x000fe200020006ff */
[----:B------:R-:W-:-:S02]  /*4260*/  HADD2.F32 R14, -RZ, R14.H1_H1 ;  /* 0x3000000eff0e7230 */ /* 0x000fc40000004100 */
[-C--:B------:R-:W-:Y:S01]  /*4270*/  FMUL.FTZ R95, R80, R91.reuse ;  /* 0x0000005b505f7220 */ /* 0x080fe20000410000 */
[--C-:B------:R-:W-:Y:S02]  /*4280*/  HADD2.F32 R89, -RZ, R87.reuse.H0_H0 ;  /* 0x20000057ff597230 */ /* 0x100fe40000004100 */
[----:B------:R-:W-:Y:S01]  /*4290*/  FMUL.FTZ R91, R30, R91 ;  /* 0x0000005b1e5b7220 */ /* 0x000fe20000410000 */
[----:B------:R-:W-:Y:S02]  /*42a0*/  HADD2.F32 R87, -RZ, R87.H1_H1 ;  /* 0x30000057ff577230 */ /* 0x000fe40000004100 */
[-C--:B------:R-:W-:Y:S01]  /*42b0*/  FMUL.FTZ R97, R86, R93.reuse ;  /* 0x0000005d56617220 */ /* 0x080fe20000410000 */
[----:B------:R-:W-:Y:S01]  /*42c0*/  FMUL.FTZ R93, R14, R93 ;  /* 0x0000005d0e5d7220 */ /* 0x000fe20000410000 */
[-C--:B------:R-:W-:Y:S01]  /*42d0*/  FFMA.FTZ R95, R30, R89.reuse, -R95 ;  /* 0x000000591e5f7223 */ /* 0x080fe2000001085f */
[----:B------:R-:W-:Y:S01]  /*42e0*/  FFMA.FTZ R30, R80, R89, R91 ;  /* 0x00000059501e7223 */ /* 0x000fe2000001005b */
[----:B------:R-:W-:Y:S01]  /*42f0*/  FFMA.FTZ R14, R14, R87, -R97 ;  /* 0x000000570e0e7223 */ /* 0x000fe20000010861 */
[----:B------:R-:W-:Y:S01]  /*4300*/  F2FP.SATFINITE.E4M3.F32.PACK_AB_MERGE_C R82, R81, R82, RZ ;  /* 0x000000525152723e */ /* 0x000fe200048070ff */
[----:B------:R-:W-:Y:S01]  /*4310*/  HADD2.F32 R80, -RZ, R10.H0_H0 ;  /* 0x2000000aff507230 */ /* 0x000fe20000004100 */
[----:B------:R-:W-:Y:S01]  /*4320*/  F2FP.SATFINITE.E4M3.F32.PACK_AB_MERGE_C R12, R85, R12, R8 ;  /* 0x0000000c550c723e */ /* 0x000fe20004807008 */
[----:B------:R-:W-:Y:S01]  /*4330*/  HADD2.F32 R85, -RZ, R11.H0_H0 ;  /* 0x2000000bff557230 */ /* 0x000fe20000004100 */
[----:B------:R-:W-:Y:S01]  /*4340*/  F2FP.F16.E4M3.UNPACK_B R81, R6 ;  /* 0x00000006ff51723e */ /* 0x000fe200020006ff */
[----:B------:R-:W-:-:S02]  /*4350*/  HADD2.F32 R8, -RZ, R9.H0_H0 ;  /* 0x20000009ff087230 */ /* 0x000fc40000004100 */
[----:B------:R-:W-:Y:S01]  /*4360*/  FFMA.FTZ R93, R86, R87, R93 ;  /* 0x00000057565d7223 */ /* 0x000fe2000001005d */
[----:B------:R-:W-:Y:S01]  /*4370*/  F2FP.SATFINITE.E4M3.F32.PACK_AB_MERGE_C R14, R14, R95, R82 ;  /* 0x0000005f0e0e723e */ /* 0x000fe20004807052 */
[-C--:B------:R-:W-:Y:S01]  /*4380*/  FMUL.FTZ R87, R80, R85.reuse ;  /* 0x0000005550577220 */ /* 0x080fe20000410000 */
[----:B------:R-:W-:Y:S02]  /*4390*/  HADD2.F32 R83, -RZ, R81.H0_H0 ;  /* 0x20000051ff537230 */ /* 0x000fe40000004100 */
[C---:B------:R-:W-:Y:S01]  /*43a0*/  FMUL.FTZ R85, R8.reuse, R85 ;  /* 0x0000005508557220 */ /* 0x040fe20000410000 */
[----:B------:R-:W-:Y:S01]  /*43b0*/  HADD2.F32 R82, -RZ, R11.H1_H1 ;  /* 0x3000000bff527230 */ /* 0x000fe20000004100 */
[----:B------:R-:W-:Y:S01]  /*43c0*/  F2FP.F16.E4M3.UNPACK_B R29, R29.H1 ;  /* 0x0000001dff1d723e */ /* 0x000fe200030006ff */
[----:B------:R-:W-:Y:S02]  /*43d0*/  HADD2.F32 R10, -RZ, R10.H1_H1 ;  /* 0x3000000aff0a7230 */ /* 0x000fe40000004100 */
[----:B------:R-:W-:Y:S01]  /*43e0*/  FFMA.FTZ R8, R8, R83, -R87 ;  /* 0x0000005308087223 */ /* 0x000fe20000010857 */
[----:B------:R-:W-:-:S02]  /*43f0*/  HADD2.F32 R11, -RZ, R9.H1_H1 ;  /* 0x30000009ff0b7230 */ /* 0x000fc40000004100 */
[----:B------:R-:W-:Y:S01]  /*4400*/  FFMA.FTZ R9, R80, R83, R85 ;  /* 0x0000005350097223 */ /* 0x000fe20000010055 */
[----:B------:R-:W-:Y:S02]  /*4410*/  HADD2.F32 R81, -RZ, R81.H1_H1 ;  /* 0x30000051ff517230 */ /* 0x000fe40000004100 */
[CC--:B------:R-:W-:Y:S01]  /*4420*/  FMUL.FTZ R80, R10.reuse, R82.reuse ;  /* 0x000000520a507220 */ /* 0x0c0fe20000410000 */
[----:B------:R-:W-:Y:S01]  /*4430*/  F2FP.F16.E4M3.UNPACK_B R13, R13.H1 ;  /* 0x0000000dff0d723e */ /* 0x000fe200030006ff */
[C---:B------:R-:W-:Y:S01]  /*4440*/  FMUL.FTZ R83, R11.reuse, R82 ;  /* 0x000000520b537220 */ /* 0x040fe20000410000 */
[----:B------:R-:W-:Y:S01]  /*4450*/  F2FP.F16.E4M3.UNPACK_B R82, R7.H1 ;  /* 0x00000007ff52723e */ /* 0x000fe200030006ff */
[-C--:B------:R-:W-:Y:S01]  /*4460*/  FFMA.FTZ R11, R11, R81.reuse, -R80 ;  /* 0x000000510b0b7223 */ /* 0x080fe20000010850 */
[----:B------:R-:W-:Y:S01]  /*4470*/  F2FP.F16.E4M3.UNPACK_B R6, R6.H1 ;  /* 0x00000006ff06723e */ /* 0x000fe200030006ff */
[----:B------:R-:W-:Y:S01]  /*4480*/  FFMA.FTZ R10, R10, R81, R83 ;  /* 0x000000510a0a7223 */ /* 0x000fe20000010053 */
[----:B------:R-:W-:Y:S01]  /*4490*/  HADD2.F32 R80, -RZ, R29.H0_H0 ;  /* 0x2000001dff507230 */ /* 0x000fe20000004100 */
[----:B------:R-:W-:Y:S01]  /*44a0*/  F2FP.SATFINITE.E4M3.F32.PACK_AB_MERGE_C R84, R99, R84, RZ ;  /* 0x000000546354723e */ /* 0x000fe200048070ff */
[----:B------:R-:W-:Y:S01]  /*44b0*/  HADD2.F32 R83, -RZ, R82.H0_H0 ;  /* 0x20000052ff537230 */ /* 0x000fe20000004100 */
[----:B------:R-:W-:Y:S01]  /*44c0*/  F2FP.F16.E4M3.UNPACK_B R89, R5 ;  /* 0x00000005ff59723e */ /* 0x000fe200020006ff */
[----:B------:R-:W-:Y:S01]  /*44d0*/  HADD2.F32 R7, -RZ, R13.H0_H0 ;  /* 0x2000000dff077230 */ /* 0x000fe20000004100 */
[----:B------:R-:W-:Y:S01]  /*44e0*/  F2FP.SATFINITE.E4M3.F32.PACK_AB_MERGE_C R30, R93, R30, R84 ;  /* 0x0000001e5d1e723e */ /* 0x000fe20004807054 */
[----:B------:R-:W-:-:S02]  /*44f0*/  HADD2.F32 R81, -RZ, R29.H1_H1 ;  /* 0x3000001dff517230 */ /* 0x000fc40000004100 */
[CC--:B------:R-:W-:Y:S01]  /*4500*/  FMUL.FTZ R86, R80.reuse, R83.reuse ;  /* 0x0000005350567220 */ /* 0x0c0fe20000410000 */
[----:B------:R-:W-:Y:S02]  /*4510*/  HADD2.F32 R29, -RZ, R6.H0_H0 ;  /* 0x20000006ff1d7230 */ /* 0x000fe40000004100 */
[C---:B------:R-:W-:Y:S01]  /*4520*/  FMUL.FTZ R83, R7.reuse, R83 ;  /* 0x0000005307537220 */ /* 0x040fe20000410000 */
[----:B------:R-:W-:Y:S01]  /*4530*/  HADD2.F32 R13, -RZ, R13.H1_H1 ;  /* 0x3000000dff0d7230 */ /* 0x000fe20000004100 */
[----:B------:R-:W-:Y:S01]  /*4540*/  F2FP.F16.E4M3.UNPACK_B R87, R4.H1 ;  /* 0x00000004ff57723e */ /* 0x000fe200030006ff */
[----:B------:R-:W-:Y:S01]  /*4550*/  HADD2.F32 R82, -RZ, R82.H1_H1 ;  /* 0x30000052ff527230 */ /* 0x000fe20000004100 */
[----:B------:R-:W-:Y:S01]  /*4560*/  F2FP.F16.E4M3.UNPACK_B R90, R5.H1 ;  /* 0x00000005ff5a723e */ /* 0x000fe200030006ff */
[----:B------:R-:W-:Y:S02]  /*4570*/  HADD2.F32 R84, -RZ, R6.H1_H1 ;  /* 0x30000006ff547230 */ /* 0x000fe40000004100 */
[-C--:B------:R-:W-:Y:S01]  /*4580*/  FFMA.FTZ R6, R7, R29.reuse, -R86 ;  /* 0x0000001d07067223 */ /* 0x080fe20000010856 */
[----:B------:R-:W-:Y:S01]  /*4590*/  FFMA.FTZ R7, R80, R29, R83 ;  /* 0x0000001d50077223 */ /* 0x000fe20000010053 */
[-C--:B------:R-:W-:Y:S01]  /*45a0*/  FMUL.FTZ R88, R81, R82.reuse ;  /* 0x0000005251587220 */ /* 0x080fe20000410000 */
[C---:B------:R-:W-:Y:S01]  /*45b0*/  FMUL.FTZ R80, R13.reuse, R82 ;  /* 0x000000520d507220 */ /* 0x040fe20000410000 */
[----:B------:R-:W-:Y:S01]  /*45c0*/  F2FP.F16.E4M3.UNPACK_B R82, R31 ;  /* 0x0000001fff52723e */ /* 0x000fe200020006ff */
[----:B------:R-:W-:Y:S01]  /*45d0*/  HADD2.F32 R92, -RZ, R90.H0_H0 ;  /* 0x2000005aff5c7230 */ /* 0x000fe20000004100 */
[----:B------:R-:W-:Y:S01]  /*45e0*/  F2FP.F16.E4M3.UNPACK_B R29, R15 ;  /* 0x0000000fff1d723e */ /* 0x000fe200020006ff */
[-C--:B------:R-:W-:Y:S01]  /*45f0*/  FFMA.FTZ R13, R13, R84.reuse, -R88 ;  /* 0x000000540d0d7223 */ /* 0x080fe20000010858 */
[----:B------:R-:W-:Y:S01]  /*4600*/  FFMA.FTZ R80, R81, R84, R80 ;  /* 0x0000005451507223 */ /* 0x000fe20000010050 */
[----:B------:R-:W-:Y:S01]  /*4610*/  F2FP.F16.E4M3.UNPACK_B R86, R4 ;  /* 0x00000004ff56723e */ /* 0x000fe200020006ff */
[----:B------:R-:W-:Y:S01]  /*4620*/  HADD2.F32 R84, -RZ, R82.H0_H0 ;  /* 0x20000052ff547230 */ /* 0x000fe20000004100 */
[----:B------:R-:W-:Y:S01]  /*4630*/  F2FP.F16.E4M3.UNPACK_B R83, R31.H1 ;  /* 0x0000001fff53723e */ /* 0x000fe200030006ff */
[----:B------:R-:W-:Y:S01]  /*4640*/  HADD2.F32 R4, -RZ, R89.H0_H0 ;  /* 0x20000059ff047230 */ /* 0x000fe20000004100 */
[----:B------:R-:W-:Y:S01]  /*4650*/  F2FP.F16.E4M3.UNPACK_B R15, R15.H1 ;  /* 0x0000000fff0f723e */ /* 0x000fe200030006ff */
[----:B------:R-:W-:Y:S01]  /*4660*/  HADD2.F32 R31, -RZ, R29.H0_H0 ;  /* 0x2000001dff1f7230 */ /* 0x000fe20000004100 */
[----:B------:R-:W-:Y:S01]  /*4670*/  F2FP.SATFINITE.E4M3.F32.PACK_AB_MERGE_C R6, R13, R6, RZ ;  /* 0x000000060d06723e */ /* 0x000fe200048070ff */
[----:B------:R-:W-:-:S02]  /*4680*/  HADD2.F32 R5, -RZ, R86.H0_H0 ;  /* 0x20000056ff057230 */ /* 0x000fc40000004100 */
[-C--:B------:R-:W-:Y:S01]  /*4690*/  FMUL.FTZ R94, R84, R4.reuse ;  /* 0x00000004545e7220 */ /* 0x080fe20000410000 */
[----:B------:R-:W-:Y:S02]  /*46a0*/  HADD2.F32 R85, -RZ, R83.H0_H0 ;  /* 0x20000053ff557230 */ /* 0x000fe40000004100 */
[C---:B------:R-:W-:Y:S01]  /*46b0*/  FMUL.FTZ R91, R31.reuse, R4 ;  /* 0x000000041f5b7220 */ /* 0x040fe20000410000 */
[----:B------:R-:W-:Y:S02]  /*46c0*/  HADD2.F32 R81, -RZ, R15.H0_H0 ;  /* 0x2000000fff517230 */ /* 0x000fe40000004100 */
[----:B------:R-:W-:Y:S01]  /*46d0*/  FFMA.FTZ R4, R31, R5, -R94 ;  /* 0x000000051f047223 */ /* 0x000fe2000001085e */
[----:B------:R-:W-:Y:S02]  /*46e0*/  HADD2.F32 R83, -RZ, R83.H1_H1 ;  /* 0x30000053ff537230 */ /* 0x000fe40000004100 */
[----:B------:R-:W-:Y:S01]  /*46f0*/  FMUL.FTZ R96, R85, R92 ;  /* 0x0000005c55607220 */ /* 0x000fe20000410000 */
[----:B------:R-:W-:-:S02]  /*4700*/  HADD2.F32 R90, -RZ, R90.H1_H1 ;  /* 0x3000005aff5a7230 */ /* 0x000fc40000004100 */
[----:B------:R-:W-:Y:S01]  /*4710*/  FFMA.FTZ R5, R84, R5, R91 ;  /* 0x0000000554057223 */ /* 0x000fe2000001005b */
[----:B------:R-:W-:Y:S02]  /*4720*/  HADD2.F32 R15, -RZ, R15.H1_H1 ;  /* 0x3000000fff0f7230 */ /* 0x000fe40000004100 */
[----:B------:R-:W-:Y:S01]  /*4730*/  FMUL.FTZ R92, R81, R92 ;  /* 0x0000005c515c7220 */ /* 0x000fe20000410000 */
[----:B------:R-:W-:Y:S02]  /*4740*/  HADD2.F32 R88, -RZ, R87.H0_H0 ;  /* 0x20000057ff587230 */ /* 0x000fe40000004100 */
[-C--:B------:R-:W-:Y:S01]  /*4750*/  FMUL.FTZ R94, R83, R90.reuse ;  /* 0x0000005a535e7220 */ /* 0x080fe20000410000 */
[----:B------:R-:W-:Y:S02]  /*4760*/  HADD2.F32 R82, -RZ, R82.H1_H1 ;  /* 0x30000052ff527230 */ /* 0x000fe40000004100 */
[----:B------:R-:W-:Y:S01]  /*4770*/  FMUL.FTZ R90, R15, R90 ;  /* 0x0000005a0f5a7220 */ /* 0x000fe20000410000 */
[----:B------:R-:W-:-:S02]  /*4780*/  HADD2.F32 R89, -RZ, R89.H1_H1 ;  /* 0x30000059ff597230 */ /* 0x000fc40000004100 */
[-C--:B------:R-:W-:Y:S01]  /*4790*/  FFMA.FTZ R96, R81, R88.reuse, -R96 ;  /* 0x0000005851607223 */ /* 0x080fe20000010860 */
[----:B------:R-:W-:Y:S02]  /*47a0*/  HADD2.F32 R84, -RZ, R87.H1_H1 ;  /* 0x30000057ff547230 */ /* 0x000fe40000004100 */
[----:B------:R-:W-:Y:S01]  /*47b0*/  FFMA.FTZ R92, R85, R88, R92 ;  /* 0x00000058555c7223 */ /* 0x000fe2000001005c */
[----:B------:R-:W-:Y:S02]  /*47c0*/  HADD2.F32 R29, -RZ, R29.H1_H1 ;  /* 0x3000001dff1d7230 */ /* 0x000fe40000004100 */
[-C--:B------:R-:W-:Y:S01]  /*47d0*/  FMUL.FTZ R88, R82, R89.reuse ;  /* 0x0000005952587220 */ /* 0x080fe20000410000 */
[----:B------:R-:W-:Y:S02]  /*47e0*/  HADD2.F32 R86, -RZ, R86.H1_H1 ;  /* 0x30000056ff567230 */ /* 0x000fe40000004100 */
[-C--:B------:R-:W-:Y:S01]  /*47f0*/  FFMA.FTZ R15, R15, R84.reuse, -R94 ;  /* 0x000000540f0f7223 */ /* 0x080fe2000001085e */
[----:B------:R-:W-:Y:S01]  /*4800*/  FFMA.FTZ R83, R83, R84, R90 ;  /* 0x0000005453537223 */ /* 0x000fe2000001005a */
[C---:B------:R-:W-:Y:S01]  /*4810*/  FMUL.FTZ R89, R29.reuse, R89 ;  /* 0x000000591d597220 */ /* 0x040fe20000410000 */
[----:B------:R-:W-:Y:S01]  /*4820*/  F2FP.SATFINITE.E4M3.F32.PACK_AB_MERGE_C R7, R80, R7, RZ ;  /* 0x000000075007723e */ /* 0x000fe200048070ff */
[----:B------:R-:W-:Y:S01]  /*4830*/  FFMA.FTZ R29, R29, R86, -R88 ;  /* 0x000000561d1d7223 */ /* 0x000fe20000010858 */
[----:B------:R-:W-:Y:S01]  /*4840*/  F2FP.SATFINITE.E4M3.F32.PACK_AB_MERGE_C R15, R15, R96, RZ ;  /* 0x000000600f0f723e */ /* 0x000fe200048070ff */
[----:B------:R-:W-:Y:S01]  /*4850*/  FFMA.FTZ R82, R82, R86, R89 ;  /* 0x0000005652527223 */ /* 0x000fe20000010059 */
[----:B------:R-:W-:-:S02]  /*4860*/  F2FP.SATFINITE.E4M3.F32.PACK_AB_MERGE_C R83, R83, R92, RZ ;  /* 0x0000005c5353723e */ /* 0x000fc400048070ff */
[----:B------:R-:W-:Y:S02]  /*4870*/  F2FP.SATFINITE.E4M3.F32.PACK_AB_MERGE_C R15, R29, R4, R15 ;  /* 0x000000041d0f723e */ /* 0x000fe4000480700f */
[----:B------:R-:W-:Y:S02]  /*4880*/  F2FP.SATFINITE.E4M3.F32.PACK_AB_MERGE_C R13, R11, R8, R6 ;  /* 0x000000080b0d723e */ /* 0x000fe40004807006 */
[----:B------:R-:W-:Y:S02]  /*4890*/  F2FP.SATFINITE.E4M3.F32.PACK_AB_MERGE_C R29, R10, R9, R7 ;  /* 0x000000090a1d723e */ /* 0x000fe40004807007 */
[----:B------:R-:W-:-:S07]  /*48a0*/  F2FP.SATFINITE.E4M3.F32.PACK_AB_MERGE_C R31, R82, R5, R83 ;  /* 0x00000005521f723e */ /* 0x000fce0004807053 */
.L_x_342:
[----:B------:R-:W-:Y:S05]  /*48b0*/  BSYNC B1 ;  /* 0x0000000000017941 */ /* 0x000fea0003800000 */
.L_x_341:
[----:B-1----:R3:W-:Y:S01]  /*48c0*/  STG.E.128 desc[UR40][R66.64], R12 ;  /* 0x0000000c42007986 */ /* 0x0027e2000c101d28 */
[----:B------:R-:W-:-:S13]  /*48d0*/  ISETP.GE.AND P5, PT, R79, R77, PT ;  /* 0x0000004d4f00720c */ /* 0x000fda0003fa6270 */
[----:B------:R-:W-:Y:S05]  /*48e0*/  @P5 BRA `(.L_x_331) ;  /* 0x0000000000685947 */ /* 0x000fea0003800000 */
[--C-:B------:R-:W-:Y:S02]  /*48f0*/  SHF.R.S32.HI R4, RZ, 0x1f, R79.reuse ;  /* 0x0000001fff047819 */ /* 0x100fe4000001144f */
[----:B------:R-:W-:-:S04]  /*4900*/  IADD3 R65, P5, P6, R50, R64, R79 ;  /* 0x0000004032417210 */ /* 0x000fc80007ebe04f */
[----:B------:R-:W-:Y:S02]  /*4910*/  IADD3.X R4, R3, R78, R4, P5, P6 ;  /* 0x0000004e03047210 */ /* 0x000fe40002fec404 */
[----:B------:R-:W-:-:S05]  /*4920*/  IADD3 R62, P5, R65, R62, RZ ;  /* 0x0000003e413e7210 */ /* 0x000fca0007fbe0ff */
[----:B------:R-:W-:-:S05]  /*4930*/  IMAD.X R63, R4, 0x1, R63, P5 ;  /* 0x00000001043f7824 */ /* 0x000fca00028e063f */
[----:B--2---:R4:W-:Y:S01]  /*4940*/  STG.E.128 desc[UR40][R62.64], R28 ;  /* 0x0000001c3e007986 */ /* 0x0049e2000c101d28 */
[----:B------:R-:W-:Y:S05]  /*4950*/  BRA `(.L_x_331) ;  /* 0x00000000004c7947 */ /* 0x000fea0003800000 */
.L_x_324:
[----:B------:R-:W2:Y:S02]  /*4960*/  LDL R4, [R1+0x8] ;  /* 0x0000080001047983 */ /* 0x000ea40000100800 */
[----:B--2---:R-:W-:-:S13]  /*4970*/  ISETP.NE.AND P0, PT, R4, 0x3, PT ;  /* 0x000000030400780c */ /* 0x004fda0003f05270 */
[----:B------:R-:W-:Y:S05]  /*4980*/  @!P0 BRA `(.L_x_343) ;  /* 0x0000000000048947 */ /* 0x000fea0003800000 */
[----:B------:R-:W-:Y:S01]  /*4990*/  BPT.TRAP 0x1 ;  /* 0x000000040000795c */ /* 0x000fe20000300000 */
.L_x_343:
[----:B------:R-:W2:Y:S01]  /*49a0*/  LDL R5, [R1] ;  /* 0x0000000001057983 */ /* 0x000ea20000100800 */
[----:B------:R-:W-:Y:S01]  /*49b0*/  IMAD R75, R17, 0x8, R16 ;  /* 0x00000008114b7824 */ /* 0x000fe200078e0210 */
[----:B------:R-:W-:Y:S01]  /*49c0*/  BSSY B1, `(.L_x_344) ;  /* 0x0000006000017945 */ /* 0x000fe20003800000 */
[----:B------:R-:W-:-:S05]  /*49d0*/  IMAD R4, R2, -0xa0, R32 ;  /* 0xffffff6002047824 */ /* 0x000fca00078e0220 */
[----:B------:R-:W-:Y:S02]  /*49e0*/  VIMNMX R4, R4, 0xa0, PT ;  /* 0x000000a004047848 */ /* 0x000fe40003fe0100 */
[----:B--2---:R-:W-:-:S04]  /*49f0*/  SHF.L.U32 R76, R5, 0x1f, RZ ;  /* 0x0000001f054c7819 */ /* 0x004fc800000006ff */
[----:B------:R-:W0:Y:S02]  /*4a00*/  SYNCS.PHASECHK.TRANS64.TRYWAIT P1, [R75+URZ+0x13290], R76 ;  /* 0x0132904c4b0075a7 */ /* 0x000e24000802017f */
[----:B0-----:R-:W-:Y:S05]  /*4a10*/  @!P1 BRA `(.L_x_345) ;  /* 0x0000011c00289947 */ /* 0x001fea0003800000 */
.L_x_545:
[----:B------:R-:W-:Y:S05]  /*4a20*/  BSYNC B1 ;  /* 0x0000000000017941 */ /* 0x000fea0003800000 */
.L_x_344:
[----:B------:R-:W-:-:S13]  /*4a30*/  ISETP.GE.AND P1, PT, R23, R4, PT ;  /* 0x000000041700720c */ /* 0x000fda0003f26270 */
[----:B------:R-:W-:Y:S05]  /*4a40*/  @P1 BRA `(.L_x_331) ;  /* 0x0000000000101947 */ /* 0x000fea0003800000 */
[----:B------:R-:W1:Y:S04]  /*4a50*/  @!P3 LDS.128 R4, [R74+0xe000] ;  /* 0x00e000004a04b984 */ /* 0x000e680000000c00 */
[----:B------:R-:W2:Y:S04]  /*4a60*/  @!P2 LDS.128 R8, [R73+0xe000] ;  /* 0x00e000004908a984 */ /* 0x000ea80000000c00 */
[----:B-1----:R1:W-:Y:S04]  /*4a70*/  @!P3 STG.E.128 desc[UR40][R12.64], R4 ;  /* 0x000000040c00b986 */ /* 0x0023e8000c101d28 */
[----:B--2---:R1:W-:Y:S02]  /*4a80*/  @!P2 STG.E.128 desc[UR40][R12.64+0x20], R8 ;  /* 0x000020080c00a986 */ /* 0x0043e4000c101d28 */
.L_x_331:
[----:B------:R-:W-:Y:S05]  /*4a90*/  BSYNC B0 ;  /* 0x0000000000007941 */ /* 0x000fea0003800000 */
.L_x_323:
[----:B-12---:R-:W1:Y:S01]  /*4aa0*/  S2R R4, SR_TID.X ;  /* 0x0000000000047919 */ /* 0x006e620000002100 */
[----:B------:R-:W-:Y:S01]  /*4ab0*/  @!PT LDS RZ, [RZ] ;  /* 0x00000000fffff984 */ /* 0x000fe20000000800 */
[----:B------:R-:W-:Y:S01]  /*4ac0*/  @!PT LDS RZ, [RZ] ;  /* 0x00000000fffff984 */ /* 0x000fe20000000800 */
[----:B------:R-:W-:Y:S01]  /*4ad0*/  @!PT LDS RZ, [RZ] ;  /* 0x00000000fffff984 */ /* 0x000fe20000000800 */
[----:B------:R-:W-:Y:S01]  /*4ae0*/  @!PT LDS RZ, [RZ] ;  /* 0x00000000fffff984 */ /* 0x000fe20000000800 */
[----:B------:R2:W-:Y:S06]  /*4af0*/  MEMBAR.ALL.CTA ;  /* 0x0000000000007992 */ /* 0x0005ec0000008000 */
[----:B--2---:R-:W2:Y:S01]  /*4b00*/  FENCE.VIEW.ASYNC.S ;  /* 0x00000000000073c6 */ /* 0x004ea20000000000 */
[----:B------:R-:W-:Y:S05]  /*4b10*/  WARPSYNC.ALL ;  /* 0x0000000000007948 */ /* 0x000fea0003800000 */
[----:B------:R-:W-:Y:S01]  /*4b20*/  BSSY B0, `(.L_x_346) ;  /* 0x0000009000007945 */ /* 0x000fe20003800000 */
[----:B-1----:R-:W-:Y:S01]  /*4b30*/  LOP3.LUT R4, R4, 0x7f, RZ, 0xc0, !PT ;  /* 0x0000007f04047812 */ /* 0x002fe200078ec0ff */
[----:B--2---:R1:W-:Y:S03]  /*4b40*/  BAR.SYNC.DEFER_BLOCKING R54, 0x80 ;  /* 0x000200360000751d */ /* 0x0043e60000010000 */
[----:B------:R-:W-:-:S13]  /*4b50*/  ISETP.NE.AND P5, PT, R4, RZ, PT ;  /* 0x000000ff0400720c */ /* 0x000fda0003fa5270 */
[----:B------:R-:W-:-:S05]  /*4b60*/  @!P5 VIADD R4, R75, 0x132a0 ;  /* 0x000132a04b04d836 */ /* 0x000fca0000000000 */
[----:B------:R-:W-:-:S04]  /*4b70*/  @!P5 PRMT R4, RZ, 0x654, R4 ;  /* 0x00000654ff04d816 */ /* 0x000fc80000000004 */
[----:B------:R1:W-:Y:S01]  /*4b80*/  @!P5 SYNCS.ARRIVE.TRANS64.RED.A1T0 RZ, [R4+URZ], RZ ;  /* 0x000000ff04ffd9a7 */ /* 0x0003e2000810043f */
[----:B------:R-:W-:Y:S05]  /*4b90*/  @!P0 BRA `(.L_x_347) ;  /* 0x0000000000048947 */ /* 0x000fea0003800000 */
[----:B------:R-:W-:Y:S01]  /*4ba0*/  BPT.TRAP 0x1 ;  /* 0x000000040000795c */ /* 0x000fe20000300000 */
.L_x_347:
[----:B------:R-:W-:Y:S05]  /*4bb0*/  BSYNC B0 ;  /* 0x0000000000007941 */ /* 0x000fea0003800000 */
.L_x_346:
[----:B------:R-:W2:Y:S01]  /*4bc0*/  SYNCS.PHASECHK.TRANS64.TRYWAIT P0, [R75+URZ+0x132b0], R76 ;  /* 0x0132b04c4b0075a7 */ /* 0x000ea2000800017f */
[----:B------:R-:W-:Y:S04]  /*4bd0*/  BSSY B0, `(.L_x_348) ;  /* 0x0000002000007945 */ /* 0x000fe80003800000 */
[----:B--2---:R-:W-:Y:S05]  /*4be0*/  @!P0 BRA `(.L_x_349) ;  /* 0x0000011800c88947 */ /* 0x004fea0003800000 */
.L_x_546:
[----:B------:R-:W-:Y:S05]  /*4bf0*/  BSYNC B0 ;  /* 0x0000000000007941 */ /* 0x000fea0003800000 */
.L_x_348:
[----:B------:R-:W-:Y:S04]  /*4c00*/  BSSY B0, `(.L_x_350) ;  /* 0x0000013000007945 */ /* 0x000fe80003800000 */
[----:B------:R-:W-:Y:S05]  /*4c10*/  @P1 BRA `(.L_x_351) ;  /* 0x0000000000441947 */ /* 0x000fea0003800000 */
[----:B-1----:R-:W-:Y:S01]  /*4c20*/  IMAD.WIDE R4, R2, 0xa0, R52 ;  /* 0x000000a002047825 */ /* 0x002fe200078e0234 */
[----:B------:R-:W-:Y:S01]  /*4c30*/  ULDC.64 UR4, c[0x0][0x328] ;  /* 0x0000ca0000047ab9 */ /* 0x000fe20000000a00 */
[----:B------:R-:W-:Y:S02]  /*4c40*/  ULDC.64 UR6, c[0x0][0x318] ;  /* 0x0000c60000067ab9 */ /* 0x000fe40000000a00 */
[----:B------:R-:W-:Y:S02]  /*4c50*/  IMAD.MOV.U32 R6, RZ, RZ, R48 ;  /* 0x000000ffff067224 */ /* 0x000fe400078e0030 */
[----:B------:R-:W-:Y:S02]  /*4c60*/  IMAD.MOV.U32 R7, RZ, RZ, R72 ;  /* 0x000000ffff077224 */ /* 0x000fe400078e0048 */
[----:B------:R-:W-:Y:S02]  /*4c70*/  IMAD R5, R5, UR4, RZ ;  /* 0x0000000405057c24 */ /* 0x000fe4000f8e02ff */
[----:B------:R-:W-:Y:S01]  /*4c80*/  IMAD.WIDE.U32 R6, R4, UR4, R6 ;  /* 0x0000000404067c25 */ /* 0x000fe2000f8e0006 */
[----:B------:R-:W-:-:S03]  /*4c90*/  ULDC UR4, c[0x0][0x2f4] ;  /* 0x0000bd0000047ab9 */ /* 0x000fc60000000800 */
[----:B------:R-:W-:Y:S01]  /*4ca0*/  IMAD R5, R4, UR5, R5 ;  /* 0x0000000504057c24 */ /* 0x000fe2000f8e0205 */
[----:B------:R-:W-:-:S04]  /*4cb0*/  IADD3 R8, P0, R6, UR6, RZ ;  /* 0x0000000606087c10 */ /* 0x000fc8000ff1e0ff */
[----:B------:R-:W-:Y:S02]  /*4cc0*/  IADD3.X R9, R7, UR7, R5, P0, !PT ;  /* 0x0000000707097c10 */ /* 0x000fe400087fe405 */
[----:B------:R-:W-:-:S13]  /*4cd0*/  ISETP.GE.AND P0, PT, R18, UR4, PT ;  /* 0x0000000412007c0c */ /* 0x000fda000bf06270 */
[----:B------:R-:W1:Y:S04]  /*4ce0*/  @!P0 LDS.128 R4, [R74+0x6000] ;  /* 0x006000004a048984 */ /* 0x000e680000000c00 */
[----:B-1----:R-:W-:Y:S01]  /*4cf0*/  @!P0 STG.E.128 desc[UR40][R8.64], R4 ;  /* 0x0000000408008986 */ /* 0x002fe2000c101d28 */
[----:B------:R-:W-:-:S13]  /*4d00*/  ISETP.GE.AND P0, PT, R33, UR4, PT ;  /* 0x0000000421007c0c */ /* 0x000fda000bf06270 */
[----:B------:R-:W1:Y:S04]  /*4d10*/  @!P0 LDS.128 R4, [R73+0x6000] ;  /* 0x0060000049048984 */ /* 0x000e680000000c00 */
[----:B-1----:R1:W-:Y:S02]  /*4d20*/  @!P0 STG.E.128 desc[UR40][R8.64+0x20], R4 ;  /* 0x0000200408008986 */ /* 0x0023e4000c101d28 */
.L_x_351:
[----:B------:R-:W-:Y:S05]  /*4d30*/  BSYNC B0 ;  /* 0x0000000000007941 */ /* 0x000fea0003800000 */
.L_x_350:
[----:B-1----:R-:W5:Y:S01]  /*4d40*/  LDL.LU R5, [R1] ;  /* 0x0000000001057983 */ /* 0x002f620000300800 */
[----:B------:R-:W-:Y:S01]  /*4d50*/  VIADD R17, R17, 0x1 ;  /* 0x0000000111117836 */ /* 0x000fe20000000000 */
[----:B------:R-:W-:Y:S01]  /*4d60*/  LOP3.LUT P1, RZ, R22, 0x2, RZ, 0xc0, !PT ;  /* 0x0000000216ff7812 */ /* 0x000fe2000782c0ff */
[----:B0-2---:R-:W-:Y:S01]  /*4d70*/  @!P5 VIADD R75, R75, 0x132c0 ;  /* 0x000132c04b4bd836 */ /* 0x005fe20000000000 */
[----:B------:R-:W-:Y:S01]  /*4d80*/  @!PT LDS RZ, [RZ] ;  /* 0x00000000fffff984 */ /* 0x000fe20000000800 */
[----:B------:R-:W-:Y:S01]  /*4d90*/  @!PT LDS RZ, [RZ] ;  /* 0x00000000fffff984 */ /* 0x000fe20000000800 */
[----:B------:R-:W-:Y:S01]  /*4da0*/  @!PT LDS RZ, [RZ] ;  /* 0x00000000fffff984 */ /* 0x000fe20000000800 */
[----:B------:R-:W-:Y:S01]  /*4db0*/  @!PT LDS RZ, [RZ] ;  /* 0x00000000fffff984 */ /* 0x000fe20000000800 */
[----:B------:R0:W-:Y:S06]  /*4dc0*/  MEMBAR.ALL.CTA ;  /* 0x0000000000007992 */ /* 0x0001ec0000008000 */
[----:B0-----:R-:W0:Y:S02]  /*4dd0*/  FENCE.VIEW.ASYNC.S ;  /* 0x00000000000073c6 */ /* 0x001e240000000000 */
[----:B0-----:R0:W-:Y:S01]  /*4de0*/  BAR.SYNC.DEFER_BLOCKING R54, 0x80 ;  /* 0x000200360000751d */ /* 0x0011e20000010000 */
[----:B------:R-:W-:-:S02]  /*4df0*/  ISETP.NE.AND P0, PT, R17, 0x2, PT ;  /* 0x000000021100780c */ /* 0x000fc40003f05270 */
[----:B------:R-:W-:Y:S02]  /*4e00*/  @!P5 PRMT R75, RZ, 0x654, R75 ;  /* 0x00000654ff4bd816 */ /* 0x000fe4000000004b */
[----:B------:R-:W-:Y:S02]  /*4e10*/  SEL R4, RZ, 0x1, P0 ;  /* 0x00000001ff047807 */ /* 0x000fe40000000000 */
[----:B------:R-:W-:Y:S02]  /*4e20*/  SEL R17, R17, RZ, P0 ;  /* 0x000000ff11117207 */ /* 0x000fe40000000000 */
[----:B------:R-:W-:Y:S01]  /*4e30*/  PLOP3.LUT P0, PT, PT, PT, PT, 0x8, 0x0 ;  /* 0x000000000000781c */ /* 0x000fe20003f0e170 */
[----:B------:R0:W-:Y:S01]  /*4e40*/  @!P5 SYNCS.ARRIVE.TRANS64.RED.A1T0 RZ, [R75+URZ], RZ ;  /* 0x000000ff4bffd9a7 */ /* 0x0001e2000810043f */
[----:B-----5:R-:W-:-:S05]  /*4e50*/  LOP3.LUT R5, R5, R4, RZ, 0x3c, !PT ;  /* 0x0000000405057212 */ /* 0x020fca00078e3cff */
[----:B------:R0:W-:Y:S01]  /*4e60*/  STL [R1], R5 ;  /* 0x0000000501007387 */ /* 0x0001e20000100800 */
[----:B------:R-:W-:Y:S05]  /*4e70*/  @P1 BRA `(.L_x_352) ;  /* 0xffffffd4007c1947 */ /* 0x000fea000383ffff */
.L_x_318:
[----:B------:R-:W-:Y:S04]  /*4e80*/  BSSY B0, `(.L_x_353) ;  /* 0x0000004000007945 */ /* 0x000fe80003800000 */
[----:B------:R-:W-:Y:S05]  /*4e90*/  @P0 BRA `(.L_x_354) ;  /* 0x0000000000080947 */ /* 0x000fea0003800000 */
[----:B------:R-:W1:Y:S02]  /*4ea0*/  FENCE.VIEW.ASYNC.G ;  /* 0x00000000000073c6 */ /* 0x000e640000000100 */
[----:B-1----:R-:W-:Y:S06]  /*4eb0*/  BAR.ARV 0xc, 0x200 ;  /* 0x0308000000007b1d */ /* 0x002fec0000002000 */
.L_x_354:
[----:B------:R-:W-:Y:S05]  /*4ec0*/  BSYNC B0 ;  /* 0x0000000000007941 */ /* 0x000fea0003800000 */
.L_x_353:
[----:B------:R-:W2:Y:S01]  /*4ed0*/  LDL R2, [R1+0x4c] ;  /* 0x00004c0001027983 */ /* 0x000ea20000100800 */
[----:B------:R-:W-:Y:S01]  /*4ee0*/  ULDC.64 UR4, c[0x0][0x990] ;  /* 0x0002640000047ab9 */ /* 0x000fe20000000a00 */
[----:B------:R-:W-:Y:S02]  /*4ef0*/  ULDC.64 UR6, c[0x0][0x998] ;  /* 0x0002660000067ab9 */ /* 0x000fe40000000a00 */
[----:B------:R-:W4:Y:S04]  /*4f00*/  LDL R4, [R1+0x34] ;  /* 0x0000340001047983 */ /* 0x000f280000100800 */
[----:B---3--:R-:W3:Y:S01]  /*4f10*/  LDL R14, [R1+0x18] ;  /* 0x00001800010e7983 */ /* 0x008ee20000100800 */
[----:B------:R-:W-:Y:S02]  /*4f20*/  ISETP.NE.U32.AND P0, PT, RZ, UR4, PT ;  /* 0x00000004ff007c0c */ /* 0x000fe4000bf05070 */
[----:B------:R-:W-:-:S02]  /*4f30*/  ISETP.NE.U32.AND P1, PT, RZ, UR6, PT ;  /* 0x00000006ff007c0c */ /* 0x000fc4000bf25070 */
[----:B------:R-:W-:Y:S02]  /*4f40*/  ISETP.NE.AND.EX P0, PT, RZ, UR5, PT, P0 ;  /* 0x00000005ff007c0c */ /* 0x000fe4000bf05300 */
[----:B------:R-:W-:Y:S02]  /*4f50*/  ISETP.NE.AND.EX P1, PT, RZ, UR7, PT, P1 ;  /* 0x00000007ff007c0c */ /* 0x000fe4000bf25310 */
[----:B------:R-:W-:-:S09]  /*4f60*/  LOP3.LUT P4, RZ, R22, 0x8, RZ, 0xc0, !PT ;  /* 0x0000000816ff7812 */ /* 0x000fd2000788c0ff */
[----:B------:R-:W2:Y:S08]  /*4f70*/  @P0 LDC.64 R6, c[0x0][0x9a8] ;  /* 0x00026a00ff060b82 */ /* 0x000eb00000000a00 */
[----:B------:R-:W1:Y:S08]  /*4f80*/  @P1 LDC.64 R8, c[0x0][0x9b8] ;  /* 0x00026e00ff081b82 */ /* 0x000e700000000a00 */
[----:B------:R-:W3:Y:S08]  /*4f90*/  @P0 LDC.64 R10, c[0x0][0x9b0] ;  /* 0x00026c00ff0a0b82 */ /* 0x000ef00000000a00 */
[----:B------:R-:W3:Y:S01]  /*4fa0*/  @P1 LDC.64 R12, c[0x0][0x9c0] ;  /* 0x00027000ff0c1b82 */ /* 0x000ee20000000a00 */
[----:B--2---:R-:W-:-:S02]  /*4fb0*/  @P0 IMAD R0, R2, R6, RZ ;  /* 0x0000000602000224 */ /* 0x004fc400078e02ff */
[----:B-1----:R-:W-:Y:S02]  /*4fc0*/  @P1 IMAD R2, R2, R8, RZ ;  /* 0x0000000802021224 */ /* 0x002fe400078e02ff */
[C---:B----4-:R-:W-:Y:S02]  /*4fd0*/  @P0 IMAD R7, R4.reuse, R7, R0 ;  /* 0x0000000704070224 */ /* 0x050fe400078e0200 */
[C---:B------:R-:W-:Y:S02]  /*4fe0*/  @P1 IMAD R9, R4.reuse, R9, R2 ;  /* 0x0000000904091224 */ /* 0x040fe400078e0202 */
[----:B------:R-:W-:-:S04]  /*4ff0*/  @P0 IMAD.WIDE.U32 R2, R4, R6, RZ ;  /* 0x0000000604020225 */ /* 0x000fc800078e00ff */
[----:B0-----:R-:W-:-:S04]  /*5000*/  @P1 IMAD.WIDE.U32 R4, R4, R8, RZ ;  /* 0x0000000804041225 */ /* 0x001fc800078e00ff */
[----:B------:R-:W-:Y:S02]  /*5010*/  @P0 IMAD.IADD R3, R3, 0x1, R7 ;  /* 0x0000000103030824 */ /* 0x000fe400078e0207 */
[----:B------:R-:W-:Y:S02]  /*5020*/  @P1 IMAD.IADD R5, R5, 0x1, R9 ;  /* 0x0000000105051824 */ /* 0x000fe400078e0209 */
[----:B---3--:R-:W-:-:S04]  /*5030*/  @P0 IMAD.WIDE.U32 R2, R14, R10, R2 ;  /* 0x0000000a0e020225 */ /* 0x008fc800078e0002 */
[----:B------:R-:W-:Y:S01]  /*5040*/  @P1 IMAD.WIDE.U32 R6, R14, R12, R4 ;  /* 0x0000000c0e061225 */ /* 0x000fe200078e0004 */
[----:B------:R-:W-:Y:S01]  /*5050*/  @P0 LEA R4, P2, R2, UR4, 0x2 ;  /* 0x0000000402040c11 */ /* 0x000fe2000f8410ff */
[----:B------:R-:W-:Y:S02]  /*5060*/  ULDC UR4, c[0x0][0x988] ;  /* 0x0002620000047ab9 */ /* 0x000fe40000000800 */
[----:B------:R-:W-:Y:S01]  /*5070*/  @P0 IMAD R5, R14, R11, R3 ;  /* 0x0000000b0e050224 */ /* 0x000fe200078e0203 */
[----:B------:R-:W-:Y:S01]  /*5080*/  @P1 LEA R8, P3, R6, UR6, 0x2 ;  /* 0x0000000606081c11 */ /* 0x000fe2000f8610ff */
[----:B------:R-:W-:Y:S02]  /*5090*/  @P1 IMAD R3, R14, R13, R7 ;  /* 0x0000000d0e031224 */ /* 0x000fe400078e0207 */
[----:B------:R-:W-:Y:S01]  /*50a0*/  IMAD.MOV.U32 R0, RZ, RZ, 0x3f800000 ;  /* 0x3f800000ff007424 */ /* 0x000fe200078e00ff */
[----:B------:R-:W-:Y:S02]  /*50b0*/  @P0 LEA.HI.X R5, R2, UR5, R5, 0x2, P2 ;  /* 0x0000000502050c11 */ /* 0x000fe400090f1405 */
[----:B------:R-:W-:Y:S01]  /*50c0*/  @P1 LEA.HI.X R9, R6, UR7, R3, 0x2, P3 ;  /* 0x0000000706091c11 */ /* 0x000fe200098f1403 */
[----:B------:R-:W-:-:S04]  /*50d0*/  IMAD.MOV.U32 R3, RZ, RZ, 0x3f800000 ;  /* 0x3f800000ff037424 */ /* 0x000fc800078e00ff */
[----:B------:R-:W2:Y:S04]  /*50e0*/  @P1 LDG.E R0, desc[UR40][R8.64] ;  /* 0x0000002808001981 */ /* 0x000ea8000c1e1900 */
[----:B------:R-:W2:Y:S01]  /*50f0*/  @P0 LDG.E R3, desc[UR40][R4.64] ;  /* 0x0000002804030981 */ /* 0x000ea2000c1e1900 */
[----:B------:R-:W-:Y:S01]  /*5100*/  BSSY B0, `(.L_x_355) ;  /* 0x0000023000007945 */ /* 0x000fe20003800000 */
[----:B--2---:R-:W-:Y:S01]  /*5110*/  FMUL.FTZ R0, R3, R0 ;  /* 0x0000000003007220 */ /* 0x004fe20000410000 */
[----:B------:R-:W-:-:S03]  /*5120*/  IMAD.MOV.U32 R3, RZ, RZ, RZ ;  /* 0x000000ffff037224 */ /* 0x000fc600078e00ff */
[----:B------:R-:W-:Y:S01]  /*5130*/  FMUL.FTZ R2, R0, UR4 ;  /* 0x0000000400027c20 */ /* 0x000fe20008410000 */
[----:B------:R-:W-:Y:S06]  /*5140*/  @!P4 BRA `(.L_x_356) ;  /* 0x000000000078c947 */ /* 0x000fec0003800000 */
[----:B------:R-:W2:Y:S01]  /*5150*/  LDL R14, [R1+0x3c] ;  /* 0x00003c00010e7983 */ /* 0x000ea20000100800 */
[----:B------:R-:W-:Y:S01]  /*5160*/  ULDC UR4, c[0x0][0x9f0] ;  /* 0x00027c0000047ab9 */ /* 0x000fe20000000800 */
[----:B--2---:R-:W-:-:S04]  /*5170*/  ISETP.NE.AND P0, PT, R14, RZ, PT ;  /* 0x000000ff0e00720c */ /* 0x004fc80003f05270 */
[----:B------:R-:W-:-:S04]  /*5180*/  SEL R9, R14, UR4, P0 ;  /* 0x000000040e097c07 */ /* 0x000fc80008000000 */
[-C--:B------:R-:W-:Y:S02]  /*5190*/  IABS R6, R9.reuse ;  /* 0x0000000900067213 */ /* 0x080fe40000000000 */
[----:B------:R-:W-:Y:S02]  /*51a0*/  IADD3 R0, R104, -0x1, R9 ;  /* 0xffffffff68007810 */ /* 0x000fe40007ffe009 */
[----:B------:R-:W0:Y:S01]  /*51b0*/  I2F.RP R3, R6 ;  /* 0x0000000600037306 */ /* 0x000e220000209400 */
[-C--:B------:R-:W-:Y:S02]  /*51c0*/  IABS R10, R9.reuse ;  /* 0x00000009000a7213 */ /* 0x080fe40000000000 */
[----:B------:R-:W-:Y:S02]  /*51d0*/  IABS R8, R0 ;  /* 0x0000000000087213 */ /* 0x000fe40000000000 */
[----:B------:R-:W-:-:S04]  /*51e0*/  LOP3.LUT R0, R0, R9, RZ, 0x3c, !PT ;  /* 0x0000000900007212 */ /* 0x000fc800078e3cff */
[----:B------:R-:W-:Y:S01]  /*51f0*/  ISETP.GE.AND P2, PT, R0, RZ, PT ;  /* 0x000000ff0000720c */ /* 0x000fe20003f46270 */
[----:B0-----:R-:W0:Y:S02]  /*5200*/  MUFU.RCP R3, R3 ;  /* 0x0000000300037308 */ /* 0x001e240000001000 */
[----:B0-----:R-:W-:Y:S02]  /*5210*/  VIADD R4, R3, 0xffffffe ;  /* 0x0ffffffe03047836 */ /* 0x001fe40000000000 */
[----:B------:R-:W-:-:S04]  /*5220*/  IMAD.MOV R3, RZ, RZ, -R10 ;  /* 0x000000ffff037224 */ /* 0x000fc800078e0a0a */
[----:B------:R0:W1:Y:S02]  /*5230*/  F2I.FTZ.U32.TRUNC.NTZ R5, R4 ;  /* 0x0000000400057305 */ /* 0x000064000021f000 */
[----:B0-----:R-:W-:Y:S02]  /*5240*/  IMAD.MOV.U32 R4, RZ, RZ, RZ ;  /* 0x000000ffff047224 */ /* 0x001fe400078e00ff */
[----:B-1----:R-:W-:-:S04]  /*5250*/  IMAD.MOV R7, RZ, RZ, -R5 ;  /* 0x000000ffff077224 */ /* 0x002fc800078e0a05 */
[----:B------:R-:W-:-:S04]  /*5260*/  IMAD R7, R7, R6, RZ ;  /* 0x0000000607077224 */ /* 0x000fc800078e02ff */
[----:B------:R-:W-:-:S06]  /*5270*/  IMAD.HI.U32 R5, R5, R7, R4 ;  /* 0x0000000705057227 */ /* 0x000fcc00078e0004 */
        /* <DEDUP_REMOVED lines=8> */
[----:B------:R-:W-:-:S04]  /*5300*/  IMAD.MOV.U32 R3, RZ, RZ, R5 ;  /* 0x000000ffff037224 */ /* 0x000fc800078e0005 */
[----:B------:R-:W-:Y:S01]  /*5310*/  @!P2 IMAD.MOV R3, RZ, RZ, -R3 ;  /* 0x000000ffff03a224 */ /* 0x000fe200078e0a03 */
[----:B------:R-:W-:-:S07]  /*5320*/  @!P1 LOP3.LUT R3, RZ, R9, RZ, 0x33, !PT ;  /* 0x00000009ff039212 */ /* 0x000fce00078e33ff */
.L_x_356:
[----:B------:R-:W-:Y:S05]  /*5330*/  BSYNC B0 ;  /* 0x0000000000007941 */ /* 0x000fea0003800000 */
.L_x_355:
[----:B------:R-:W2:Y:S01]  /*5340*/  LDL R0, [R1+0x58] ;  /* 0x0000580001007983 */ /* 0x000ea20000100800 */
[----:B------:R-:W-:Y:S02]  /*5350*/  PLOP3.LUT P0, PT, PT, PT, PT, 0x80, 0x0 ;  /* 0x000000000000781c */ /* 0x000fe40003f0f070 */
[----:B------:R-:W-:Y:S02]  /*5360*/  CS2R R12, SRZ ;  /* 0x00000000000c7805 */ /* 0x000fe4000001ff00 */
[----:B------:R-:W-:Y:S01]  /*5370*/  CS2R R60, SRZ ;  /* 0x00000000003c7805 */ /* 0x000fe2000001ff00 */
[----:B------:R-:W-:Y:S01]  /*5380*/  IMAD.MOV.U32 R11, RZ, RZ, RZ ;  /* 0x000000ffff0b7224 */ /* 0x000fe200078e00ff */
        /* <DEDUP_REMOVED lines=10> */
[----:B------:R-:W-:Y:S01]  /*5430*/  CS2R R28, SRZ ;  /* 0x00000000001c7805 */ /* 0x000fe2000001ff00 */
[----:B------:R-:W-:Y:S01]  /*5440*/  IMAD.MOV.U32 R52, RZ, RZ, RZ ;  /* 0x000000ffff347224 */ /* 0x000fe200078e00ff */
[----:B------:R-:W-:Y:S02]  /*5450*/  CS2R R54, SRZ ;  /* 0x0000000000367805 */ /* 0x000fe4000001ff00 */
[----:B------:R-:W-:Y:S01]  /*5460*/  CS2R R50, SRZ ;  /* 0x0000000000327805 */ /* 0x000fe2000001ff00 */
[----:B------:R-:W-:Y:S02]  /*5470*/  IMAD.MOV.U32 R37, RZ, RZ, RZ ;  /* 0x000000ffff257224 */ /* 0x000fe400078e00ff */
[----:B------:R-:W-:Y:S02]  /*5480*/  IMAD.MOV.U32 R32, RZ, RZ, RZ ;  /* 0x000000ffff207224 */ /* 0x000fe400078e00ff */
[----:B--2---:R-:W-:-:S05]  /*5490*/  IMAD R0, R0, R3, RZ ;  /* 0x0000000300007224 */ /* 0x004fca00078e02ff */
[----:B------:R0:W-:Y:S01]  /*54a0*/  STL [R1+0x1c], R0 ;  /* 0x00001c0001007387 */ /* 0x0001e20000100800 */
[----:B------:R-:W-:-:S04]  /*54b0*/  VIADDMNMX R104, R0, R3, R104, PT ;  /* 0x0000000300687246 */ /* 0x000fc80003800168 */
[----:B------:R-:W-:-:S13]  /*54c0*/  ISETP.GT.AND P1, PT, R104, R0, PT ;  /* 0x000000006800720c */ /* 0x000fda0003f24270 */
[----:B0-----:R-:W-:Y:S05]  /*54d0*/  @!P1 BRA `(.L_x_357) ;  /* 0x0000008400449947 */ /* 0x001fea0003800000 */
[----:B------:R-:W0:Y:S01]  /*54e0*/  S2R R0, SR_TID.X ;  /* 0x0000000000007919 */ /* 0x000e220000002100 */
[----:B------:R-:W-:Y:S01]  /*54f0*/  VIADD R30, R16, 0xb000 ;  /* 0x0000b000101e7836 */ /* 0x000fe20000000000 */
[----:B------:R-:W-:Y:S04]  /*5500*/  BSSY B6, `(.L_x_358) ;  /* 0x000001e000067945 */ /* 0x000fe80003800000 */
[----:B------:R-:W-:Y:S01]  /*5510*/  LOP3.LUT P0, RZ, R30, 0x9f, RZ, 0xc0, !PT ;  /* 0x0000009f1eff7812 */ /* 0x000fe2000780c0ff */
[----:B0-----:R-:W-:-:S05]  /*5520*/  VIADD R10, R0, 0xffffff80 ;  /* 0xffffff80000a7836 */ /* 0x001fca0000000000 */
[----:B------:R-:W-:-:S04]  /*5530*/  SHF.R.S32.HI R0, RZ, 0x1f, R10 ;  /* 0x0000001fff007819 */ /* 0x000fc8000001140a */
[----:B------:R-:W-:-:S04]  /*5540*/  LEA.HI R0, R0, R10, RZ, 0x7 ;  /* 0x0000000a00007211 */ /* 0x000fc800078f38ff */
[----:B------:R-:W-:-:S06]  /*5550*/  SHF.R.S32.HI R0, RZ, 0x7, R0 ;  /* 0x00000007ff007819 */ /* 0x000fcc0000011400 */
[----:B------:R-:W0:Y:S02]  /*5560*/  SHFL.IDX PT, R0, R0, RZ, 0x1f ;  /* 0x00001fff00007589 */ /* 0x000e2400000e0000 */
[----:B0-----:R-:W-:-:S05]  /*5570*/  IMAD.HI R3, R0, 0x55555556, RZ ;  /* 0x5555555600037827 */ /* 0x001fca00078e02ff */
[----:B------:R-:W-:-:S05]  /*5580*/  LEA.HI R3, R3, R3, RZ, 0x1 ;  /* 0x0000000303037211 */ /* 0x000fca00078f08ff */
[----:B------:R-:W-:-:S04]  /*5590*/  IMAD R3, R3, -0x3, R0 ;  /* 0xfffffffd03037824 */ /* 0x000fc800078e0200 */
[----:B------:R-:W-:-:S05]  /*55a0*/  IMAD R3, R3, 0x1000, R30 ;  /* 0x0000100003037824 */ /* 0x000fca00078e021e */
[----:B------:R-:W-:-:S04]  /*55b0*/  SHF.R.U32.HI R3, RZ, 0x4, R3 ;  /* 0x00000004ff037819 */ /* 0x000fc80000011603 */
[----:B------:R-:W-:Y:S01]  /*55c0*/  LOP3.LUT R32, R3, 0x3fff, RZ, 0xc0, !PT ;  /* 0x00003fff03207812 */ /* 0x000fe200078ec0ff */
[----:B------:R-:W-:Y:S06]  /*55d0*/  @!P0 BRA `(.L_x_359) ;  /* 0x0000000000408947 */ /* 0x000fec0003800000 */
        /* <DEDUP_REMOVED lines=16> */
.L_x_359:
[----:B------:R-:W-:Y:S05]  /*56e0*/  BSYNC B6 ;  /* 0x0000000000067941 */ /* 0x000fea0003800000 */
.L_x_358:
[----:B------:R-:W-:Y:S02]  /*56f0*/  ULDC UR4, c[0x0][0x3f4] ;  /* 0x0000fd0000047ab9 */ /* 0x000fe40000000800 */
[----:B------:R-:W-:-:S13]  /*5700*/  ISETP.LT.AND P0, PT, RZ, UR4, PT ;  /* 0x00000004ff007c0c */ /* 0x000fda000bf01270 */
[----:B------:R-:W-:Y:S05]  /*5710*/  @P0 BRA `(.L_x_360) ;  /* 0x0000000000400947 */ /* 0x000fea0003800000 */
[----:B------:R-:W2:Y:S02]  /*5720*/  LDL R20, [R1+0x48] ;  /* 0x0000480001147983 */ /* 0x000ea40000100800 */
[----:B--2---:R-:W-:-:S04]  /*5730*/  LEA.HI R0, R20, R20, RZ, 0x1 ;  /* 0x0000001414007211 */ /* 0x004fc800078f08ff */
[----:B------:R-:W-:-:S05]  /*5740*/  LOP3.LUT R0, R0, 0xfffffffe, RZ, 0xc0, !PT ;  /* 0xfffffffe00007812 */ /* 0x000fca00078ec0ff */
[----:B------:R-:W-:-:S05]  /*5750*/  IMAD.IADD R0, R20, 0x1, -R0 ;  /* 0x0000000114007824 */ /* 0x000fca00078e0a00 */
[----:B------:R-:W-:-:S04]  /*5760*/  SHF.L.U32 R3, R0, 0x1f, RZ ;  /* 0x0000001f00037819 */ /* 0x000fc800000006ff */
[----:B------:R0:W1:Y:S03]  /*5770*/  SYNCS.PHASECHK.TRANS64.TRYWAIT P0, [R16+URZ+0x13200], R3 ;  /* 0x01320003100075a7 */ /* 0x000066000800017f */
[----:B-1----:R-:W-:Y:S05]  /*5780*/  @!P0 NANOSLEEP.SYNCS 0x989680 ;  /* 0x009896800000895d */ /* 0x002fea0003900000 */
[----:B------:R-:W1:Y:S01]  /*5790*/  @!P0 SYNCS.PHASECHK.TRANS64 P0, [R16+URZ+0x13200], R3 ;  /* 0x01320003100085a7 */ /* 0x000e62000800007f */
[----:B------:R-:W-:Y:S04]  /*57a0*/  BSSY B0, `(.L_x_361) ;  /* 0x0000006000007945 */ /* 0x000fe80003800000 */
[----:B-1----:R-:W-:Y:S05]  /*57b0*/  @P0 BRA `(.L_x_362) ;  /* 0x0000000000100947 */ /* 0x002fea0003800000 */
.L_x_363:
[----:B-1----:R1:W2:Y:S02]  /*57c0*/  SYNCS.PHASECHK.TRANS64.TRYWAIT P0, [R16+URZ+0x13200], R3 ;  /* 0x01320003100075a7 */ /* 0x0022a4000800017f */
[----:B--2---:R-:W-:Y:S05]  /*57d0*/  @!P0 NANOSLEEP.SYNCS 0x989680 ;  /* 0x009896800000895d */ /* 0x004fea0003900000 */
[----:B------:R-:W2:Y:S02]  /*57e0*/  @!P0 SYNCS.PHASECHK.TRANS64 P0, [R16+URZ+0x13200], R3 ;  /* 0x01320003100085a7 */ /* 0x000ea4000800007f */
[----:B--2---:R-:W-:Y:S05]  /*57f0*/  @!P0 BRA `(.L_x_363) ;  /* 0xfffffffc00f08947 */ /* 0x004fea000383ffff */
.L_x_362:
[----:B------:R-:W-:Y:S05]  /*5800*/  BSYNC B0 ;  /* 0x0000000000007941 */ /* 0x000fea0003800000 */
.L_x_361:
[----:B------:R-:W-:Y:S05]  /*5810*/  BRA `(.L_x_364) ;  /* 0x0000002800207947 */ /* 0x000fea0003800000 */
.L_x_360:
[----:B------:R-:W0:Y:S01]  /*5820*/  LDC.64 R28, c[0x0][0x3e8] ;  /* 0x0000fa00ff1c7b82 */ /* 0x000e220000000a00 */
[----:B------:R-:W-:Y:S01]  /*5830*/  LOP3.LUT P0, RZ, R30, 0x1bf, RZ, 0xc0, !PT ;  /* 0x000001bf1eff7812 */ /* 0x000fe2000780c0ff */
[----:B------:R-:W-:Y:S01]  /*5840*/  ULDC.64 UR4, c[0x0][0x3f8] ;  /* 0x0000fe0000047ab9 */ /* 0x000fe20000000a00 */
[----:B-----5:R-:W-:Y:S01]  /*5850*/  SHF.R.S32.HI R0, RZ, 0x1f, R26 ;  /* 0x0000001fff007819 */ /* 0x020fe2000001141a */
[----:B------:R-:W-:Y:S01]  /*5860*/  ULDC.64 UR6, c[0x0][0x408] ;  /* 0x0001020000067ab9 */ /* 0x000fe20000000a00 */
[----:B------:R-:W-:Y:S03]  /*5870*/  BSSY B6, `(.L_x_365) ;  /* 0x000001b000067945 */ /* 0x000fe60003800000 */
[----:B------:R-:W1:Y:S01]  /*5880*/  LDC.64 R4, c[0x0][0x400] ;  /* 0x00010000ff047b82 */ /* 0x000e620000000a00 */
[C---:B------:R-:W-:Y:S02]  /*5890*/  IMAD R3, R0.reuse, UR4, RZ ;  /* 0x0000000400037c24 */ /* 0x040fe4000f8e02ff */
[----:B------:R-:W-:-:S02]  /*58a0*/  IMAD R7, R0, UR6, RZ ;  /* 0x0000000600077c24 */ /* 0x000fc4000f8e02ff */
[C---:B------:R-:W-:Y:S02]  /*58b0*/  IMAD R3, R26.reuse, UR5, R3 ;  /* 0x000000051a037c24 */ /* 0x040fe4000f8e0203 */
[C---:B------:R-:W-:Y:S02]  /*58c0*/  IMAD R7, R26.reuse, UR7, R7 ;  /* 0x000000071a077c24 */ /* 0x040fe4000f8e0207 */
[----:B0-----:R-:W-:-:S04]  /*58d0*/  IMAD.WIDE.U32 R28, R26, UR4, R28 ;  /* 0x000000041a1c7c25 */ /* 0x001fc8000f8e001c */
[----:B------:R-:W-:Y:S02]  /*58e0*/  IMAD.IADD R30, R3, 0x1, R29 ;  /* 0x00000001031e7824 */ /* 0x000fe400078e021d */
[----:B-1----:R-:W-:-:S04]  /*58f0*/  IMAD.WIDE.U32 R26, R26, UR6, R4 ;  /* 0x000000061a1a7c25 */ /* 0x002fc8000f8e0004 */
[----:B------:R-:W-:Y:S01]  /*5900*/  IMAD.IADD R31, R7, 0x1, R27 ;  /* 0x00000001071f7824 */ /* 0x000fe200078e021b */
        /* <DEDUP_REMOVED lines=17> */
.L_x_366:
[----:B------:R-:W-:Y:S05]  /*5a20*/  BSYNC B6 ;  /* 0x0000000000067941 */ /* 0x000fea0003800000 */
.L_x_365:
[----:B------:R-:W-:Y:S01]  /*5a30*/  ULDC.U8 UR4, c[0x0][0x410] ;  /* 0x0001040000047ab9 */ /* 0x000fe20000000000 */
[----:B------:R-:W-:Y:S01]  /*5a40*/  BSSY B0, `(.L_x_367) ;  /* 0x000025d000007945 */ /* 0x000fe20003800000 */
[----:B------:R-:W-:Y:S01]  /*5a50*/  ISETP.NE.AND P0, PT, RZ, UR4, PT ;  /* 0x00000004ff007c0c */ /* 0x000fe2000bf05270 */
[----:B------:R-:W-:-:S12]  /*5a60*/  IMAD R4, R25, 0xc0, R23 ;  /* 0x000000c019047824 */ /* 0x000fd800078e0217 */
[----:B------:R-:W-:Y:S05]  /*5a70*/  @!P0 BRA `(.L_x_368) ;  /* 0x0000001000cc8947 */ /* 0x000fea0003800000 */
[----:B------:R-:W-:-:S03]  /*5a80*/  UMOV UR4, 0xffffffff ;  /* 0xffffffff00047882 */ /* 0x000fc60000000000 */
[----:B------:R-:W-:Y:S05]  /*5a90*/  BRA.DIV UR4, `(.L_x_369) ;  /* 0x0000010e04307947 */ /* 0x000fea000b800000 */
[----:B------:R0:W1:Y:S04]  /*5aa0*/  SHFL.IDX PT, R29, R28, RZ, 0x1e1f ;  /* 0x001e1fff1c1d7589 */ /* 0x00006800000e0000 */
[----:B------:R0:W2:Y:S04]  /*5ab0*/  SHFL.IDX PT, R14, R26, RZ, 0x1e1f ;  /* 0x001e1fff1a0e7589 */ /* 0x0000a800000e0000 */
[----:B------:R0:W3:Y:S04]  /*5ac0*/  SHFL.IDX PT, R0, R30, RZ, 0x1e1f ;  /* 0x001e1fff1e007589 */ /* 0x0000e800000e0000 */
[----:B------:R0:W4:Y:S02]  /*5ad0*/  SHFL.IDX PT, R3, R31, RZ, 0x1e1f ;  /* 0x001e1fff1f037589 */ /* 0x00012400000e0000 */
.L_x_552:
[----:B------:R-:W5:Y:S01]  /*5ae0*/  LDL R6, [R1+0x48] ;  /* 0x0000480001067983 */ /* 0x000f620000100800 */
[----:B------:R-:W-:Y:S01]  /*5af0*/  ULDC UR4, c[0x0][0x448] ;  /* 0x0001120000047ab9 */ /* 0x000fe20000000800 */
[----:B------:R-:W-:Y:S01]  /*5b00*/  BSSY B1, `(.L_x_370) ;  /* 0x0000022000017945 */ /* 0x000fe20003800000 */
[----:B------:R-:W-:Y:S01]  /*5b10*/  IMAD R24, R24, UR4, RZ ;  /* 0x0000000418187c24 */ /* 0x000fe2000f8e02ff */
[----:B------:R-:W-:Y:S02]  /*5b20*/  CS2R R12, SRZ ;  /* 0x00000000000c7805 */ /* 0x000fe4000001ff00 */
[----:B------:R-:W-:Y:S02]  /*5b30*/  CS2R R8, SRZ ;  /* 0x0000000000087805 */ /* 0x000fe4000001ff00 */
[----:B------:R-:W-:Y:S02]  /*5b40*/  CS2R R20, SRZ ;  /* 0x0000000000147805 */ /* 0x000fe4000001ff00 */
[----:B------:R-:W-:-:S02]  /*5b50*/  CS2R R10, SRZ ;  /* 0x00000000000a7805 */ /* 0x000fc4000001ff00 */
[----:B------:R-:W-:Y:S02]  /*5b60*/  ISETP.GE.AND P0, PT, R4, R24, PT ;  /* 0x000000180400720c */ /* 0x000fe40003f06270 */
[----:B-----5:R-:W-:-:S04]  /*5b70*/  LEA.HI R5, R6, R6, RZ, 0x1 ;  /* 0x0000000606057211 */ /* 0x020fc800078f08ff */
[----:B------:R-:W-:-:S05]  /*5b80*/  LOP3.LUT R5, R5, 0xfffffffe, RZ, 0xc0, !PT ;  /* 0xfffffffe05057812 */ /* 0x000fca00078ec0ff */
[----:B------:R-:W-:-:S05]  /*5b90*/  IMAD.IADD R5, R6, 0x1, -R5 ;  /* 0x0000000106057824 */ /* 0x000fca00078e0a05 */
[----:B------:R-:W-:Y:S01]  /*5ba0*/  SHF.L.U32 R27, R5, 0x1f, RZ ;  /* 0x0000001f051b7819 */ /* 0x000fe200000006ff */
[----:B------:R-:W-:Y:S06]  /*5bb0*/  @P0 BRA `(.L_x_371) ;  /* 0x0000000000580947 */ /* 0x000fec0003800000 */
[----:B------:R-:W4:Y:S01]  /*5bc0*/  LDL R15, [R1+0x10] ;  /* 0x00001000010f7983 */ /* 0x000f220000100800 */
[----:B------:R-:W-:Y:S01]  /*5bd0*/  ULDC UR4, c[0x0][0x3f4] ;  /* 0x0000fd0000047ab9 */ /* 0x000fe20000000800 */
[----:B------:R-:W-:Y:S02]  /*5be0*/  CS2R R10, SRZ ;  /* 0x00000000000a7805 */ /* 0x000fe4000001ff00 */
[----:B------:R-:W-:Y:S02]  /*5bf0*/  ISETP.GE.AND P4, PT, R156, UR4, PT ;  /* 0x000000049c007c0c */ /* 0x000fe4000bf86270 */
[----:B------:R-:W-:Y:S02]  /*5c00*/  CS2R R20, SRZ ;  /* 0x0000000000147805 */ /* 0x000fe4000001ff00 */
[----:B------:R-:W-:-:S09]  /*5c10*/  CS2R R12, SRZ ;  /* 0x00000000000c7805 */ /* 0x000fd2000001ff00 */
[C---:B0-2---:R-:W-:Y:S02]  /*5c20*/  @!P4 IADD3 R28, P1, R156.reuse, R14, RZ ;  /* 0x0000000e9c1cc210 */ /* 0x045fe40007f3e0ff */
[----:B-1----:R-:W-:Y:S02]  /*5c30*/  @!P4 IADD3 R4, P0, R156, R29, RZ ;  /* 0x0000001d9c04c210 */ /* 0x002fe40007f1e0ff */
[----:B------:R-:W-:-:S05]  /*5c40*/  @!P4 SHF.R.S32.HI R8, RZ, 0x1f, R156 ;  /* 0x0000001fff08c819 */ /* 0x000fca000001149c */
[----:B---3--:R-:W-:-:S05]  /*5c50*/  @!P4 IMAD.X R5, R0, 0x1, R8, P0 ;  /* 0x000000010005c824 */ /* 0x008fca00000e0608 */
[----:B------:R0:W5:Y:S01]  /*5c60*/  @!P4 LD.E.64 R20, desc[UR40][R4.64] ;  /* 0x000000280414c980 */ /* 0x000162000c101b00 */
[----:B----4-:R-:W-:Y:S02]  /*5c70*/  ISETP.GE.AND P5, PT, R15, UR4, PT ;  /* 0x000000040f007c0c */ /* 0x010fe4000bfa6270 */
[----:B------:R-:W-:-:S11]  /*5c80*/  SHF.R.S32.HI R9, RZ, 0x1f, R15 ;  /* 0x0000001fff097819 */ /* 0x000fd6000001140f */
[----:B------:R-:W-:Y:S01]  /*5c90*/  @!P5 IADD3 R6, P2, R15, R29, RZ ;  /* 0x0000001d0f06d210 */ /* 0x000fe20007f5e0ff */
[----:B------:R-:W-:Y:S01]  /*5ca0*/  @!P4 IMAD.X R29, R3, 0x1, R8, P1 ;  /* 0x00000001031dc824 */ /* 0x000fe200008e0608 */
[----:B------:R-:W-:-:S03]  /*5cb0*/  @!P5 IADD3 R14, P3, R15, R14, RZ ;  /* 0x0000000e0f0ed210 */ /* 0x000fc60007f7e0ff */
[--C-:B------:R-:W-:Y:S01]  /*5cc0*/  @!P5 IMAD.X R7, R0, 0x1, R9.reuse, P2 ;  /* 0x000000010007d824 */ /* 0x100fe200010e0609 */
[----:B------:R0:W5:Y:S01]  /*5cd0*/  @!P4 LD.E.64 R12, desc[UR40][R28.64] ;  /* 0x000000281c0cc980 */ /* 0x000162000c101b00 */
[----:B------:R-:W-:Y:S01]  /*5ce0*/  @!P5 IMAD.X R15, R3, 0x1, R9, P3 ;  /* 0x00000001030fd824 */ /* 0x000fe200018e0609 */
[----:B------:R-:W-:Y:S02]  /*5cf0*/  CS2R R8, SRZ ;  /* 0x0000000000087805 */ /* 0x000fe4000001ff00 */
[----:B------:R0:W5:Y:S04]  /*5d00*/  @!P5 LD.E.64 R10, desc[UR40][R6.64] ;  /* 0x00000028060ad980 */ /* 0x000168000c101b00 */
[----:B------:R0:W5:Y:S02]  /*5d10*/  @!P5 LD.E.64 R8, desc[UR40][R14.64] ;  /* 0x000000280e08d980 */ /* 0x000164000c101b00 */
.L_x_371:
[----:B------:R-:W-:Y:S05]  /*5d20*/  BSYNC B1 ;  /* 0x0000000000017941 */ /* 0x000fea0003800000 */
.L_x_370:
[----:B------:R-:W1:Y:S01]  /*5d30*/  SYNCS.PHASECHK.TRANS64.TRYWAIT P0, [R16+URZ+0x13200], R27 ;  /* 0x0132001b100075a7 */ /* 0x000e62000800017f */
[----:B---3--:R-:W-:Y:S01]  /*5d40*/  IMAD R0, R25, -0xc0, R24 ;  /* 0xffffff4019007824 */ /* 0x008fe200078e0218 */
[----:B------:R-:W-:Y:S04]  /*5d50*/  BSSY B1, `(.L_x_372) ;  /* 0x0000004000017945 */ /* 0x000fe80003800000 */
[----:B------:R-:W-:-:S04]  /*5d60*/  VIMNMX R0, R0, 0xc0, PT ;  /* 0x000000c000007848 */ /* 0x000fc80003fe0100 */
[----:B------:R-:W-:Y:S01]  /*5d70*/  ISETP.GE.AND P1, PT, R23, R0, PT ;  /* 0x000000001700720c */ /* 0x000fe20003f26270 */
[----:B-1----:R-:W-:-:S12]  /*5d80*/  @!P0 BRA `(.L_x_373) ;  /* 0x0000010800e48947 */ /* 0x002fd80003800000 */
.L_x_553:
[----:B------:R-:W-:Y:S05]  /*5d90*/  BSYNC B1 ;  /* 0x0000000000017941 */ /* 0x000fea0003800000 */
.L_x_372:
[----:B------:R-:W-:Y:S05]  /*5da0*/  @P1 BRA `(.L_x_374) ;  /* 0x0000002000981947 */ /* 0x000fea0003800000 */
[----:B------:R-:W3:Y:S01]  /*5db0*/  LDL R0, [R1+0x10] ;  /* 0x0000100001007983 */ /* 0x000ee20000100800 */
[----:B----4-:R-:W4:Y:S03]  /*5dc0*/  LDC R3, c[0x0][0x3f4] ;  /* 0x0000fd00ff037b82 */ /* 0x010f260000000800 */
[----:B------:R0:W5:Y:S01]  /*5dd0*/  LDL R37, [R1+0x14] ;  /* 0x0000140001257983 */ /* 0x0001620000100800 */
[----:B------:R-:W-:Y:S01]  /*5de0*/  BSSY B1, `(.L_x_375) ;  /* 0x000007b000017945 */ /* 0x000fe20003800000 */
[-C--:B----4-:R-:W-:Y:S02]  /*5df0*/  ISETP.GE.AND P0, PT, R156, R3.reuse, PT ;  /* 0x000000039c00720c */ /* 0x090fe40003f06270 */
[----:B---3--:R-:W-:-:S11]  /*5e00*/  ISETP.GE.AND P1, PT, R0, R3, PT ;  /* 0x000000030000720c */ /* 0x008fd60003f26270 */
[----:B0-----:R-:W-:Y:S05]  /*5e10*/  @P0 BRA `(.L_x_376) ;  /* 0x0000000400dc0947 */ /* 0x001fea0003800000 */
[----:B-----5:R-:W-:Y:S01]  /*5e20*/  IMAD.IADD R0, R16, 0x1, R37 ;  /* 0x0000000110007824 */ /* 0x020fe200078e0225 */
[----:B--2---:R-:W-:Y:S02]  /*5e30*/  SHF.R.U32.HI R14, RZ, 0x8, R20 ;  /* 0x00000008ff0e7819 */ /* 0x004fe40000011614 */
[----:B------:R-:W-:Y:S02]  /*5e40*/  LOP3.LUT R3, R20, 0xff, RZ, 0xc0, !PT ;  /* 0x000000ff14037812 */ /* 0x000fe400078ec0ff */
[----:B------:R-:W0:Y:S01]  /*5e50*/  LDS.128 R4, [R0+0xb000] ;  /* 0x00b0000000047984 */ /* 0x000e220000000c00 */
[----:B------:R-:W-:Y:S02]  /*5e60*/  LOP3.LUT R14, R14, 0xff, RZ, 0xc0, !PT ;  /* 0x000000ff0e0e7812 */ /* 0x000fe400078ec0ff */
[----:B------:R-:W-:Y:S02]  /*5e70*/  SHF.R.U32.HI R24, RZ, 0x8, R21 ;  /* 0x00000008ff187819 */ /* 0x000fe40000011615 */
[----:B-1----:R-:W-:-:S02]  /*5e80*/  SHF.R.U32.HI R27, RZ, 0x8, R13 ;  /* 0x00000008ff1b7819 */ /* 0x002fc4000001160d */
[----:B------:R-:W-:Y:S02]  /*5e90*/  PRMT R3, R14, 0x7604, R3 ;  /* 0x000076040e037816 */ /* 0x000fe40000000003 */
[----:B------:R-:W-:Y:S02]  /*5ea0*/  LOP3.LUT R15, R21, 0xff, RZ, 0xc0, !PT ;  /* 0x000000ff150f7812 */ /* 0x000fe400078ec0ff */
[----:B------:R-:W-:Y:S02]  /*5eb0*/  LOP3.LUT R24, R24, 0xff, RZ, 0xc0, !PT ;  /* 0x000000ff18187812 */ /* 0x000fe400078ec0ff */
[----:B------:R-:W-:Y:S02]  /*5ec0*/  SHF.R.U32.HI R28, RZ, 0x10, R21 ;  /* 0x00000010ff1c7819 */ /* 0x000fe40000011615 */
[----:B------:R-:W-:Y:S02]  /*5ed0*/  SHF.R.U32.HI R14, RZ, 0x8, R12 ;  /* 0x00000008ff0e7819 */ /* 0x000fe4000001160c */
[----:B------:R-:W-:-:S02]  /*5ee0*/  SHF.R.U32.HI R29, RZ, 0x10, R13 ;  /* 0x00000010ff1d7819 */ /* 0x000fc4000001160d */
[----:B------:R-:W-:Y:S02]  /*5ef0*/  LOP3.LUT R26, R13, 0xff, RZ, 0xc0, !PT ;  /* 0x000000ff0d1a7812 */ /* 0x000fe400078ec0ff */
[----:B------:R-:W-:Y:S01]  /*5f00*/  LOP3.LUT R27, R27, 0xff, RZ, 0xc0, !PT ;  /* 0x000000ff1b1b7812 */ /* 0x000fe200078ec0ff */
[----:B------:R-:W-:Y:S01]  /*5f10*/  IMAD.U32 R29, R29, 0x10000, RZ ;  /* 0x000100001d1d7824 */ /* 0x000fe200078e00ff */
[----:B------:R-:W-:Y:S02]  /*5f20*/  PRMT R15, R24, 0x7604, R15 ;  /* 0x00007604180f7816 */ /* 0x000fe4000000000f */
[----:B------:R-:W-:Y:S01]  /*5f30*/  LOP3.LUT R25, R14, 0xff, RZ, 0xc0, !PT ;  /* 0x000000ff0e197812 */ /* 0x000fe200078ec0ff */
[----:B------:R-:W-:Y:S01]  /*5f40*/  IMAD.U32 R14, R28, 0x10000, RZ ;  /* 0x000100001c0e7824 */ /* 0x000fe200078e00ff */
[----:B------:R-:W-:Y:S02]  /*5f50*/  LOP3.LUT R24, R12, 0xff, RZ, 0xc0, !PT ;  /* 0x000000ff0c187812 */ /* 0x000fe400078ec0ff */
[----:B------:R-:W-:-:S02]  /*5f60*/  PRMT R26, R27, 0x7604, R26 ;  /* 0x000076041b1a7816 */ /* 0x000fc4000000001a */
[----:B------:R-:W-:Y:S02]  /*5f70*/  PRMT R27, R25, 0x7604, R24 ;  /* 0x00007604191b7816 */ /* 0x000fe40000000018 */
[----:B------:R-:W-:Y:S02]  /*5f80*/  LOP3.LUT R25, R15, 0xff0000, R14, 0xf8, !PT ;  /* 0x00ff00000f197812 */ /* 0x000fe400078ef80e */
[----:B------:R-:W-:Y:S02]  /*5f90*/  LOP3.LUT R29, R26, 0xff0000, R29, 0xf8, !PT ;  /* 0x00ff00001a1d7812 */ /* 0x000fe400078ef81d */
[----:B------:R-:W-:Y:S02]  /*5fa0*/  LOP3.LUT R25, R25, 0xff000000, R21, 0xf8, !PT ;  /* 0xff00000019197812 */ /* 0x000fe400078ef815 */
[----:B------:R-:W-:Y:S02]  /*5fb0*/  LOP3.LUT R29, R29, 0xff000000, R13, 0xf8, !PT ;  /* 0xff0000001d1d7812 */ /* 0x000fe400078ef80d */
[----:B------:R-:W-:-:S02]  /*5fc0*/  LOP3.LUT R15, R3, 0xff0000, R20, 0xf8, !PT ;  /* 0x00ff0000030f7812 */ /* 0x000fc400078ef814 */
[-C--:B0-----:R-:W-:Y:S02]  /*5fd0*/  F2FP.F16.E4M3.UNPACK_B R3, R6.reuse.H1 ;  /* 0x00000006ff03723e */ /* 0x081fe400030006ff */
[--C-:B------:R-:W-:Y:S02]  /*5fe0*/  LOP3.LUT R27, R27, 0xff0000, R12.reuse, 0xf8, !PT ;  /* 0x00ff00001b1b7812 */ /* 0x100fe400078ef80c */
[----:B------:R-:W-:Y:S01]  /*5ff0*/  F2FP.F16.E4M3.UNPACK_B R26, R29 ;  /* 0x0000001dff1a723e */ /* 0x000fe200020006ff */
[--C-:B------:R-:W-:Y:S01]  /*6000*/  HADD2.F32 R13, -RZ, R3.reuse.H0_H0 ;  /* 0x20000003ff0d7230 */ /* 0x100fe20000004100 */
[----:B------:R-:W-:Y:S02]  /*6010*/  F2FP.F16.E4M3.UNPACK_B R21, R25 ;  /* 0x00000019ff15723e */ /* 0x000fe400020006ff */
[----:B------:R-:W-:Y:S01]  /*6020*/  LOP3.LUT R27, R27, 0xff000000, R12, 0xf8, !PT ;  /* 0xff0000001b1b7812 */ /* 0x000fe200078ef80c */
[----:B------:R-:W-:Y:S01]  /*6030*/  HADD2.F32 R12, -RZ, R3.H1_H1 ;  /* 0x30000003ff0c7230 */ /* 0x000fe20000004100 */
[----:B------:R-:W-:Y:S01]  /*6040*/  F2FP.F16.E4M3.UNPACK_B R6, R6 ;  /* 0x00000006ff06723e */ /* 0x000fe200020006ff */
[--C-:B------:R-:W-:Y:S01]  /*6050*/  HADD2.F32 R28, -RZ, R26.reuse.H1_H1 ;  /* 0x3000001aff1c7230 */ /* 0x100fe20000004100 */
[----:B------:R-:W-:Y:S01]  /*6060*/  LOP3.LUT R20, R15, 0xff000000, R20, 0xf8, !PT ;  /* 0xff0000000f147812 */ /* 0x000fe200078ef814 */
[--C-:B------:R-:W-:Y:S01]  /*6070*/  HADD2.F32 R24, -RZ, R21.reuse.H1_H1 ;  /* 0x30000015ff187230 */ /* 0x100fe20000004100 */
[-C--:B------:R-:W-:Y:S01]  /*6080*/  F2FP.F16.E4M3.UNPACK_B R14, R7.reuse ;  /* 0x00000007ff0e723e */ /* 0x080fe200020006ff */
[----:B------:R-:W-:Y:S01]  /*6090*/  HADD2.F32 R26, -RZ, R26.H0_H0 ;  /* 0x2000001aff1a7230 */ /* 0x000fe20000004100 */
[----:B------:R-:W-:Y:S01]  /*60a0*/  F2FP.F16.E4M3.UNPACK_B R15, R7.H1 ;  /* 0x00000007ff0f723e */ /* 0x000fe200030006ff */
[C---:B------:R-:W-:Y:S01]  /*60b0*/  FMUL.FTZ R30, R12.reuse, R28 ;  /* 0x0000001c0c1e7220 */ /* 0x040fe20000410000 */
[----:B------:R-:W-:Y:S01]  /*60c0*/  FMUL.FTZ R31, R12, R24 ;  /* 0x000000180c1f7220 */ /* 0x000fe20000410000 */
[-C--:B------:R-:W-:Y:S01]  /*60d0*/  F2FP.F16.E4M3.UNPACK_B R7, R5.reuse ;  /* 0x00000005ff07723e */ /* 0x080fe200020006ff */
[----:B------:R-:W-:Y:S01]  /*60e0*/  HADD2.F32 R21, -RZ, R21.H0_H0 ;  /* 0x20000015ff157230 */ /* 0x000fe20000004100 */
[----:B------:R-:W-:Y:S01]  /*60f0*/  F2FP.F16.E4M3.UNPACK_B R12, R5.H1 ;  /* 0x00000005ff0c723e */ /* 0x000fe200030006ff */
[----:B------:R-:W-:-:S02]  /*6100*/  HADD2.F32 R5, -RZ, R6.H1_H1 ;  /* 0x30000006ff057230 */ /* 0x000fc40000004100 */
[C---:B------:R-:W-:Y:S01]  /*6110*/  FFMA.FTZ R30, R13.reuse, R24, -R30 ;  /* 0x000000180d1e7223 */ /* 0x040fe2000001081e */
[----:B------:R-:W-:Y:S01]  /*6120*/  FFMA.FTZ R33, R13, R28, R31 ;  /* 0x0000001c0d217223 */ /* 0x000fe2000001001f */
[----:B------:R-:W-:Y:S01]  /*6130*/  HADD2.F32 R6, -RZ, R6.H0_H0 ;  /* 0x20000006ff067230 */ /* 0x000fe20000004100 */
[----:B------:R-:W-:Y:S01]  /*6140*/  F2FP.F16.E4M3.UNPACK_B R29, R29.H1 ;  /* 0x0000001dff1d723e */ /* 0x000fe200030006ff */
[C---:B------:R-:W-:Y:S01]  /*6150*/  FMUL.FTZ R13, R5.reuse, R26 ;  /* 0x0000001a050d7220 */ /* 0x040fe20000410000 */
[----:B------:R-:W-:Y:S01]  /*6160*/  F2FP.F16.E4M3.UNPACK_B R25, R25.H1 ;  /* 0x00000019ff19723e */ /* 0x000fe200030006ff */
[-C--:B------:R-:W-:Y:S01]  /*6170*/  FMUL.FTZ R31, R5, R21.reuse ;  /* 0x00000015051f7220 */ /* 0x080fe20000410000 */
[----:B------:R-:W-:Y:S02]  /*6180*/  HADD2.F32 R5, -RZ, R14.H1_H1 ;  /* 0x3000000eff057230 */ /* 0x000fe40000004100 */
[----:B------:R-:W-:Y:S01]  /*6190*/  FFMA.FTZ R28, R6, R21, -R13 ;  /* 0x00000015061c7223 */ /* 0x000fe2000001080d */
[----:B------:R-:W-:-:S02]  /*61a0*/  HADD2.F32 R24, -RZ, R29.H0_H0 ;  /* 0x2000001dff187230 */ /* 0x000fc40000004100 */
[----:B------:R-:W-:Y:S01]  /*61b0*/  FFMA.FTZ R31, R6, R26, R31 ;  /* 0x0000001a061f7223 */ /* 0x000fe2000001001f */
[----:B------:R-:W-:Y:S01]  /*61c0*/  HADD2.F32 R13, -RZ, R25.H0_H0 ;  /* 0x20000019ff0d7230 */ /* 0x000fe20000004100 */
[----:B------:R-:W-:Y:S01]  /*61d0*/  F2FP.F16.E4M3.UNPACK_B R3, R4 ;  /* 0x00000004ff03723e */ /* 0x000fe200020006ff */
[----:B------:R-:W-:Y:S02]  /*61e0*/  HADD2.F32 R14, -RZ, R14.H0_H0 ;  /* 0x2000000eff0e7230 */ /* 0x000fe40000004100 */
[C---:B------:R-:W-:Y:S01]  /*61f0*/  FMUL.FTZ R21, R5.reuse, R24 ;  /* 0x0000001805157220 */ /* 0x040fe20000410000 */
[----:B------:R-:W-:Y:S02]  /*6200*/  HADD2.F32 R29, -RZ, R29.H1_H1 ;  /* 0x3000001dff1d7230 */ /* 0x000fe40000004100 */
[-C--:B------:R-:W-:Y:S01]  /*6210*/  FMUL.FTZ R5, R5, R13.reuse ;  /* 0x0000000d05057220 */ /* 0x080fe20000410000 */
[----:B------:R-:W-:Y:S02]  /*6220*/  HADD2.F32 R6, -RZ, R15.H1_H1 ;  /* 0x3000000fff067230 */ /* 0x000fe40000004100 */
[----:B------:R-:W-:Y:S01]  /*6230*/  FFMA.FTZ R34, R14, R13, -R21 ;  /* 0x0000000d0e227223 */ /* 0x000fe20000010815 */
[----:B------:R-:W-:-:S02]  /*6240*/  HADD2.F32 R25, -RZ, R25.H1_H1 ;  /* 0x30000019ff197230 */ /* 0x000fc40000004100 */
[----:B------:R-:W-:Y:S01]  /*6250*/  FFMA.FTZ R35, R14, R24, R5 ;  /* 0x000000180e237223 */ /* 0x000fe20000010005 */
[----:B------:R-:W-:Y:S02]  /*6260*/  HADD2.F32 R15, -RZ, R15.H0_H0 ;  /* 0x2000000fff0f7230 */ /* 0x000fe40000004100 */
[C---:B------:R-:W-:Y:S01]  /*6270*/  FMUL.FTZ R26, R6.reuse, R29 ;  /* 0x0000001d061a7220 */ /* 0x040fe20000410000 */
[----:B------:R-:W-:Y:S01]  /*6280*/  F2FP.F16.E4M3.UNPACK_B R5, R27 ;  /* 0x0000001bff05723e */ /* 0x000fe200020006ff */
[-C--:B------:R-:W-:Y:S01]  /*6290*/  FMUL.FTZ R14, R6, R25.reuse ;  /* 0x00000019060e7220 */ /* 0x080fe20000410000 */
[----:B------:R-:W-:Y:S01]  /*62a0*/  F2FP.F16.E4M3.UNPACK_B R4, R4.H1 ;  /* 0x00000004ff04723e */ /* 0x000fe200030006ff */
[C---:B------:R-:W-:Y:S01]  /*62b0*/  FFMA.FTZ R36, R15.reuse, R25, -R26 ;  /* 0x000000190f247223 */ /* 0x040fe2000001081a */
[-C--:B------:R-:W-:Y:S01]  /*62c0*/  F2FP.F16.E4M3.UNPACK_B R13, R20.reuse ;  /* 0x00000014ff0d723e */ /* 0x080fe200020006ff */
[----:B------:R-:W-:Y:S01]  /*62d0*/  FFMA.FTZ R29, R15, R29, R14 ;  /* 0x0000001d0f1d7223 */ /* 0x000fe2000001000e */
[--C-:B------:R-:W-:Y:S01]  /*62e0*/  HADD2.F32 R21, -RZ, R5.reuse.H1_H1 ;  /* 0x30000005ff157230 */ /* 0x100fe20000004100 */
[----:B------:R-:W-:Y:S01]  /*62f0*/  F2FP.F16.E4M3.UNPACK_B R20, R20.H1 ;  /* 0x00000014ff14723e */ /* 0x000fe200030006ff */
[----:B------:R-:W-:Y:S01]  /*6300*/  HADD2.F32 R15, -RZ, R5.H0_H0 ;  /* 0x20000005ff0f7230 */ /* 0x000fe20000004100 */
[----:B------:R-:W-:Y:S01]  /*6310*/  F2FP.F16.E4M3.UNPACK_B R27, R27.H1 ;  /* 0x0000001bff1b723e */ /* 0x000fe200030006ff */
[----:B------:R-:W-:-:S02]  /*6320*/  HADD2.F32 R6, -RZ, R4.H1_H1 ;  /* 0x30000004ff067230 */ /* 0x000fc40000004100 */
[----:B------:R-:W-:Y:S02]  /*6330*/  HADD2.F32 R14, -RZ, R13.H1_H1 ;  /* 0x3000000dff0e7230 */ /* 0x000fe40000004100 */
[----:B------:R-:W-:Y:S02]  /*6340*/  HADD2.F32 R5, -RZ, R4.H0_H0 ;  /* 0x20000004ff057230 */ /* 0x000fe40000004100 */
[C---:B------:R-:W-:Y:S01]  /*6350*/  FMUL.FTZ R24, R6.reuse, R21 ;  /* 0x0000001506187220 */ /* 0x040fe20000410000 */
[----:B------:R-:W-:Y:S02]  /*6360*/  HADD2.F32 R4, -RZ, R3.H1_H1 ;  /* 0x30000003ff047230 */ /* 0x000fe40000004100 */
[-C--:B------:R-:W-:Y:S01]  /*6370*/  FMUL.FTZ R26, R6, R14.reuse ;  /* 0x0000000e061a7220 */ /* 0x080fe20000410000 */
[----:B------:R-:W-:Y:S02]  /*6380*/  HADD2.F32 R13, -RZ, R13.H0_H0 ;  /* 0x2000000dff0d7230 */ /* 0x000fe40000004100 */
[----:B------:R-:W-:Y:S01]  /*6390*/  FFMA.FTZ R24, R5, R14, -R24 ;  /* 0x0000000e05187223 */ /* 0x000fe20000010818 */
[----:B------:R-:W-:-:S02]  /*63a0*/  HADD2.F32 R3, -RZ, R3.H0_H0 ;  /* 0x20000003ff037230 */ /* 0x000fc40000004100 */
[C---:B------:R-:W-:Y:S01]  /*63b0*/  FMUL.FTZ R6, R4.reuse, R15 ;  /* 0x0000000f04067220 */ /* 0x040fe20000410000 */
[----:B------:R-:W-:Y:S01]  /*63c0*/  FFMA.FTZ R21, R5, R21, R26 ;  /* 0x0000001505157223 */ /* 0x000fe2000001001a */
[-C--:B------:R-:W-:Y:S01]  /*63d0*/  FMUL.FTZ R4, R4, R13.reuse ;  /* 0x0000000d04047220 */ /* 0x080fe20000410000 */
[----:B------:R-:W-:Y:S02]  /*63e0*/  HADD2.F32 R5, -RZ, R20.H1_H1 ;  /* 0x30000014ff057230 */ /* 0x000fe40000004100 */
[C---:B------:R-:W-:Y:S01]  /*63f0*/  FFMA.FTZ R14, R3.reuse, R13, -R6 ;  /* 0x0000000d030e7223 */ /* 0x040fe20000010806 */
[--C-:B------:R-:W-:Y:S02]  /*6400*/  HADD2.F32 R13, -RZ, R27.reuse.H1_H1 ;  /* 0x3000001bff0d7230 */ /* 0x100fe40000004100 */
[----:B------:R-:W-:Y:S01]  /*6410*/  FFMA.FTZ R15, R3, R15, R4 ;  /* 0x0000000f030f7223 */ /* 0x000fe20000010004 */
[----:B------:R-:W-:Y:S02]  /*6420*/  HADD2.F32 R4, -RZ, R12.H1_H1 ;  /* 0x3000000cff047230 */ /* 0x000fe40000004100 */
[----:B------:R-:W-:-:S02]  /*6430*/  HADD2.F32 R6, -RZ, R27.H0_H0 ;  /* 0x2000001bff067230 */ /* 0x000fc40000004100 */
[--C-:B------:R-:W-:Y:S02]  /*6440*/  HADD2.F32 R3, -RZ, R7.reuse.H1_H1 ;  /* 0x30000007ff037230 */ /* 0x100fe40000004100 */
[C---:B------:R-:W-:Y:S01]  /*6450*/  FMUL.FTZ R25, R4.reuse, R13 ;  /* 0x0000000d04197220 */ /* 0x040fe20000410000 */
[----:B------:R-:W-:Y:S02]  /*6460*/  HADD2.F32 R20, -RZ, R20.H0_H0 ;  /* 0x20000014ff147230 */ /* 0x000fe40000004100 */
[-C--:B------:R-:W-:Y:S01]  /*6470*/  FMUL.FTZ R26, R4, R5.reuse ;  /* 0x00000005041a7220 */ /* 0x080fe20000410000 */
[----:B------:R-:W-:Y:S02]  /*6480*/  HADD2.F32 R12, -RZ, R12.H0_H0 ;  /* 0x2000000cff0c7230 */ /* 0x000fe40000004100 */
[C---:B------:R-:W-:Y:S01]  /*6490*/  FMUL.FTZ R4, R3.reuse, R6 ;  /* 0x0000000603047220 */ /* 0x040fe20000410000 */
[----:B------:R-:W-:Y:S02]  /*64a0*/  HADD2.F32 R7, -RZ, R7.H0_H0 ;  /* 0x20000007ff077230 */ /* 0x000fe40000004100 */
[-C--:B------:R-:W-:Y:S01]  /*64b0*/  FMUL.FTZ R3, R3, R20.reuse ;  /* 0x0000001403037220 */ /* 0x080fe20000410000 */
[C---:B------:R-:W-:Y:S01]  /*64c0*/  FFMA.FTZ R25, R12.reuse, R5, -R25 ;  /* 0x000000050c197223 */ /* 0x040fe20000010819 */
[----:B------:R-:W-:Y:S01]  /*64d0*/  FFMA.FTZ R26, R12, R13, R26 ;  /* 0x0000000d0c1a7223 */ /* 0x000fe2000001001a */
[C---:B------:R-:W-:Y:S01]  /*64e0*/  FFMA.FTZ R5, R7.reuse, R20, -R4 ;  /* 0x0000001407057223 */ /* 0x040fe20000010804 */
[----:B------:R-:W-:Y:S01]  /*64f0*/  FFMA.FTZ R12, R7, R6, R3 ;  /* 0x00000006070c7223 */ /* 0x000fe20000010003 */
[----:B------:R-:W-:-:S02]  /*6500*/  F2FP.SATFINITE.E4M3.F32.PACK_AB_MERGE_C R6, R33, R30, RZ ;  /* 0x0000001e2106723e */ /* 0x000fc400048070ff */
[----:B------:R-:W-:Y:S02]  /*6510*/  F2FP.SATFINITE.E4M3.F32.PACK_AB_MERGE_C R7, R29, R36, RZ ;  /* 0x000000241d07723e */ /* 0x000fe400048070ff */
[----:B------:R-:W-:Y:S02]  /*6520*/  F2FP.SATFINITE.E4M3.F32.PACK_AB_MERGE_C R4, R21, R24, RZ ;  /* 0x000000181504723e */ /* 0x000fe400048070ff */
[----:B------:R-:W-:Y:S02]  /*6530*/  F2FP.SATFINITE.E4M3.F32.PACK_AB_MERGE_C R25, R26, R25, RZ ;  /* 0x000000191a19723e */ /* 0x000fe400048070ff */
[----:B------:R-:W-:Y:S02]  /*6540*/  F2FP.SATFINITE.E4M3.F32.PACK_AB_MERGE_C R6, R31, R28, R6 ;  /* 0x0000001c1f06723e */ /* 0x000fe40004807006 */
[----:B------:R-:W-:Y:S02]  /*6550*/  F2FP.SATFINITE.E4M3.F32.PACK_AB_MERGE_C R7, R35, R34, R7 ;  /* 0x000000222307723e */ /* 0x000fe40004807007 */
[----:B------:R-:W-:-:S02]  /*6560*/  F2FP.SATFINITE.E4M3.F32.PACK_AB_MERGE_C R4, R15, R14, R4 ;  /* 0x0000000e0f04723e */ /* 0x000fc40004807004 */
[----:B------:R-:W-:-:S05]  /*6570*/  F2FP.SATFINITE.E4M3.F32.PACK_AB_MERGE_C R5, R12, R5, R25 ;  /* 0x000000050c05723e */ /* 0x000fca0004807019 */
[----:B------:R0:W-:Y:S02]  /*6580*/  STS.128 [R0+0xb000], R4 ;  /* 0x00b0000400007388 */ /* 0x0001e40000000c00 */
.L_x_376:
[----:B------:R-:W-:Y:S05]  /*6590*/  BSYNC B1 ;  /* 0x0000000000017941 */ /* 0x000fea0003800000 */
.L_x_375:
[----:B------:R-:W-:Y:S05]  /*65a0*/  @P1 BRA `(.L_x_374) ;  /* 0x0000001800981947 */ /* 0x000fea0003800000 */
[----:B0-----:R-:W3:Y:S01]  /*65b0*/  LDL R0, [R1+0x70] ;  /* 0x0000700001007983 */ /* 0x001ee20000100800 */
[----:B-----5:R-:W-:Y:S01]  /*65c0*/  IMAD.IADD R3, R16, 0x1, R37 ;  /* 0x0000000110037824 */ /* 0x020fe200078e0225 */
[----:B------:R-:W-:Y:S02]  /*65d0*/  SHF.R.U32.HI R13, RZ, 0x8, R11 ;  /* 0x00000008ff0d7819 */ /* 0x000fe4000001160b */
[----:B------:R-:W-:Y:S02]  /*65e0*/  SHF.R.U32.HI R24, RZ, 0x8, R9 ;  /* 0x00000008ff187819 */ /* 0x000fe40000011609 */
[----:B------:R-:W-:Y:S02]  /*65f0*/  SHF.R.U32.HI R15, RZ, 0x8, R8 ;  /* 0x00000008ff0f7819 */ /* 0x000fe40000011608 */
[----:B--2---:R-:W-:Y:S02]  /*6600*/  LOP3.LUT R14, R11, 0xff, RZ, 0xc0, !PT ;  /* 0x000000ff0b0e7812 */ /* 0x004fe400078ec0ff */
[----:B------:R-:W-:-:S02]  /*6610*/  LOP3.LUT R25, R9, 0xff, RZ, 0xc0, !PT ;  /* 0x000000ff09197812 */ /* 0x000fc400078ec0ff */
[----:B------:R-:W-:Y:S02]  /*6620*/  LOP3.LUT R13, R13, 0xff, RZ, 0xc0, !PT ;  /* 0x000000ff0d0d7812 */ /* 0x000fe400078ec0ff */
[----:B------:R-:W-:Y:S02]  /*6630*/  LOP3.LUT R24, R24, 0xff, RZ, 0xc0, !PT ;  /* 0x000000ff18187812 */ /* 0x000fe400078ec0ff */
[----:B------:R-:W-:Y:S02]  /*6640*/  LOP3.LUT R20, R15, 0xff, RZ, 0xc0, !PT ;  /* 0x000000ff0f147812 */ /* 0x000fe400078ec0ff */
[----:B------:R-:W-:Y:S02]  /*6650*/  PRMT R15, R13, 0x7604, R14 ;  /* 0x000076040d0f7816 */ /* 0x000fe4000000000e */
[----:B------:R-:W-:Y:S02]  /*6660*/  PRMT R25, R24, 0x7604, R25 ;  /* 0x0000760418197816 */ /* 0x000fe40000000019 */
[----:B------:R-:W-:-:S02]  /*6670*/  SHF.R.U32.HI R14, RZ, 0x10, R11 ;  /* 0x00000010ff0e7819 */ /* 0x000fc4000001160b */
[----:B------:R-:W-:Y:S02]  /*6680*/  SHF.R.U32.HI R24, RZ, 0x10, R9 ;  /* 0x00000010ff187819 */ /* 0x000fe40000011609 */
[----:B------:R-:W-:Y:S02]  /*6690*/  LOP3.LUT R12, R10, 0xff, RZ, 0xc0, !PT ;  /* 0x000000ff0a0c7812 */ /* 0x000fe400078ec0ff */
[----:B------:R-:W-:Y:S02]  /*66a0*/  LOP3.LUT R14, R14, 0xff, RZ, 0xc0, !PT ;  /* 0x000000ff0e0e7812 */ /* 0x000fe400078ec0ff */
[----:B------:R-:W-:Y:S02]  /*66b0*/  LOP3.LUT R24, R24, 0xff, RZ, 0xc0, !PT ;  /* 0x000000ff18187812 */ /* 0x000fe400078ec0ff */
[----:B------:R-:W-:Y:S02]  /*66c0*/  LOP3.LUT R21, R8, 0xff, RZ, 0xc0, !PT ;  /* 0x000000ff08157812 */ /* 0x000fe400078ec0ff */
[----:B------:R-:W-:-:S02]  /*66d0*/  SHF.R.U32.HI R13, RZ, 0x10, R8 ;  /* 0x00000010ff0d7819 */ /* 0x000fc40000011608 */
[----:B------:R-:W-:Y:S02]  /*66e0*/  PRMT R15, R14, 0x7054, R15 ;  /* 0x000070540e0f7816 */ /* 0x000fe4000000000f */
[----:B------:R-:W-:Y:S02]  /*66f0*/  PRMT R25, R24, 0x7054, R25 ;  /* 0x0000705418197816 */ /* 0x000fe40000000019 */
[----:B------:R-:W-:Y:S02]  /*6700*/  PRMT R21, R20, 0x7604, R21 ;  /* 0x0000760414157816 */ /* 0x000fe40000000015 */
[----:B------:R-:W-:Y:S02]  /*6710*/  LOP3.LUT R20, R13, 0xff, RZ, 0xc0, !PT ;  /* 0x000000ff0d147812 */ /* 0x000fe400078ec0ff */
[----:B------:R-:W-:Y:S02]  /*6720*/  LOP3.LUT R25, R25, 0xff000000, R9, 0xf8, !PT ;  /* 0xff00000019197812 */ /* 0x000fe400078ef809 */
[----:B------:R-:W-:-:S02]  /*6730*/  LOP3.LUT R15, R15, 0xff000000, R11, 0xf8, !PT ;  /* 0xff0000000f0f7812 */ /* 0x000fc400078ef80b */
[----:B------:R-:W-:Y:S02]  /*6740*/  PRMT R21, R20, 0x7054, R21 ;  /* 0x0000705414157816 */ /* 0x000fe40000000015 */
[-C--:B------:R-:W-:Y:S02]  /*6750*/  F2FP.F16.E4M3.UNPACK_B R20, R25.reuse ;  /* 0x00000019ff14723e */ /* 0x080fe400020006ff */
[----:B------:R-:W-:Y:S02]  /*6760*/  LOP3.LUT R21, R21, 0xff000000, R8, 0xf8, !PT ;  /* 0xff00000015157812 */ /* 0x000fe400078ef808 */
[----:B------:R-:W-:Y:S01]  /*6770*/  F2FP.F16.E4M3.UNPACK_B R25, R25.H1 ;  /* 0x00000019ff19723e */ /* 0x000fe200030006ff */
[--C-:B------:R-:W-:Y:S02]  /*6780*/  HADD2.F32 R24, -RZ, R20.reuse.H1_H1 ;  /* 0x30000014ff187230 */ /* 0x100fe40000004100 */
[----:B------:R-:W-:Y:S01]  /*6790*/  HADD2.F32 R20, -RZ, R20.H0_H0 ;  /* 0x20000014ff147230 */ /* 0x000fe20000004100 */
[----:B---3--:R-:W-:Y:S01]  /*67a0*/  LOP3.LUT P0, RZ, R0, 0x2, RZ, 0xc0, !PT ;  /* 0x0000000200ff7812 */ /* 0x008fe2000780c0ff */
[----:B------:R-:W-:-:S12]  /*67b0*/  VIADD R0, R3, 0x20 ;  /* 0x0000002003007836 */ /* 0x000fd80000000000 */
[----:B------:R-:W-:Y:S01]  /*67c0*/  @P0 VIADD R0, R3, 0xffffffe0 ;  /* 0xffffffe003000836 */ /* 0x000fe20000000000 */
[----:B------:R-:W-:-:S04]  /*67d0*/  SHF.R.U32.HI R3, RZ, 0x8, R10 ;  /* 0x00000008ff037819 */ /* 0x000fc8000001160a */
[----:B------:R-:W0:Y:S01]  /*67e0*/  LDS.128 R4, [R0+0xb000] ;  /* 0x00b0000000047984 */ /* 0x000e220000000c00 */
[----:B------:R-:W-:-:S04]  /*67f0*/  LOP3.LUT R3, R3, 0xff, RZ, 0xc0, !PT ;  /* 0x000000ff03037812 */ /* 0x000fc800078ec0ff */
[----:B------:R-:W-:Y:S02]  /*6800*/  PRMT R12, R3, 0x7604, R12 ;  /* 0x00007604030c7816 */ /* 0x000fe4000000000c */
[----:B------:R-:W-:-:S04]  /*6810*/  SHF.R.U32.HI R3, RZ, 0x10, R10 ;  /* 0x00000010ff037819 */ /* 0x000fc8000001160a */
[----:B------:R-:W-:-:S04]  /*6820*/  LOP3.LUT R3, R3, 0xff, RZ, 0xc0, !PT ;  /* 0x000000ff03037812 */ /* 0x000fc800078ec0ff */
[----:B------:R-:W-:Y:S02]  /*6830*/  PRMT R13, R3, 0x7054, R12 ;  /* 0x00007054030d7816 */ /* 0x000fe4000000000c */
[-C--:B------:R-:W-:Y:S02]  /*6840*/  F2FP.F16.E4M3.UNPACK_B R12, R15.reuse ;  /* 0x0000000fff0c723e */ /* 0x080fe400020006ff */
[----:B------:R-:W-:Y:S02]  /*6850*/  LOP3.LUT R13, R13, 0xff000000, R10, 0xf8, !PT ;  /* 0xff0000000d0d7812 */ /* 0x000fe400078ef80a */
[----:B------:R-:W-:Y:S01]  /*6860*/  F2FP.F16.E4M3.UNPACK_B R15, R15.H1 ;  /* 0x0000000fff0f723e */ /* 0x000fe200030006ff */
[--C-:B------:R-:W-:Y:S02]  /*6870*/  HADD2.F32 R14, -RZ, R12.reuse.H1_H1 ;  /* 0x3000000cff0e7230 */ /* 0x100fe40000004100 */
[----:B------:R-:W-:Y:S01]  /*6880*/  HADD2.F32 R12, -RZ, R12.H0_H0 ;  /* 0x2000000cff0c7230 */ /* 0x000fe20000004100 */
[----:B0-----:R-:W-:-:S02]  /*6890*/  F2FP.F16.E4M3.UNPACK_B R3, R6.H1 ;  /* 0x00000006ff03723e */ /* 0x001fc400030006ff */
[----:B------:R-:W-:Y:S02]  /*68a0*/  F2FP.F16.E4M3.UNPACK_B R6, R6 ;  /* 0x00000006ff06723e */ /* 0x000fe400020006ff */
[-C--:B------:R-:W-:Y:S01]  /*68b0*/  F2FP.F16.E4M3.UNPACK_B R10, R7.reuse ;  /* 0x00000007ff0a723e */ /* 0x080fe200020006ff */
[--C-:B------:R-:W-:Y:S01]  /*68c0*/  HADD2.F32 R8, -RZ, R3.reuse.H1_H1 ;  /* 0x30000003ff087230 */ /* 0x100fe20000004100 */
[----:B------:R-:W-:Y:S01]  /*68d0*/  F2FP.F16.E4M3.UNPACK_B R11, R7.H1 ;  /* 0x00000007ff0b723e */ /* 0x000fe200030006ff */
[----:B------:R-:W-:Y:S01]  /*68e0*/  HADD2.F32 R9, -RZ, R3.H0_H0 ;  /* 0x20000003ff097230 */ /* 0x000fe20000004100 */
[-C--:B------:R-:W-:Y:S02]  /*68f0*/  F2FP.F16.E4M3.UNPACK_B R7, R5.reuse ;  /* 0x00000005ff07723e */ /* 0x080fe400020006ff */
[C---:B------:R-:W-:Y:S01]  /*6900*/  FMUL.FTZ R26, R8.reuse, R24 ;  /* 0x00000018081a7220 */ /* 0x040fe20000410000 */
[----:B-1----:R-:W-:Y:S01]  /*6910*/  FMUL.FTZ R27, R8, R14 ;  /* 0x0000000e081b7220 */ /* 0x002fe20000410000 */
[----:B------:R-:W-:Y:S01]  /*6920*/  F2FP.F16.E4M3.UNPACK_B R8, R5.H1 ;  /* 0x00000005ff08723e */ /* 0x000fe200030006ff */
[----:B------:R-:W-:-:S02]  /*6930*/  HADD2.F32 R5, -RZ, R6.H1_H1 ;  /* 0x30000006ff057230 */ /* 0x000fc40000004100 */
[C---:B------:R-:W-:Y:S01]  /*6940*/  FFMA.FTZ R26, R9.reuse, R14, -R26 ;  /* 0x0000000e091a7223 */ /* 0x040fe2000001081a */
[----:B------:R-:W-:Y:S01]  /*6950*/  FFMA.FTZ R29, R9, R24, R27 ;  /* 0x00000018091d7223 */ /* 0x000fe2000001001b */
[----:B------:R-:W-:Y:S01]  /*6960*/  HADD2.F32 R6, -RZ, R6.H0_H0 ;  /* 0x20000006ff067230 */ /* 0x000fe20000004100 */
[----:B------:R-:W-:Y:S01]  /*6970*/  F2FP.F16.E4M3.UNPACK_B R3, R4 ;  /* 0x00000004ff03723e */ /* 0x000fe200020006ff */
[C---:B------:R-:W-:Y:S01]  /*6980*/  FMUL.FTZ R9, R5.reuse, R20 ;  /* 0x0000001405097220 */ /* 0x040fe20000410000 */
[----:B------:R-:W-:Y:S01]  /*6990*/  FMUL.FTZ R27, R5, R12 ;  /* 0x0000000c051b7220 */ /* 0x000fe20000410000 */
[----:B------:R-:W-:Y:S01]  /*69a0*/  HADD2.F32 R5, -RZ, R10.H1_H1 ;  /* 0x3000000aff057230 */ /* 0x000fe20000004100 */
[----:B------:R-:W-:Y:S01]  /*69b0*/  F2FP.F16.E4M3.UNPACK_B R4, R4.H1 ;  /* 0x00000004ff04723e */ /* 0x000fe200030006ff */
[----:B------:R-:W-:Y:S02]  /*69c0*/  HADD2.F32 R14, -RZ, R25.H0_H0 ;  /* 0x20000019ff0e7230 */ /* 0x000fe40000004100 */
[----:B------:R-:W-:Y:S01]  /*69d0*/  FFMA.FTZ R24, R6, R12, -R9 ;  /* 0x0000000c06187223 */ /* 0x000fe20000010809 */
[----:B------:R-:W-:-:S02]  /*69e0*/  HADD2.F32 R9, -RZ, R15.H0_H0 ;  /* 0x2000000fff097230 */ /* 0x000fc40000004100 */
[----:B------:R-:W-:Y:S01]  /*69f0*/  FFMA.FTZ R27, R6, R20, R27 ;  /* 0x00000014061b7223 */ /* 0x000fe2000001001b */
        /* <DEDUP_REMOVED lines=11> */
[----:B------:R-:W-:Y:S01]  /*6ab0*/  FMUL.FTZ R10, R6, R15 ;  /* 0x0000000f060a7220 */ /* 0x000fe20000410000 */
[----:B------:R-:W-:Y:S01]  /*6ac0*/  F2FP.F16.E4M3.UNPACK_B R9, R13 ;  /* 0x0000000dff09723e */ /* 0x000fe200020006ff */
[C---:B------:R-:W-:Y:S01]  /*6ad0*/  FFMA.FTZ R30, R11.reuse, R15, -R12 ;  /* 0x0000000f0b1e7223 */ /* 0x040fe2000001080c */
[----:B------:R-:W-:Y:S02]  /*6ae0*/  HADD2.F32 R6, -RZ, R4.H1_H1 ;  /* 0x30000004ff067230 */ /* 0x000fe40000004100 */
[----:B------:R-:W-:Y:S01]  /*6af0*/  FFMA.FTZ R25, R11, R25, R10 ;  /* 0x000000190b197223 */ /* 0x000fe2000001000a */
[--C-:B------:R-:W-:Y:S01]  /*6b00*/  HADD2.F32 R12, -RZ, R5.reuse.H1_H1 ;  /* 0x30000005ff0c7230 */ /* 0x100fe20000004100 */
[----:B------:R-:W-:Y:S01]  /*6b10*/  F2FP.F16.E4M3.UNPACK_B R13, R13.H1 ;  /* 0x0000000dff0d723e */ /* 0x000fe200030006ff */
[----:B------:R-:W-:Y:S01]  /*6b20*/  HADD2.F32 R11, -RZ, R5.H0_H0 ;  /* 0x20000005ff0b7230 */ /* 0x000fe20000004100 */
[----:B------:R-:W-:Y:S01]  /*6b30*/  F2FP.F16.E4M3.UNPACK_B R21, R21.H1 ;  /* 0x00000015ff15723e */ /* 0x000fe200030006ff */
[----:B------:R-:W-:-:S02]  /*6b40*/  HADD2.F32 R10, -RZ, R9.H1_H1 ;  /* 0x30000009ff0a7230 */ /* 0x000fc40000004100 */
[C---:B------:R-:W-:Y:S01]  /*6b50*/  FMUL.FTZ R14, R6.reuse, R12 ;  /* 0x0000000c060e7220 */ /* 0x040fe20000410000 */
[----:B------:R-:W-:Y:S02]  /*6b60*/  HADD2.F32 R5, -RZ, R4.H0_H0 ;  /* 0x20000004ff057230 */ /* 0x000fe40000004100 */
[----:B------:R-:W-:Y:S02]  /*6b70*/  HADD2.F32 R4, -RZ, R3.H1_H1 ;  /* 0x30000003ff047230 */ /* 0x000fe40000004100 */
[-C--:B------:R-:W-:Y:S01]  /*6b80*/  FMUL.FTZ R20, R6, R10.reuse ;  /* 0x0000000a06147220 */ /* 0x080fe20000410000 */
[----:B------:R-:W-:Y:S02]  /*6b90*/  HADD2.F32 R9, -RZ, R9.H0_H0 ;  /* 0x20000009ff097230 */ /* 0x000fe40000004100 */
[C---:B------:R-:W-:Y:S01]  /*6ba0*/  FFMA.FTZ R14, R5.reuse, R10, -R14 ;  /* 0x0000000a050e7223 */ /* 0x040fe2000001080e */
[----:B------:R-:W-:Y:S02]  /*6bb0*/  HADD2.F32 R3, -RZ, R3.H0_H0 ;  /* 0x20000003ff037230 */ /* 0x000fe40000004100 */
[C---:B------:R-:W-:Y:S01]  /*6bc0*/  FMUL.FTZ R6, R4.reuse, R11 ;  /* 0x0000000b04067220 */ /* 0x040fe20000410000 */
[----:B------:R-:W-:Y:S01]  /*6bd0*/  FFMA.FTZ R15, R5, R12, R20 ;  /* 0x0000000c050f7223 */ /* 0x000fe20000010014 */
[----:B------:R-:W-:Y:S01]  /*6be0*/  FMUL.FTZ R4, R4, R9 ;  /* 0x0000000904047220 */ /* 0x000fe20000410000 */
[----:B------:R-:W-:-:S02]  /*6bf0*/  HADD2.F32 R5, -RZ, R13.H1_H1 ;  /* 0x3000000dff057230 */ /* 0x000fc40000004100 */
[C---:B------:R-:W-:Y:S01]  /*6c00*/  FFMA.FTZ R12, R3.reuse, R9, -R6 ;  /* 0x00000009030c7223 */ /* 0x040fe20000010806 */
[--C-:B------:R-:W-:Y:S02]  /*6c10*/  HADD2.F32 R9, -RZ, R21.reuse.H1_H1 ;  /* 0x30000015ff097230 */ /* 0x100fe40000004100 */
[----:B------:R-:W-:Y:S01]  /*6c20*/  FFMA.FTZ R11, R3, R11, R4 ;  /* 0x0000000b030b7223 */ /* 0x000fe20000010004 */
[----:B------:R-:W-:Y:S02]  /*6c30*/  HADD2.F32 R4, -RZ, R8.H1_H1 ;  /* 0x30000008ff047230 */ /* 0x000fe40000004100 */
[----:B------:R-:W-:Y:S02]  /*6c40*/  HADD2.F32 R10, -RZ, R21.H0_H0 ;  /* 0x20000015ff0a7230 */ /* 0x000fe40000004100 */
[----:B------:R-:W-:Y:S02]  /*6c50*/  HADD2.F32 R3, -RZ, R7.H1_H1 ;  /* 0x30000007ff037230 */ /* 0x000fe40000004100 */
[----:B------:R-:W-:Y:S01]  /*6c60*/  FMUL.FTZ R20, R4, R5 ;  /* 0x0000000504147220 */ /* 0x000fe20000410000 */
[----:B------:R-:W-:-:S02]  /*6c70*/  HADD2.F32 R6, -RZ, R13.H0_H0 ;  /* 0x2000000dff067230 */ /* 0x000fc40000004100 */
[----:B------:R-:W-:Y:S01]  /*6c80*/  FMUL.FTZ R13, R4, R9 ;  /* 0x00000009040d7220 */ /* 0x000fe20000410000 */
        /* <DEDUP_REMOVED lines=16> */
[----:B------:R3:W-:Y:S01]  /*6d90*/  STS.128 [R0+0xb000], R4 ;  /* 0x00b0000400007388 */ /* 0x0007e20000000c00 */
[----:B------:R-:W-:Y:S05]  /*6da0*/  BRA `(.L_x_374) ;  /* 0x0000001000987947 */ /* 0x000fea0003800000 */
.L_x_368:
[----:B------:R-:W-:-:S03]  /*6db0*/  UMOV UR4, 0xffffffff ;  /* 0xffffffff00047882 */ /* 0x000fc60000000000 */
[----:B------:R-:W-:Y:S05]  /*6dc0*/  BRA.DIV UR4, `(.L_x_377) ;  /* 0x000000fa04e87947 */ /* 0x000fea000b800000 */
[----:B------:R0:W1:Y:S04]  /*6dd0*/  SHFL.IDX PT, R29, R28, RZ, 0x1e1f ;  /* 0x001e1fff1c1d7589 */ /* 0x00006800000e0000 */
[----:B------:R0:W2:Y:S04]  /*6de0*/  SHFL.IDX PT, R14, R26, RZ, 0x1e1f ;  /* 0x001e1fff1a0e7589 */ /* 0x0000a800000e0000 */
[----:B------:R0:W3:Y:S04]  /*6df0*/  SHFL.IDX PT, R0, R30, RZ, 0x1e1f ;  /* 0x001e1fff1e007589 */ /* 0x0000e800000e0000 */
[----:B------:R0:W4:Y:S02]  /*6e00*/  SHFL.IDX PT, R3, R31, RZ, 0x1e1f ;  /* 0x001e1fff1f037589 */ /* 0x00012400000e0000 */
.L_x_559:
[----:B------:R-:W5:Y:S01]  /*6e10*/  LDL R6, [R1+0x48] ;  /* 0x0000480001067983 */ /* 0x000f620000100800 */
[----:B------:R-:W-:Y:S01]  /*6e20*/  ULDC UR4, c[0x0][0x448] ;  /* 0x0001120000047ab9 */ /* 0x000fe20000000800 */
[----:B------:R-:W0:Y:S01]  /*6e30*/  LDC R27, c[0x0][0x3f4] ;  /* 0x0000fd00ff1b7b82 */ /* 0x000e220000000800 */
[----:B------:R-:W-:Y:S01]  /*6e40*/  IMAD R24, R24, UR4, RZ ;  /* 0x0000000418187c24 */ /* 0x000fe2000f8e02ff */
[----:B------:R-:W-:Y:S01]  /*6e50*/  BSSY B1, `(.L_x_378) ;  /* 0x0000016000017945 */ /* 0x000fe20003800000 */
[----:B------:R-:W-:Y:S02]  /*6e60*/  CS2R R8, SRZ ;  /* 0x0000000000087805 */ /* 0x000fe4000001ff00 */
[----:B------:R-:W-:Y:S02]  /*6e70*/  CS2R R10, SRZ ;  /* 0x00000000000a7805 */ /* 0x000fe4000001ff00 */
[----:B------:R-:W-:Y:S02]  /*6e80*/  ISETP.GE.AND P0, PT, R4, R24, PT ;  /* 0x000000180400720c */ /* 0x000fe40003f06270 */
[----:B-----5:R-:W-:-:S04]  /*6e90*/  LEA.HI R5, R6, R6, RZ, 0x1 ;  /* 0x0000000606057211 */ /* 0x020fc800078f08ff */
[----:B------:R-:W-:-:S05]  /*6ea0*/  LOP3.LUT R5, R5, 0xfffffffe, RZ, 0xc0, !PT ;  /* 0xfffffffe05057812 */ /* 0x000fca00078ec0ff */
[----:B------:R-:W-:Y:S01]  /*6eb0*/  IMAD.IADD R21, R6, 0x1, -R5 ;  /* 0x0000000106157824 */ /* 0x000fe200078e0a05 */
[----:B------:R-:W-:Y:S02]  /*6ec0*/  CS2R R4, SRZ ;  /* 0x0000000000047805 */ /* 0x000fe4000001ff00 */
[----:B------:R-:W-:Y:S02]  /*6ed0*/  CS2R R6, SRZ ;  /* 0x0000000000067805 */ /* 0x000fe4000001ff00 */
[----:B------:R-:W-:Y:S01]  /*6ee0*/  SHF.L.U32 R21, R21, 0x1f, RZ ;  /* 0x0000001f15157819 */ /* 0x000fe200000006ff */
[----:B0-----:R-:W-:Y:S06]  /*6ef0*/  @P0 BRA `(.L_x_379) ;  /* 0x00000000002c0947 */ /* 0x001fec0003800000 */
[----:B------:R-:W-:Y:S01]  /*6f00*/  ULDC UR4, c[0x0][0x3f4] ;  /* 0x0000fd0000047ab9 */ /* 0x000fe20000000800 */
[C---:B-1----:R-:W-:Y:S02]  /*6f10*/  IADD3 R12, P0, R18.reuse, R29, RZ ;  /* 0x0000001d120c7210 */ /* 0x042fe40007f1e0ff */
[C---:B------:R-:W-:Y:S02]  /*6f20*/  ISETP.GE.AND P2, PT, R18.reuse, UR4, PT ;  /* 0x0000000412007c0c */ /* 0x040fe4000bf46270 */
[----:B------:R-:W-:Y:S02]  /*6f30*/  SHF.R.S32.HI R8, RZ, 0x1f, R18 ;  /* 0x0000001fff087819 */ /* 0x000fe40000011412 */
[----:B--2---:R-:W-:-:S03]  /*6f40*/  IADD3 R14, P1, R18, R14, RZ ;  /* 0x0000000e120e7210 */ /* 0x004fc60007f3e0ff */
[--C-:B---3--:R-:W-:Y:S02]  /*6f50*/  IMAD.X R13, R0, 0x1, R8.reuse, P0 ;  /* 0x00000001000d7824 */ /* 0x108fe400000e0608 */
[----:B----4-:R-:W-:Y:S01]  /*6f60*/  IMAD.X R15, R3, 0x1, R8, P1 ;  /* 0x00000001030f7824 */ /* 0x010fe200008e0608 */
[----:B------:R-:W-:-:S03]  /*6f70*/  CS2R R8, SRZ ;  /* 0x0000000000087805 */ /* 0x000fc6000001ff00 */
[----:B------:R-:W-:Y:S05]  /*6f80*/  @P2 BRA `(.L_x_379) ;  /* 0x0000000000082947 */ /* 0x000fea0003800000 */
[----:B------:R0:W5:Y:S04]  /*6f90*/  LD.E.128 R8, desc[UR40][R12.64] ;  /* 0x000000280c087980 */ /* 0x000168000c101d00 */
[----:B------:R0:W5:Y:S02]  /*6fa0*/  LD.E.128 R4, desc[UR40][R14.64] ;  /* 0x000000280e047980 */ /* 0x000164000c101d00 */
.L_x_379:
[----:B------:R-:W-:Y:S05]  /*6fb0*/  BSYNC B1 ;  /* 0x0000000000017941 */ /* 0x000fea0003800000 */
.L_x_378:
[----:B------:R-:W1:Y:S01]  /*6fc0*/  SYNCS.PHASECHK.TRANS64.TRYWAIT P1, [R16+URZ+0x13200], R21 ;  /* 0x01320015100075a7 */ /* 0x000e62000802017f */
[----:B---3--:R-:W-:Y:S01]  /*6fd0*/  IMAD R0, R25, -0xc0, R24 ;  /* 0xffffff4019007824 */ /* 0x008fe200078e0218 */
[----:B------:R-:W-:Y:S01]  /*6fe0*/  ISETP.GE.AND P0, PT, R18, R27, PT ;  /* 0x0000001b1200720c */ /* 0x000fe20003f06270 */
[----:B------:R-:W-:Y:S03]  /*6ff0*/  BSSY B1, `(.L_x_380) ;  /* 0x0000004000017945 */ /* 0x000fe60003800000 */
[----:B------:R-:W-:-:S04]  /*7000*/  VIMNMX R0, R0, 0xc0, PT ;  /* 0x000000c000007848 */ /* 0x000fc80003fe0100 */
[----:B------:R-:W-:Y:S01]  /*7010*/  ISETP.GE.OR P0, PT, R23, R0, P0 ;  /* 0x000000001700720c */ /* 0x000fe20000706670 */
[----:B-1----:R-:W-:-:S12]  /*7020*/  @!P1 BRA `(.L_x_381) ;  /* 0x000000f800c09947 */ /* 0x002fd80003800000 */
.L_x_560:
[----:B------:R-:W-:Y:S05]  /*7030*/  BSYNC B1 ;  /* 0x0000000000017941 */ /* 0x000fea0003800000 */
.L_x_380:
[----:B------:R-:W-:Y:S05]  /*7040*/  @P0 BRA `(.L_x_374) ;  /* 0x0000000c00f00947 */ /* 0x000fea0003800000 */
[----:B------:R-:W3:Y:S04]  /*7050*/  LDL R33, [R1+0x28] ;  /* 0x0000280001217983 */ /* 0x000ee80000100800 */
[----:B------:R-:W3:Y:S04]  /*7060*/  LDL R31, [R1+0x2c] ;  /* 0x00002c00011f7983 */ /* 0x000ee80000100800 */
[----:B------:R-:W3:Y:S04]  /*7070*/  LDL R29, [R1+0x30] ;  /* 0x00003000011d7983 */ /* 0x000ee80000100800 */
[----:B------:R-:W3:Y:S01]  /*7080*/  LDL R52, [R1+0x84] ;  /* 0x0000840001347983 */ /* 0x000ee20000100800 */
[----:B-----5:R-:W-:-:S02]  /*7090*/  SHF.R.U32.HI R0, RZ, 0x8, R8 ;  /* 0x00000008ff007819 */ /* 0x020fc40000011608 */
[----:B----4-:R-:W-:Y:S02]  /*70a0*/  LOP3.LUT R3, R8, 0xff, RZ, 0xc0, !PT ;  /* 0x000000ff08037812 */ /* 0x010fe400078ec0ff */
[----:B------:R-:W-:Y:S02]  /*70b0*/  LOP3.LUT R0, R0, 0xff, RZ, 0xc0, !PT ;  /* 0x000000ff00007812 */ /* 0x000fe400078ec0ff */
[----:B------:R-:W-:Y:S02]  /*70c0*/  SHF.R.U32.HI R25, RZ, 0x8, R9 ;  /* 0x00000008ff197819 */ /* 0x000fe40000011609 */
[----:B------:R-:W-:Y:S02]  /*70d0*/  PRMT R20, R0, 0x7604, R3 ;  /* 0x0000760400147816 */ /* 0x000fe40000000003 */
[----:B0-----:R-:W-:Y:S02]  /*70e0*/  LOP3.LUT R13, R9, 0xff, RZ, 0xc0, !PT ;  /* 0x000000ff090d7812 */ /* 0x001fe400078ec0ff */
[----:B------:R-:W-:-:S02]  /*70f0*/  SHF.R.U32.HI R3, RZ, 0x8, R10 ;  /* 0x00000008ff037819 */ /* 0x000fc4000001160a */
[----:B------:R-:W-:Y:S02]  /*7100*/  LOP3.LUT R0, R25, 0xff, RZ, 0xc0, !PT ;  /* 0x000000ff19007812 */ /* 0x000fe400078ec0ff */
[----:B------:R-:W-:Y:S02]  /*7110*/  LOP3.LUT R12, R10, 0xff, RZ, 0xc0, !PT ;  /* 0x000000ff0a0c7812 */ /* 0x000fe400078ec0ff */
[----:B------:R-:W-:Y:S02]  /*7120*/  LOP3.LUT R3, R3, 0xff, RZ, 0xc0, !PT ;  /* 0x000000ff03037812 */ /* 0x000fe400078ec0ff */
[----:B------:R-:W-:Y:S01]  /*7130*/  PRMT R28, R0, 0x7604, R13 ;  /* 0x00007604001c7816 */ /* 0x000fe2000000000d */
[----:B------:R-:W-:Y:S01]  /*7140*/  IMAD.IADD R0, R18, 0x1, R27 ;  /* 0x0000000112007824 */ /* 0x000fe200078e021b */
[----:B-1----:R-:W-:Y:S02]  /*7150*/  SHF.R.U32.HI R21, RZ, 0x8, R4 ;  /* 0x00000008ff157819 */ /* 0x002fe40000011604 */
[----:B------:R-:W-:-:S02]  /*7160*/  PRMT R30, R3, 0x7604, R12 ;  /* 0x00007604031e7816 */ /* 0x000fc4000000000c */
[----:B------:R-:W-:Y:S02]  /*7170*/  LOP3.LUT R24, R4, 0xff, RZ, 0xc0, !PT ;  /* 0x000000ff04187812 */ /* 0x000fe400078ec0ff */
[----:B------:R-:W-:Y:S02]  /*7180*/  LOP3.LUT R21, R21, 0xff, RZ, 0xc0, !PT ;  /* 0x000000ff15157812 */ /* 0x000fe400078ec0ff */
[----:B------:R-:W-:Y:S02]  /*7190*/  SHF.R.U32.HI R3, RZ, 0x8, R6 ;  /* 0x00000008ff037819 */ /* 0x000fe40000011606 */
[----:B--2---:R-:W-:Y:S02]  /*71a0*/  SHF.R.U32.HI R14, RZ, 0x8, R11 ;  /* 0x00000008ff0e7819 */ /* 0x004fe4000001160b */
[----:B------:R-:W-:Y:S02]  /*71b0*/  PRMT R35, R21, 0x7604, R24 ;  /* 0x0000760415237816 */ /* 0x000fe40000000018 */
[----:B------:R-:W-:-:S02]  /*71c0*/  SHF.R.U32.HI R27, RZ, 0x8, R7 ;  /* 0x00000008ff1b7819 */ /* 0x000fc40000011607 */
[----:B------:R-:W-:Y:S02]  /*71d0*/  LOP3.LUT R25, R3, 0xff, RZ, 0xc0, !PT ;  /* 0x000000ff03197812 */ /* 0x000fe400078ec0ff */
[----:B------:R-:W-:Y:S02]  /*71e0*/  SHF.R.U32.HI R21, RZ, 0x8, R5 ;  /* 0x00000008ff157819 */ /* 0x000fe40000011605 */
[----:B------:R-:W-:Y:S02]  /*71f0*/  LOP3.LUT R15, R11, 0xff, RZ, 0xc0, !PT ;  /* 0x000000ff0b0f7812 */ /* 0x000fe400078ec0ff */
[----:B------:R-:W-:Y:S02]  /*7200*/  LOP3.LUT R14, R14, 0xff, RZ, 0xc0, !PT ;  /* 0x000000ff0e0e7812 */ /* 0x000fe400078ec0ff */
[----:B------:R-:W-:Y:S02]  /*7210*/  LOP3.LUT R24, R5, 0xff, RZ, 0xc0, !PT ;  /* 0x000000ff05187812 */ /* 0x000fe400078ec0ff */
[----:B------:R-:W-:-:S02]  /*7220*/  LOP3.LUT R26, R6, 0xff, RZ, 0xc0, !PT ;  /* 0x000000ff061a7812 */ /* 0x000fc400078ec0ff */
[----:B------:R-:W-:Y:S02]  /*7230*/  LOP3.LUT R27, R27, 0xff, RZ, 0xc0, !PT ;  /* 0x000000ff1b1b7812 */ /* 0x000fe400078ec0ff */
[----:B------:R-:W-:Y:S02]  /*7240*/  LOP3.LUT R36, R7, 0xff, RZ, 0xc0, !PT ;  /* 0x000000ff07247812 */ /* 0x000fe400078ec0ff */
[----:B------:R-:W-:Y:S02]  /*7250*/  LOP3.LUT R21, R21, 0xff, RZ, 0xc0, !PT ;  /* 0x000000ff15157812 */ /* 0x000fe400078ec0ff */
[----:B------:R-:W-:Y:S02]  /*7260*/  PRMT R34, R14, 0x7604, R15 ;  /* 0x000076040e227816 */ /* 0x000fe4000000000f */
[----:B------:R-:W-:Y:S02]  /*7270*/  PRMT R37, R21, 0x7604, R24 ;  /* 0x0000760415257816 */ /* 0x000fe40000000018 */
[----:B------:R-:W-:-:S02]  /*7280*/  PRMT R39, R25, 0x7604, R26 ;  /* 0x0000760419277816 */ /* 0x000fc4000000001a */
[----:B------:R-:W-:Y:S02]  /*7290*/  PRMT R36, R27, 0x7604, R36 ;  /* 0x000076041b247816 */ /* 0x000fe40000000024 */
[----:B------:R-:W-:-:S04]  /*72a0*/  SHF.R.U32.HI R21, RZ, 0x10, R9 ;  /* 0x00000010ff157819 */ /* 0x000fc80000011609 */
[----:B------:R-:W-:-:S04]  /*72b0*/  LOP3.LUT R21, R21, 0xff, RZ, 0xc0, !PT ;  /* 0x000000ff15157812 */ /* 0x000fc800078ec0ff */
[----:B------:R-:W-:Y:S02]  /*72c0*/  PRMT R21, R21, 0x7054, R28 ;  /* 0x0000705415157816 */ /* 0x000fe4000000001c */
[----:B------:R-:W-:-:S04]  /*72d0*/  SHF.R.U32.HI R28, RZ, 0x10, R5 ;  /* 0x00000010ff1c7819 */ /* 0x000fc80000011605 */
[----:B------:R-:W-:-:S04]  /*72e0*/  LOP3.LUT R28, R28, 0xff, RZ, 0xc0, !PT ;  /* 0x000000ff1c1c7812 */ /* 0x000fc800078ec0ff */
[----:B------:R-:W-:-:S04]  /*72f0*/  PRMT R37, R28, 0x7054, R37 ;  /* 0x000070541c257816 */ /* 0x000fc80000000025 */
[----:B------:R-:W-:Y:S02]  /*7300*/  LOP3.LUT R37, R37, 0xff000000, R5, 0xf8, !PT ;  /* 0xff00000025257812 */ /* 0x000fe400078ef805 */
[----:B---3--:R-:W-:-:S04]  /*7310*/  LOP3.LUT R0, R33, 0x30, R0, 0xf8, !PT ;  /* 0x0000003021007812 */ /* 0x008fc800078ef800 */
[----:B------:R-:W-:Y:S02]  /*7320*/  LOP3.LUT R3, R0, R31, RZ, 0x3c, !PT ;  /* 0x0000001f00037212 */ /* 0x000fe400078e3cff */
[----:B------:R-:W-:Y:S02]  /*7330*/  SHF.R.U32.HI R31, RZ, 0x10, R11 ;  /* 0x00000010ff1f7819 */ /* 0x000fe4000001160b */
[----:B------:R-:W-:Y:S02]  /*7340*/  IADD3 R0, R16, R29, R3 ;  /* 0x0000001d10007210 */ /* 0x000fe40007ffe003 */
[----:B------:R-:W-:Y:S01]  /*7350*/  SHF.R.U32.HI R3, RZ, 0x10, R8 ;  /* 0x00000010ff037819 */ /* 0x000fe20000011608 */
[----:B------:R-:W0:Y:S01]  /*7360*/  LDS.128 R12, [R52+0xb000] ;  /* 0x00b00000340c7984 */ /* 0x000e220000000c00 */
[----:B------:R-:W-:Y:S02]  /*7370*/  SHF.R.U32.HI R29, RZ, 0x10, R10 ;  /* 0x00000010ff1d7819 */ /* 0x000fe4000001160a */
[----:B------:R-:W-:Y:S01]  /*7380*/  LOP3.LUT R3, R3, 0xff, RZ, 0xc0, !PT ;  /* 0x000000ff03037812 */ /* 0x000fe200078ec0ff */
[----:B------:R-:W1:Y:S01]  /*7390*/  LDS.128 R24, [R0+0xb000] ;  /* 0x00b0000000187984 */ /* 0x000e620000000c00 */
[----:B------:R-:W-:-:S02]  /*73a0*/  LOP3.LUT R29, R29, 0xff, RZ, 0xc0, !PT ;  /* 0x000000ff1d1d7812 */ /* 0x000fc400078ec0ff */
[----:B------:R-:W-:Y:S02]  /*73b0*/  LOP3.LUT R31, R31, 0xff, RZ, 0xc0, !PT ;  /* 0x000000ff1f1f7812 */ /* 0x000fe400078ec0ff */
[----:B------:R-:W-:Y:S02]  /*73c0*/  PRMT R3, R3, 0x7054, R20 ;  /* 0x0000705403037816 */ /* 0x000fe40000000014 */
[----:B------:R-:W-:Y:S02]  /*73d0*/  PRMT R29, R29, 0x7054, R30 ;  /* 0x000070541d1d7816 */ /* 0x000fe4000000001e */
[----:B------:R-:W-:Y:S02]  /*73e0*/  SHF.R.U32.HI R20, RZ, 0x10, R4 ;  /* 0x00000010ff147819 */ /* 0x000fe40000011604 */
[----:B------:R-:W-:Y:S02]  /*73f0*/  PRMT R33, R31, 0x7054, R34 ;  /* 0x000070541f217816 */ /* 0x000fe40000000022 */
[----:B------:R-:W-:-:S02]  /*7400*/  SHF.R.U32.HI R30, RZ, 0x10, R6 ;  /* 0x00000010ff1e7819 */ /* 0x000fc40000011606 */
[----:B------:R-:W-:Y:S02]  /*7410*/  SHF.R.U32.HI R31, RZ, 0x10, R7 ;  /* 0x00000010ff1f7819 */ /* 0x000fe40000011607 */
[----:B------:R-:W-:Y:S02]  /*7420*/  LOP3.LUT R20, R20, 0xff, RZ, 0xc0, !PT ;  /* 0x000000ff14147812 */ /* 0x000fe400078ec0ff */
[----:B------:R-:W-:Y:S02]  /*7430*/  LOP3.LUT R30, R30, 0xff, RZ, 0xc0, !PT ;  /* 0x000000ff1e1e7812 */ /* 0x000fe400078ec0ff */
[----:B------:R-:W-:Y:S02]  /*7440*/  LOP3.LUT R31, R31, 0xff, RZ, 0xc0, !PT ;  /* 0x000000ff1f1f7812 */ /* 0x000fe400078ec0ff */
[----:B------:R-:W-:Y:S02]  /*7450*/  PRMT R35, R20, 0x7054, R35 ;  /* 0x0000705414237816 */ /* 0x000fe40000000023 */
[----:B------:R-:W-:-:S02]  /*7460*/  PRMT R39, R30, 0x7054, R39 ;  /* 0x000070541e277816 */ /* 0x000fc40000000027 */
[----:B------:R-:W-:Y:S02]  /*7470*/  PRMT R41, R31, 0x7054, R36 ;  /* 0x000070541f297816 */ /* 0x000fe40000000024 */
[----:B------:R-:W-:Y:S02]  /*7480*/  LOP3.LUT R8, R3, 0xff000000, R8, 0xf8, !PT ;  /* 0xff00000003087812 */ /* 0x000fe400078ef808 */
[----:B------:R-:W-:Y:S02]  /*7490*/  LOP3.LUT R31, R21, 0xff000000, R9, 0xf8, !PT ;  /* 0xff000000151f7812 */ /* 0x000fe400078ef809 */
[----:B------:R-:W-:Y:S02]  /*74a0*/  LOP3.LUT R3, R29, 0xff000000, R10, 0xf8, !PT ;  /* 0xff0000001d037812 */ /* 0x000fe400078ef80a */
[----:B------:R-:W-:Y:S02]  /*74b0*/  LOP3.LUT R20, R35, 0xff000000, R4, 0xf8, !PT ;  /* 0xff00000023147812 */ /* 0x000fe400078ef804 */
[----:B------:R-:W-:-:S02]  /*74c0*/  LOP3.LUT R34, R33, 0xff000000, R11, 0xf8, !PT ;  /* 0xff00000021227812 */ /* 0x000fc400078ef80b */
[----:B------:R-:W-:Y:S02]  /*74d0*/  LOP3.LUT R4, R39, 0xff000000, R6, 0xf8, !PT ;  /* 0xff00000027047812 */ /* 0x000fe400078ef806 */
[-C--:B0-----:R-:W-:Y:S02]  /*74e0*/  F2FP.F16.E4M3.UNPACK_B R10, R13.reuse ;  /* 0x0000000dff0a723e */ /* 0x081fe400020006ff */
[----:B------:R-:W-:Y:S02]  /*74f0*/  F2FP.F16.E4M3.UNPACK_B R28, R13.H1 ;  /* 0x0000000dff1c723e */ /* 0x000fe400030006ff */
[-C--:B------:R-:W-:Y:S01]  /*7500*/  F2FP.F16.E4M3.UNPACK_B R13, R12.reuse ;  /* 0x0000000cff0d723e */ /* 0x080fe200020006ff */
[--C-:B------:R-:W-:Y:S01]  /*7510*/  HADD2.F32 R9, -RZ, R10.reuse.H0_H0 ;  /* 0x2000000aff097230 */ /* 0x100fe20000004100 */
[----:B------:R-:W-:Y:S01]  /*7520*/  F2FP.F16.E4M3.UNPACK_B R29, R12.H1 ;  /* 0x0000000cff1d723e */ /* 0x000fe200030006ff */
[----:B------:R-:W-:Y:S01]  /*7530*/  HADD2.F32 R10, -RZ, R10.H1_H1 ;  /* 0x3000000aff0a7230 */ /* 0x000fe20000004100 */
[----:B------:R-:W-:-:S02]  /*7540*/  F2FP.F16.E4M3.UNPACK_B R39, R37 ;  /* 0x00000025ff27723e */ /* 0x000fc400020006ff */
[----:B-1----:R-:W-:Y:S02]  /*7550*/  F2FP.F16.E4M3.UNPACK_B R11, R25 ;  /* 0x00000019ff0b723e */ /* 0x002fe400020006ff */
[----:B------:R-:W-:Y:S01]  /*7560*/  F2FP.F16.E4M3.UNPACK_B R12, R31 ;  /* 0x0000001fff0c723e */ /* 0x000fe200020006ff */
[----:B------:R-:W-:Y:S01]  /*7570*/  HADD2.F32 R40, -RZ, R39.H0_H0 ;  /* 0x20000027ff287230 */ /* 0x000fe20000004100 */
[-C--:B------:R-:W-:Y:S01]  /*7580*/  F2FP.F16.E4M3.UNPACK_B R30, R15.reuse ;  /* 0x0000000fff1e723e */ /* 0x080fe200020006ff */
[----:B------:R-:W-:Y:S01]  /*7590*/  HADD2.F32 R6, -RZ, R11.H0_H0 ;  /* 0x2000000bff067230 */ /* 0x000fe20000004100 */
[----:B------:R-:W-:Y:S01]  /*75a0*/  F2FP.F16.E4M3.UNPACK_B R36, R15.H1 ;  /* 0x0000000fff24723e */ /* 0x000fe200030006ff */
[--C-:B------:R-:W-:Y:S01]  /*75b0*/  HADD2.F32 R15, -RZ, R12.reuse.H0_H0 ;  /* 0x2000000cff0f7230 */ /* 0x100fe20000004100 */
[-C--:B------:R-:W-:Y:S01]  /*75c0*/  F2FP.F16.E4M3.UNPACK_B R21, R24.reuse ;  /* 0x00000018ff15723e */ /* 0x080fe200020006ff */
[----:B------:R-:W-:Y:S01]  /*75d0*/  HADD2.F32 R39, -RZ, R39.H1_H1 ;  /* 0x30000027ff277230 */ /* 0x000fe20000004100 */
[----:B------:R-:W-:Y:S01]  /*75e0*/  F2FP.F16.E4M3.UNPACK_B R35, R24.H1 ;  /* 0x00000018ff23723e */ /* 0x000fe200030006ff */
[CC--:B------:R-:W-:Y:S01]  /*75f0*/  FMUL.FTZ R24, R6.reuse, R40.reuse ;  /* 0x0000002806187220 */ /* 0x0c0fe20000410000 */
[-C--:B------:R-:W-:Y:S01]  /*7600*/  F2FP.F16.E4M3.UNPACK_B R33, R27.reuse ;  /* 0x0000001bff21723e */ /* 0x080fe200020006ff */
[----:B------:R-:W-:Y:S01]  /*7610*/  HADD2.F32 R11, -RZ, R11.H1_H1 ;  /* 0x3000000bff0b7230 */ /* 0x000fe20000004100 */
[----:B------:R-:W-:Y:S01]  /*7620*/  F2FP.F16.E4M3.UNPACK_B R38, R27.H1 ;  /* 0x0000001bff26723e */ /* 0x000fe200030006ff */
[----:B------:R-:W-:Y:S01]  /*7630*/  FMUL.FTZ R27, R6, R15 ;  /* 0x0000000f061b7220 */ /* 0x000fe20000410000 */
[----:B------:R-:W-:Y:S01]  /*7640*/  F2FP.F16.E4M3.UNPACK_B R25, R25.H1 ;  /* 0x00000019ff19723e */ /* 0x000fe200030006ff */
[C---:B------:R-:W-:Y:S01]  /*7650*/  FFMA.FTZ R6, R9.reuse, R15, -R24 ;  /* 0x0000000f09067223 */ /* 0x040fe20000010818 */
[----:B------:R-:W-:Y:S01]  /*7660*/  F2FP.F16.E4M3.UNPACK_B R37, R37.H1 ;  /* 0x00000025ff25723e */ /* 0x000fe200030006ff */
[----:B------:R-:W-:Y:S01]  /*7670*/  FFMA.FTZ R9, R9, R40, R27 ;  /* 0x0000002809097223 */ /* 0x000fe2000001001b */
[----:B------:R-:W-:Y:S01]  /*7680*/  F2FP.F16.E4M3.UNPACK_B R31, R31.H1 ;  /* 0x0000001fff1f723e */ /* 0x000fe200030006ff */
[----:B------:R-:W-:-:S02]  /*7690*/  HADD2.F32 R24, -RZ, R12.H1_H1 ;  /* 0x3000000cff187230 */ /* 0x000fc40000004100 */
[-C--:B------:R-:W-:Y:S01]  /*76a0*/  FMUL.FTZ R43, R11, R39.reuse ;  /* 0x000000270b2b7220 */ /* 0x080fe20000410000 */
[----:B------:R-:W-:Y:S01]  /*76b0*/  HADD2.F32 R40, -RZ, R37.H0_H0 ;  /* 0x20000025ff287230 */ /* 0x000fe20000004100 */
[----:B------:R-:W-:Y:S01]  /*76c0*/  LOP3.LUT R41, R41, 0xff000000, R7, 0xf8, !PT ;  /* 0xff00000029297812 */ /* 0x000fe200078ef807 */
[----:B------:R-:W-:Y:S02]  /*76d0*/  HADD2.F32 R12, -RZ, R25.H0_H0 ;  /* 0x20000019ff0c7230 */ /* 0x000fe40000004100 */
[-C--:B------:R-:W-:Y:S01]  /*76e0*/  FMUL.FTZ R42, R11, R24.reuse ;  /* 0x000000180b2a7220 */ /* 0x080fe20000410000 */
[----:B------:R-:W-:Y:S02]  /*76f0*/  HADD2.F32 R27, -RZ, R31.H0_H0 ;  /* 0x2000001fff1b7230 */ /* 0x000fe40000004100 */
[----:B------:R-:W-:Y:S01]  /*7700*/  FFMA.FTZ R11, R10, R24, -R43 ;  /* 0x000000180a0b7223 */ /* 0x000fe2000001082b */
[----:B------:R-:W-:Y:S02]  /*7710*/  HADD2.F32 R15, -RZ, R28.H0_H0 ;  /* 0x2000001cff0f7230 */ /* 0x000fe40000004100 */
[----:B------:R-:W-:Y:S01]  /*7720*/  FMUL.FTZ R44, R12, R40 ;  /* 0x000000280c2c7220 */ /* 0x000fe20000410000 */
[----:B------:R-:W-:Y:S01]  /*7730*/  FFMA.FTZ R10, R10, R39, R42 ;  /* 0x000000270a0a7223 */ /* 0x000fe2000001002a */
[----:B------:R-:W-:Y:S01]  /*7740*/  FMUL.FTZ R45, R12, R27 ;  /* 0x0000001b0c2d7220 */ /* 0x000fe20000410000 */
[----:B------:R-:W-:Y:S01]  /*7750*/  F2FP.F16.E4M3.UNPACK_B R42, R41 ;  /* 0x00000029ff2a723e */ /* 0x000fe200020006ff */
[----:B------:R-:W-:Y:S01]  /*7760*/  FFMA.FTZ R12, R15, R27, -R44 ;  /* 0x0000001b0f0c7223 */ /* 0x000fe2000001082c */
[----:B------:R-:W-:-:S02]  /*7770*/  HADD2.F32 R25, -RZ, R25.H1_H1 ;  /* 0x30000019ff197230 */ /* 0x000fc40000004100 */
[----:B------:R-:W-:Y:S01]  /*7780*/  FFMA.FTZ R15, R15, R40, R45 ;  /* 0x000000280f0f7223 */ /* 0x000fe2000001002d */
[----:B------:R-:W-:Y:S01]  /*7790*/  HADD2.F32 R40, -RZ, R37.H1_H1 ;  /* 0x30000025ff287230 */ /* 0x000fe20000004100 */
[----:B------:R-:W-:Y:S01]  /*77a0*/  F2FP.F16.E4M3.UNPACK_B R37, R34 ;  /* 0x00000022ff25723e */ /* 0x000fe200020006ff */
[----:B------:R-:W-:Y:S01]  /*77b0*/  HADD2.F32 R31, -RZ, R31.H1_H1 ;  /* 0x3000001fff1f7230 */ /* 0x000fe20000004100 */
[----:B------:R-:W-:Y:S01]  /*77c0*/  F2FP.F16.E4M3.UNPACK_B R41, R41.H1 ;  /* 0x00000029ff29723e */ /* 0x000fe200030006ff */
[----:B------:R-:W-:Y:S02]  /*77d0*/  HADD2.F32 R28, -RZ, R28.H1_H1 ;  /* 0x3000001cff1c7230 */ /* 0x000fe40000004100 */
[C---:B------:R-:W-:Y:S01]  /*77e0*/  FMUL.FTZ R45, R25.reuse, R40 ;  /* 0x00000028192d7220 */ /* 0x040fe20000410000 */
[----:B------:R-:W-:Y:S02]  /*77f0*/  HADD2.F32 R43, -RZ, R42.H0_H0 ;  /* 0x2000002aff2b7230 */ /* 0x000fe40000004100 */
[----:B------:R-:W-:Y:S01]  /*7800*/  FMUL.FTZ R47, R25, R31 ;  /* 0x0000001f192f7220 */ /* 0x000fe20000410000 */
[----:B------:R-:W-:-:S02]  /*7810*/  HADD2.F32 R27, -RZ, R33.H0_H0 ;  /* 0x20000021ff1b7230 */ /* 0x000fc40000004100 */
[C---:B------:R-:W-:Y:S01]  /*7820*/  FFMA.FTZ R25, R28.reuse, R31, -R45 ;  /* 0x0000001f1c197223 */ /* 0x040fe2000001082d */
[--C-:B------:R-:W-:Y:S02]  /*7830*/  HADD2.F32 R39, -RZ, R37.reuse.H0_H0 ;  /* 0x20000025ff277230 */ /* 0x100fe40000004100 */
[----:B------:R-:W-:Y:S01]  /*7840*/  FFMA.FTZ R28, R28, R40, R47 ;  /* 0x000000281c1c7223 */ /* 0x000fe2000001002f */
[----:B------:R-:W-:Y:S02]  /*7850*/  HADD2.F32 R24, -RZ, R30.H0_H0 ;  /* 0x2000001eff187230 */ /* 0x000fe40000004100 */
[C---:B------:R-:W-:Y:S01]  /*7860*/  FMUL.FTZ R49, R27.reuse, R43 ;  /* 0x0000002b1b317220 */ /* 0x040fe20000410000 */
[----:B------:R-:W-:Y:S02]  /*7870*/  HADD2.F32 R40, -RZ, R37.H1_H1 ;  /* 0x30000025ff287230 */ /* 0x000fe40000004100 */
[-C--:B------:R-:W-:Y:S01]  /*7880*/  FMUL.FTZ R44, R27, R39.reuse ;  /* 0x000000271b2c7220 */ /* 0x080fe20000410000 */
[----:B------:R-:W-:Y:S01]  /*7890*/  F2FP.F16.E4M3.UNPACK_B R37, R34.H1 ;  /* 0x00000022ff25723e */ /* 0x000fe200030006ff */
[----:B------:R-:W-:Y:S01]  /*78a0*/  FFMA.FTZ R27, R24, R39, -R49 ;  /* 0x00000027181b7223 */ /* 0x000fe20000010831 */
[----:B------:R-:W-:-:S02]  /*78b0*/  HADD2.F32 R42, -RZ, R42.H1_H1 ;  /* 0x3000002aff2a7230 */ /* 0x000fc40000004100 */
[----:B------:R-:W-:Y:S01]  /*78c0*/  FFMA.FTZ R24, R24, R43, R44 ;  /* 0x0000002b18187223 */ /* 0x000fe2000001002c */
[----:B------:R-:W-:Y:S01]  /*78d0*/  HADD2.F32 R33, -RZ, R33.H1_H1 ;  /* 0x30000021ff217230 */ /* 0x000fe20000004100 */
[-C--:B------:R-:W-:Y:S01]  /*78e0*/  F2FP.F16.E4M3.UNPACK_B R7, R26.reuse ;  /* 0x0000001aff07723e */ /* 0x080fe200020006ff */
[----:B------:R-:W-:Y:S01]  /*78f0*/  HADD2.F32 R31, -RZ, R30.H1_H1 ;  /* 0x3000001eff1f7230 */ /* 0x000fe20000004100 */
[----:B------:R-:W-:Y:S01]  /*7900*/  F2FP.F16.E4M3.UNPACK_B R26, R26.H1 ;  /* 0x0000001aff1a723e */ /* 0x000fe200030006ff */
[----:B------:R-:W-:Y:S02]  /*7910*/  HADD2.F32 R43, -RZ, R41.H0_H0 ;  /* 0x20000029ff2b7230 */ /* 0x000fe40000004100 */
[C---:B------:R-:W-:Y:S01]  /*7920*/  FMUL.FTZ R44, R33.reuse, R42 ;  /* 0x0000002a212c7220 */ /* 0x040fe20000410000 */
[----:B------:R-:W-:Y:S02]  /*7930*/  HADD2.F32 R30, -RZ, R38.H0_H0 ;  /* 0x20000026ff1e7230 */ /* 0x000fe40000004100 */
[----:B------:R-:W-:Y:S01]  /*7940*/  FMUL.FTZ R33, R33, R40 ;  /* 0x0000002821217220 */ /* 0x000fe20000410000 */
[----:B------:R-:W-:Y:S01]  /*7950*/  HADD2.F32 R39, -RZ, R37.H0_H0 ;  /* 0x20000025ff277230 */ /* 0x000fe20000004100 */
[----:B------:R-:W-:Y:S01]  /*7960*/  F2FP.F16.E4M3.UNPACK_B R5, R14 ;  /* 0x0000000eff05723e */ /* 0x000fe200020006ff */
[----:B------:R-:W-:-:S02]  /*7970*/  HADD2.F32 R34, -RZ, R36.H0_H0 ;  /* 0x20000024ff227230 */ /* 0x000fc40000004100 */
[C---:B------:R-:W-:Y:S01]  /*7980*/  FMUL.FTZ R45, R30.reuse, R43 ;  /* 0x0000002b1e2d7220 */ /* 0x040fe20000410000 */
[----:B------:R-:W-:Y:S02]  /*7990*/  HADD2.F32 R38, -RZ, R38.H1_H1 ;  /* 0x30000026ff267230 */ /* 0x000fe40000004100 */
[-C--:B------:R-:W-:Y:S01]  /*79a0*/  FMUL.FTZ R46, R30, R39.reuse ;  /* 0x000000271e2e7220 */ /* 0x080fe20000410000 */
[C---:B------:R-:W-:Y:S01]  /*79b0*/  FFMA.FTZ R30, R31.reuse, R40, -R44 ;  /* 0x000000281f1e7223 */ /* 0x040fe2000001082c */
[----:B------:R-:W-:Y:S01]  /*79c0*/  FFMA.FTZ R31, R31, R42, R33 ;  /* 0x0000002a1f1f7223 */ /* 0x000fe20000010021 */
[C---:B------:R-:W-:Y:S01]  /*79d0*/  FFMA.FTZ R33, R34.reuse, R39, -R45 ;  /* 0x0000002722217223 */ /* 0x040fe2000001082d */
[----:B------:R-:W-:Y:S01]  /*79e0*/  FFMA.FTZ R34, R34, R43, R46 ;  /* 0x0000002b22227223 */ /* 0x000fe2000001002e */
[----:B------:R-:W-:Y:S01]  /*79f0*/  F2FP.F16.E4M3.UNPACK_B R43, R20.H1 ;  /* 0x00000014ff2b723e */ /* 0x000fe200030006ff */
[----:B------:R-:W-:Y:S01]  /*7a00*/  HADD2.F32 R45, -RZ, R41.H1_H1 ;  /* 0x30000029ff2d7230 */ /* 0x000fe20000004100 */
[----:B------:R-:W-:Y:S01]  /*7a10*/  F2FP.F16.E4M3.UNPACK_B R40, R8.H1 ;  /* 0x00000008ff28723e */ /* 0x000fe200030006ff */
[----:B------:R-:W-:Y:S01]  /*7a20*/  HADD2.F32 R42, -RZ, R37.H1_H1 ;  /* 0x30000025ff2a7230 */ /* 0x000fe20000004100 */
[----:B------:R-:W-:Y:S01]  /*7a30*/  F2FP.F16.E4M3.UNPACK_B R14, R14.H1 ;  /* 0x0000000eff0e723e */ /* 0x000fe200030006ff */
[----:B------:R-:W-:-:S02]  /*7a40*/  HADD2.F32 R37, -RZ, R36.H1_H1 ;  /* 0x30000024ff257230 */ /* 0x000fc40000004100 */
[C---:B------:R-:W-:Y:S01]  /*7a50*/  FMUL.FTZ R46, R38.reuse, R45 ;  /* 0x0000002d262e7220 */ /* 0x040fe20000410000 */
[----:B------:R-:W-:Y:S02]  /*7a60*/  HADD2.F32 R44, -RZ, R43.H0_H0 ;  /* 0x2000002bff2c7230 */ /* 0x000fe40000004100 */
[----:B------:R-:W-:Y:S01]  /*7a70*/  FMUL.FTZ R48, R38, R42 ;  /* 0x0000002a26307220 */ /* 0x000fe20000410000 */
[----:B------:R-:W-:Y:S01]  /*7a80*/  HADD2.F32 R36, -RZ, R35.H0_H0 ;  /* 0x20000023ff247230 */ /* 0x000fe20000004100 */
[----:B------:R-:W-:Y:S01]  /*7a90*/  F2FP.SATFINITE.E4M3.F32.PACK_AB_MERGE_C R15, R28, R15, RZ ;  /* 0x0000000f1c0f723e */ /* 0x000fe200048070ff */
[----:B------:R-:W-:Y:S02]  /*7aa0*/  HADD2.F32 R41, -RZ, R40.H0_H0 ;  /* 0x20000028ff297230 */ /* 0x000fe40000004100 */
[----:B------:R-:W-:Y:S02]  /*7ab0*/  HADD2.F32 R39, -RZ, R29.H0_H0 ;  /* 0x2000001dff277230 */ /* 0x000fe40000004100 */
[----:B------:R-:W-:Y:S01]  /*7ac0*/  FMUL.FTZ R38, R36, R44 ;  /* 0x0000002c24267220 */ /* 0x000fe20000410000 */
[----:B------:R-:W-:-:S02]  /*7ad0*/  HADD2.F32 R35, -RZ, R35.H1_H1 ;  /* 0x30000023ff237230 */ /* 0x000fc40000004100 */
[-C--:B------:R-:W-:Y:S01]  /*7ae0*/  FMUL.FTZ R47, R36, R41.reuse ;  /* 0x00000029242f7220 */ /* 0x080fe20000410000 */
[----:B------:R-:W-:Y:S01]  /*7af0*/  FFMA.FTZ R36, R37, R42, -R46 ;  /* 0x0000002a25247223 */ /* 0x000fe2000001082e */
[----:B------:R-:W-:Y:S02]  /*7b00*/  HADD2.F32 R42, -RZ, R43.H1_H1 ;  /* 0x3000002bff2a7230 */ /* 0x000fe40000004100 */
[C---:B------:R-:W-:Y:S01]  /*7b10*/  FFMA.FTZ R38, R39.reuse, R41, -R38 ;  /* 0x0000002927267223 */ /* 0x040fe20000010826 */
[----:B------:R-:W-:Y:S02]  /*7b20*/  HADD2.F32 R40, -RZ, R40.H1_H1 ;  /* 0x30000028ff287230 */ /* 0x000fe40000004100 */
[----:B------:R-:W-:Y:S01]  /*7b30*/  FFMA.FTZ R47, R39, R44, R47 ;  /* 0x0000002c272f7223 */ /* 0x000fe2000001002f */
[----:B------:R-:W-:Y:S01]  /*7b40*/  F2FP.F16.E4M3.UNPACK_B R41, R20 ;  /* 0x00000014ff29723e */ /* 0x000fe200020006ff */
[----:B------:R-:W-:Y:S01]  /*7b50*/  HADD2.F32 R29, -RZ, R29.H1_H1 ;  /* 0x3000001dff1d7230 */ /* 0x000fe20000004100 */
[----:B------:R-:W-:Y:S01]  /*7b60*/  F2FP.F16.E4M3.UNPACK_B R39, R8 ;  /* 0x00000008ff27723e */ /* 0x000fe200020006ff */
[C---:B------:R-:W-:Y:S01]  /*7b70*/  FMUL.FTZ R8, R35.reuse, R42 ;  /* 0x0000002a23087220 */ /* 0x040fe20000410000 */
[----:B------:R-:W-:Y:S01]  /*7b80*/  FMUL.FTZ R43, R35, R40 ;  /* 0x00000028232b7220 */ /* 0x000fe20000410000 */
[----:B------:R-:W-:Y:S01]  /*7b90*/  FFMA.FTZ R37, R37, R45, R48 ;  /* 0x0000002d25257223 */ /* 0x000fe20000010030 */
[----:B------:R-:W-:-:S02]  /*7ba0*/  HADD2.F32 R35, -RZ, R41.H0_H0 ;  /* 0x20000029ff237230 */ /* 0x000fc40000004100 */
[C---:B------:R-:W-:Y:S01]  /*7bb0*/  FFMA.FTZ R45, R29.reuse, R40, -R8 ;  /* 0x000000281d2d7223 */ /* 0x040fe20000010808 */
[----:B------:R-:W-:Y:S02]  /*7bc0*/  HADD2.F32 R20, -RZ, R21.H0_H0 ;  /* 0x20000015ff147230 */ /* 0x000fe40000004100 */
[----:B------:R-:W-:Y:S01]  /*7bd0*/  FFMA.FTZ R44, R29, R42, R43 ;  /* 0x0000002a1d2c7223 */ /* 0x000fe2000001002b */
[----:B------:R-:W-:Y:S01]  /*7be0*/  HADD2.F32 R29, -RZ, R39.H0_H0 ;  /* 0x20000027ff1d7230 */ /* 0x000fe20000004100 */
[----:B------:R-:W-:Y:S01]  /*7bf0*/  F2FP.SATFINITE.E4M3.F32.PACK_AB_MERGE_C R34, R37, R34, RZ ;  /* 0x000000222522723e */ /* 0x000fe200048070ff */
[----:B------:R-:W-:Y:S02]  /*7c00*/  HADD2.F32 R8, -RZ, R13.H0_H0 ;  /* 0x2000000dff087230 */ /* 0x000fe40000004100 */
[C---:B------:R-:W-:Y:S01]  /*7c10*/  FMUL.FTZ R43, R20.reuse, R35 ;  /* 0x00000023142b7220 */ /* 0x040fe20000410000 */
[----:B------:R-:W-:Y:S02]  /*7c20*/  HADD2.F32 R40, -RZ, R41.H1_H1 ;  /* 0x30000029ff287230 */ /* 0x000fe40000004100 */
[----:B------:R-:W-:Y:S01]  /*7c30*/  FMUL.FTZ R41, R20, R29 ;  /* 0x0000001d14297220 */ /* 0x000fe20000410000 */
[----:B------:R-:W-:-:S02]  /*7c40*/  HADD2.F32 R21, -RZ, R21.H1_H1 ;  /* 0x30000015ff157230 */ /* 0x000fc40000004100 */
[C---:B------:R-:W-:Y:S01]  /*7c50*/  FFMA.FTZ R43, R8.reuse, R29, -R43 ;  /* 0x0000001d082b7223 */ /* 0x040fe2000001082b */
[----:B------:R-:W-:Y:S01]  /*7c60*/  HADD2.F32 R20, -RZ, R39.H1_H1 ;  /* 0x30000027ff147230 */ /* 0x000fe20000004100 */
[----:B------:R-:W-:Y:S01]  /*7c70*/  F2FP.F16.E4M3.UNPACK_B R29, R4.H1 ;  /* 0x00000004ff1d723e */ /* 0x000fe200030006ff */
[----:B------:R-:W-:Y:S02]  /*7c80*/  HADD2.F32 R13, -RZ, R13.H1_H1 ;  /* 0x3000000dff0d7230 */ /* 0x000fe40000004100 */
[C---:B------:R-:W-:Y:S01]  /*7c90*/  FMUL.FTZ R42, R21.reuse, R40 ;  /* 0x00000028152a7220 */ /* 0x040fe20000410000 */
[----:B------:R-:W-:Y:S01]  /*7ca0*/  FFMA.FTZ R41, R8, R35, R41 ;  /* 0x0000002308297223 */ /* 0x000fe20000010029 */
[-C--:B------:R-:W-:Y:S01]  /*7cb0*/  F2FP.F16.E4M3.UNPACK_B R8, R3.reuse.H1 ;  /* 0x00000003ff08723e */ /* 0x080fe200030006ff */
[-C--:B------:R-:W-:Y:S01]  /*7cc0*/  FMUL.FTZ R21, R21, R20.reuse ;  /* 0x0000001415157220 */ /* 0x080fe20000410000 */
[----:B------:R-:W-:Y:S01]  /*7cd0*/  FFMA.FTZ R42, R13, R20, -R42 ;  /* 0x000000140d2a7223 */ /* 0x000fe2000001082a */
[----:B------:R-:W-:Y:S01]  /*7ce0*/  HADD2.F32 R35, -RZ, R29.H0_H0 ;  /* 0x2000001dff237230 */ /* 0x000fe20000004100 */
[----:B------:R-:W-:Y:S01]  /*7cf0*/  F2FP.F16.E4M3.UNPACK_B R3, R3 ;  /* 0x00000003ff03723e */ /* 0x000fe200020006ff */
[----:B------:R-:W-:-:S02]  /*7d00*/  HADD2.F32 R20, -RZ, R26.H0_H0 ;  /* 0x2000001aff147230 */ /* 0x000fc40000004100 */
[----:B------:R-:W-:Y:S01]  /*7d10*/  FFMA.FTZ R40, R13, R40, R21 ;  /* 0x000000280d287223 */ /* 0x000fe20000010015 */
[--C-:B------:R-:W-:Y:S01]  /*7d20*/  HADD2.F32 R13, -RZ, R8.reuse.H0_H0 ;  /* 0x20000008ff0d7230 */ /* 0x100fe20000004100 */
[----:B------:R-:W-:Y:S01]  /*7d30*/  F2FP.SATFINITE.E4M3.F32.PACK_AB_MERGE_C R9, R10, R9, R15 ;  /* 0x000000090a09723e */ /* 0x000fe2000480700f */
[----:B------:R-:W-:Y:S02]  /*7d40*/  HADD2.F32 R21, -RZ, R8.H1_H1 ;  /* 0x30000008ff157230 */ /* 0x000fe40000004100 */
[C---:B------:R-:W-:Y:S01]  /*7d50*/  FMUL.FTZ R39, R20.reuse, R35 ;  /* 0x0000002314277220 */ /* 0x040fe20000410000 */
[----:B------:R-:W-:Y:S02]  /*7d60*/  HADD2.F32 R8, -RZ, R14.H0_H0 ;  /* 0x2000000eff087230 */ /* 0x000fe40000004100 */
[----:B------:R-:W-:Y:S01]  /*7d70*/  FMUL.FTZ R49, R20, R13 ;  /* 0x0000000d14317220 */ /* 0x000fe20000410000 */
[----:B------:R-:W-:Y:S02]  /*7d80*/  HADD2.F32 R29, -RZ, R29.H1_H1 ;  /* 0x3000001dff1d7230 */ /* 0x000fe40000004100 */
[----:B------:R-:W-:-:S02]  /*7d90*/  HADD2.F32 R26, -RZ, R26.H1_H1 ;  /* 0x3000001aff1a7230 */ /* 0x000fc40000004100 */
[C---:B------:R-:W-:Y:S01]  /*7da0*/  FFMA.FTZ R39, R8.reuse, R13, -R39 ;  /* 0x0000000d08277223 */ /* 0x040fe20000010827 */
[----:B------:R-:W-:Y:S01]  /*7db0*/  HADD2.F32 R14, -RZ, R14.H1_H1 ;  /* 0x3000000eff0e7230 */ /* 0x000fe20000004100 */
[----:B------:R-:W-:Y:S01]  /*7dc0*/  F2FP.F16.E4M3.UNPACK_B R13, R4 ;  /* 0x00000004ff0d723e */ /* 0x000fe200020006ff */
[----:B------:R-:W-:Y:S01]  /*7dd0*/  FFMA.FTZ R49, R8, R35, R49 ;  /* 0x0000002308317223 */ /* 0x000fe20000010031 */
[C---:B------:R-:W-:Y:S01]  /*7de0*/  FMUL.FTZ R51, R26.reuse, R29 ;  /* 0x0000001d1a337220 */ /* 0x040fe20000410000 */
[----:B------:R-:W-:Y:S01]  /*7df0*/  FMUL.FTZ R26, R26, R21 ;  /* 0x000000151a1a7220 */ /* 0x000fe20000410000 */
[----:B------:R-:W-:Y:S02]  /*7e00*/  HADD2.F32 R8, -RZ, R3.H0_H0 ;  /* 0x20000003ff087230 */ /* 0x000fe40000004100 */
[----:B------:R-:W-:Y:S02]  /*7e10*/  HADD2.F32 R20, -RZ, R13.H0_H0 ;  /* 0x2000000dff147230 */ /* 0x000fe40000004100 */
[----:B------:R-:W-:Y:S01]  /*7e20*/  FFMA.FTZ R50, R14, R29, R26 ;  /* 0x0000001d0e327223 */ /* 0x000fe2000001001a */
[----:B------:R-:W-:-:S02]  /*7e30*/  HADD2.F32 R4, -RZ, R7.H0_H0 ;  /* 0x20000007ff047230 */ /* 0x000fc40000004100 */
[----:B------:R-:W-:Y:S01]  /*7e40*/  FFMA.FTZ R48, R14, R21, -R51 ;  /* 0x000000150e307223 */ /* 0x000fe20000010833 */
[----:B------:R-:W-:Y:S02]  /*7e50*/  HADD2.F32 R26, -RZ, R13.H1_H1 ;  /* 0x3000000dff1a7230 */ /* 0x000fe40000004100 */
[----:B------:R-:W-:Y:S02]  /*7e60*/  HADD2.F32 R7, -RZ, R7.H1_H1 ;  /* 0x30000007ff077230 */ /* 0x000fe40000004100 */
[C---:B------:R-:W-:Y:S01]  /*7e70*/  FMUL.FTZ R46, R4.reuse, R20 ;  /* 0x00000014042e7220 */ /* 0x040fe20000410000 */
[----:B------:R-:W-:Y:S02]  /*7e80*/  HADD2.F32 R14, -RZ, R3.H1_H1 ;  /* 0x30000003ff0e7230 */ /* 0x000fe40000004100 */
[----:B------:R-:W-:Y:S01]  /*7e90*/  FMUL.FTZ R13, R4, R8 ;  /* 0x00000008040d7220 */ /* 0x000fe20000410000 */
[--C-:B------:R-:W-:Y:S02]  /*7ea0*/  HADD2.F32 R3, -RZ, R5.reuse.H0_H0 ;  /* 0x20000005ff037230 */ /* 0x100fe40000004100 */
[----:B------:R-:W-:Y:S01]  /*7eb0*/  FMUL.FTZ R4, R7, R26 ;  /* 0x0000001a07047220 */ /* 0x000fe20000410000 */
[----:B------:R-:W-:-:S02]  /*7ec0*/  HADD2.F32 R5, -RZ, R5.H1_H1 ;  /* 0x30000005ff057230 */ /* 0x000fc40000004100 */
[----:B------:R-:W-:Y:S01]  /*7ed0*/  FMUL.FTZ R7, R7, R14 ;  /* 0x0000000e07077220 */ /* 0x000fe20000410000 */
[----:B------:R-:W-:Y:S01]  /*7ee0*/  F2FP.SATFINITE.E4M3.F32.PACK_AB_MERGE_C R39, R48, R39, RZ ;  /* 0x000000273027723e */ /* 0x000fe200048070ff */
[C---:B------:R-:W-:Y:S01]  /*7ef0*/  FFMA.FTZ R46, R3.reuse, R8, -R46 ;  /* 0x00000008032e7223 */ /* 0x040fe2000001082e */
[----:B------:R-:W-:Y:S01]  /*7f00*/  FFMA.FTZ R13, R3, R20, R13 ;  /* 0x00000014030d7223 */ /* 0x000fe2000001000d */
[C---:B------:R-:W-:Y:S01]  /*7f10*/  FFMA.FTZ R3, R5.reuse, R14, -R4 ;  /* 0x0000000e05037223 */ /* 0x040fe20000010804 */
[----:B------:R-:W-:Y:S01]  /*7f20*/  FFMA.FTZ R26, R5, R26, R7 ;  /* 0x0000001a051a7223 */ /* 0x000fe20000010007 */
[----:B------:R-:W-:Y:S02]  /*7f30*/  F2FP.SATFINITE.E4M3.F32.PACK_AB_MERGE_C R5, R25, R12, RZ ;  /* 0x0000000c1905723e */ /* 0x000fe400048070ff */
[----:B------:R-:W-:Y:S02]  /*7f40*/  F2FP.SATFINITE.E4M3.F32.PACK_AB_MERGE_C R7, R36, R33, RZ ;  /* 0x000000212407723e */ /* 0x000fe400048070ff */
[----:B------:R-:W-:-:S02]  /*7f50*/  F2FP.SATFINITE.E4M3.F32.PACK_AB_MERGE_C R4, R45, R38, RZ ;  /* 0x000000262d04723e */ /* 0x000fc400048070ff */
[----:B------:R-:W-:Y:S02]  /*7f60*/  F2FP.SATFINITE.E4M3.F32.PACK_AB_MERGE_C R8, R44, R47, RZ ;  /* 0x0000002f2c08723e */ /* 0x000fe400048070ff */
[----:B------:R-:W-:Y:S02]  /*7f70*/  F2FP.SATFINITE.E4M3.F32.PACK_AB_MERGE_C R49, R50, R49, RZ ;  /* 0x000000313231723e */ /* 0x000fe400048070ff */
[----:B------:R-:W-:Y:S02]  /*7f80*/  F2FP.SATFINITE.E4M3.F32.PACK_AB_MERGE_C R5, R11, R6, R5 ;  /* 0x000000060b05723e */ /* 0x000fe40004807005 */
[----:B------:R-:W-:Y:S02]  /*7f90*/  F2FP.SATFINITE.E4M3.F32.PACK_AB_MERGE_C R7, R30, R27, R7 ;  /* 0x0000001b1e07723e */ /* 0x000fe40004807007 */
[----:B------:R-:W-:Y:S02]  /*7fa0*/  F2FP.SATFINITE.E4M3.F32.PACK_AB_MERGE_C R4, R42, R43, R4 ;  /* 0x0000002b2a04723e */ /* 0x000fe40004807004 */
[----:B------:R-:W-:-:S02]  /*7fb0*/  F2FP.SATFINITE.E4M3.F32.PACK_AB_MERGE_C R6, R3, R46, R39 ;  /* 0x0000002e0306723e */ /* 0x000fc40004807027 */
[----:B------:R-:W-:Y:S02]  /*7fc0*/  F2FP.SATFINITE.E4M3.F32.PACK_AB_MERGE_C R11, R31, R24, R34 ;  /* 0x000000181f0b723e */ /* 0x000fe40004807022 */
[----:B------:R-:W-:Y:S01]  /*7fd0*/  F2FP.SATFINITE.E4M3.F32.PACK_AB_MERGE_C R8, R40, R41, R8 ;  /* 0x000000292808723e */ /* 0x000fe20004807008 */
[----:B------:R0:W-:Y:S01]  /*7fe0*/  STS.128 [R52+0xb000], R4 ;  /* 0x00b0000434007388 */ /* 0x0001e20000000c00 */
[----:B------:R-:W-:-:S05]  /*7ff0*/  F2FP.SATFINITE.E4M3.F32.PACK_AB_MERGE_C R10, R26, R13, R49 ;  /* 0x0000000d1a0a723e */ /* 0x000fca0004807031 */
[----:B------:R0:W-:Y:S02]  /*8000*/  STS.128 [R0+0xb000], R8 ;  /* 0x00b0000800007388 */ /* 0x0001e40000000c00 */
.L_x_374:
[----:B------:R-:W-:Y:S05]  /*8010*/  BSYNC B0 ;  /* 0x0000000000007941 */ /* 0x000fea0003800000 */
.L_x_367:
[----:B------:R-:W-:Y:S01]  /*8020*/  @!PT LDS RZ, [RZ] ;  /* 0x00000000fffff984 */ /* 0x000fe20000000800 */
[----:B------:R-:W-:Y:S01]  /*8030*/  @!PT LDS RZ, [RZ] ;  /* 0x00000000fffff984 */ /* 0x000fe20000000800 */
[----:B------:R-:W-:Y:S01]  /*8040*/  @!PT LDS RZ, [RZ] ;  /* 0x00000000fffff984 */ /* 0x000fe20000000800 */
[----:B------:R-:W-:Y:S01]  /*8050*/  @!PT LDS RZ, [RZ] ;  /* 0x00000000fffff984 */ /* 0x000fe20000000800 */
[----:B------:R1:W-:Y:S06]  /*8060*/  MEMBAR.ALL.CTA ;  /* 0x0000000000007992 */ /* 0x0003ec0000008000 */
[----:B-1----:R-:W1:Y:S01]  /*8070*/  FENCE.VIEW.ASYNC.S ;  /* 0x00000000000073c6 */ /* 0x002e620000000000 */
[----:B------:R-:W-:Y:S05]  /*8080*/  WARPSYNC.ALL ;  /* 0x0000000000007948 */ /* 0x000fea0003800000 */
[----:B-1----:R-:W-:Y:S06]  /*8090*/  BAR.SYNC.DEFER_BLOCKING 0xd, 0x180 ;  /* 0x0346000000007b1d */ /* 0x002fec0000010000 */
.L_x_364:
[----:B0--3--:R-:W3:Y:S02]  /*80a0*/  LDL R0, [R1+0x8] ;  /* 0x0000080001007983 */ /* 0x009ee40000100800 */
[----:B---3--:R-:W-:-:S13]  /*80b0*/  ISETP.NE.AND P0, PT, R0, 0x3, PT ;  /* 0x000000030000780c */ /* 0x008fda0003f05270 */
[----:B------:R-:W-:Y:S05]  /*80c0*/  @!P0 BRA `(.L_x_382) ;  /* 0x0000000000048947 */ /* 0x000fea0003800000 */
[----:B------:R-:W-:Y:S01]  /*80d0*/  BPT.TRAP 0x1 ;  /* 0x000000040000795c */ /* 0x000fe20000300000 */
.L_x_382:
[----:B-1--4-:R-:W3:Y:S04]  /*80e0*/  LDL R3, [R1+0x4] ;  /* 0x0000040001037983 */ /* 0x012ee80000100800 */
[----:B------:R-:W4:Y:S01]  /*80f0*/  LDL R0, [R1+0xc] ;  /* 0x00000c0001007983 */ /* 0x000f220000100800 */
[----:B---3--:R-:W-:Y:S01]  /*8100*/  IMAD R3, R3, 0x8, R16 ;  /* 0x0000000803037824 */ /* 0x008fe200078e0210 */
[----:B----45:R-:W-:-:S04]  /*8110*/  SHF.L.U32 R6, R0, 0x1f, RZ ;  /* 0x0000001f00067819 */ /* 0x030fc800000006ff */
[----:B------:R0:W1:Y:S01]  /*8120*/  SYNCS.PHASECHK.TRANS64.TRYWAIT P1, [R3+URZ+0x13230], R6 ;  /* 0x01323006030075a7 */ /* 0x000062000802017f */
[----:B------:R-:W-:Y:S05]  /*8130*/  @!P0 BRA `(.L_x_383) ;  /* 0x0000000000048947 */ /* 0x000fea0003800000 */
[----:B------:R-:W-:Y:S01]  /*8140*/  BPT.TRAP 0x1 ;  /* 0x000000040000795c */ /* 0x000fe20000300000 */
.L_x_383:
[----:B------:R-:W-:Y:S01]  /*8150*/  VIADD R0, R16, 0xe000 ;  /* 0x0000e00010007836 */ /* 0x000fe20000000000 */
[----:B------:R-:W-:Y:S01]  /*8160*/  LOP3.LUT R4, R32, 0x10000, RZ, 0xfc, !PT ;  /* 0x0001000020047812 */ /* 0x000fe200078efcff */
[----:B------:R-:W-:-:S03]  /*8170*/  IMAD.MOV.U32 R5, RZ, RZ, -0x7fffffe0 ;  /* 0x80000020ff057424 */ /* 0x000fc600078e00ff */
[----:B------:R-:W-:-:S04]  /*8180*/  SHF.R.U32.HI R0, RZ, 0x4, R0 ;  /* 0x00000004ff007819 */ /* 0x000fc80000011600 */
[----:B------:R-:W-:-:S04]  /*8190*/  LOP3.LUT R0, R0, 0x3fff, RZ, 0xc0, !PT ;  /* 0x00003fff00007812 */ /* 0x000fc800078ec0ff */
[----:B------:R-:W-:-:S05]  /*81a0*/  LOP3.LUT R0, R0, 0x10000, RZ, 0xfc, !PT ;  /* 0x0001000000007812 */ /* 0x000fca00078efcff */
[----:B------:R3:W-:Y:S01]  /*81b0*/  STL [R1+0x20], R0 ;  /* 0x0000200001007387 */ /* 0x0007e20000100800 */
[----:B-1----:R-:W-:Y:S05]  /*81c0*/  @P1 BRA `(.L_x_384) ;  /* 0x0000000000081947 */ /* 0x002fea0003800000 */
[----:B------:R-:W1:Y:S02]  /*81d0*/  SYNCS.PHASECHK.TRANS64.TRYWAIT P1, [R3+URZ+0x13230], R6 ;  /* 0x01323006030075a7 */ /* 0x000e64000802017f */
[----:B-1----:R-:W-:Y:S05]  /*81e0*/  @!P1 BRA `(.L_x_385) ;  /* 0x000000e800649947 */ /* 0x002fea0003800000 */
.L_x_384:
[----:B---3--:R-:W3:Y:S04]  /*81f0*/  LDL R0, [R1+0x20] ;  /* 0x0000200001007983 */ /* 0x008ee80000100800 */
[----:B------:R-:W3:Y:S01]  /*8200*/  LDL R106, [R1+0x4] ;  /* 0x00000400016a7983 */ /* 0x000ee20000100800 */
[----:B------:R-:W-:Y:S01]  /*8210*/  IMAD.MOV.U32 R9, RZ, RZ, -0x7fffffe0 ;  /* 0x80000020ff097424 */ /* 0x000fe200078e00ff */
[----:B------:R-:W-:Y:S05]  /*8220*/  WARPSYNC.ALL ;  /* 0x0000000000007948 */ /* 0x000fea0003800000 */
[----:B------:R-:W-:-:S02]  /*8230*/  R2UR UR4, R4 ;  /* 0x00000000040472ca */ /* 0x000fc400000e0000 */
[----:B------:R-:W-:Y:S02]  /*8240*/  R2UR UR5, R5 ;  /* 0x00000000050572ca */ /* 0x000fe400000e0000 */
[----:B------:R-:W-:Y:S01]  /*8250*/  R2UR UR7, R9 ;  /* 0x00000000090772ca */ /* 0x000fe200000e0000 */
[----:B------:R-:W-:Y:S01]  /*8260*/  WARPGROUP.ARRIVE ;  /* 0x00000000000079c5 */ /* 0x000fe20000000000 */
[----:B------:R-:W-:Y:S01]  /*8270*/  IMAD.MOV.U32 R7, RZ, RZ, -0x7fffffe0 ;  /* 0x80000020ff077424 */ /* 0x000fe200078e00ff */
[----:B--2---:R-:W-:Y:S01]  /*8280*/  P2R R14, PR, RZ, 0x1 ;  /* 0x00000001ff0e7803 */ /* 0x004fe20000000000 */
[----:B------:R-:W-:Y:S01]  /*8290*/  IMAD.MOV.U32 R11, RZ, RZ, -0x7fffffe0 ;  /* 0x80000020ff0b7424 */ /* 0x000fe200078e00ff */
[C---:B------:R-:W-:Y:S02]  /*82a0*/  R2UR UR8, R4.reuse ;  /* 0x00000000040872ca */ /* 0x040fe400000e0000 */
[----:B------:R-:W-:Y:S02]  /*82b0*/  R2UR UR9, R5 ;  /* 0x00000000050972ca */ /* 0x000fe400000e0000 */
[----:B------:R-:W-:Y:S01]  /*82c0*/  R2UR UR11, R11 ;  /* 0x000000000b0b72ca */ /* 0x000fe200000e0000 */
[----:B------:R-:W-:Y:S01]  /*82d0*/  IMAD.MOV.U32 R13, RZ, RZ, -0x7fffffe0 ;  /* 0x80000020ff0d7424 */ /* 0x000fe200078e00ff */
[----:B------:R-:W-:-:S02]  /*82e0*/  R2UR UR12, R4 ;  /* 0x00000000040c72ca */ /* 0x000fc400000e0000 */
[----:B------:R-:W-:Y:S02]  /*82f0*/  R2UR UR13, R5 ;  /* 0x00000000050d72ca */ /* 0x000fe400000e0000 */
[----:B------:R-:W-:Y:S01]  /*8300*/  R2UR UR15, R13 ;  /* 0x000000000d0f72ca */ /* 0x000fe200000e0000 */
[----:B---3--:R-:W-:Y:S02]  /*8310*/  IMAD R8, R106, 0x280, R0 ;  /* 0x000002806a087824 */ /* 0x008fe400078e0200 */
[----:B------:R-:W2:Y:S01]  /*8320*/  LDL R0, [R1+0x54] ;  /* 0x0000540001007983 */ /* 0x000ea20000100800 */
[----:B------:R-:W-:Y:S02]  /*8330*/  IMAD.MOV.U32 R21, RZ, RZ, -0x7fffffe0 ;  /* 0x80000020ff157424 */ /* 0x000fe400078e00ff */
[C---:B------:R-:W-:Y:S01]  /*8340*/  R2UR UR6, R8.reuse ;  /* 0x00000000080672ca */ /* 0x040fe200000e0000 */
[C---:B01----:R-:W-:Y:S01]  /*8350*/  VIADD R6, R8.reuse, 0x80 ;  /* 0x0000008008067836 */ /* 0x043fe20000000000 */
[----:B------:R-:W0:Y:S01]  /*8360*/  S2R R108, SR_TID.X ;  /* 0x00000000006c7919 */ /* 0x000e220000002100 */
[C---:B------:R-:W-:Y:S01]  /*8370*/  VIADD R10, R8.reuse, 0x180 ;  /* 0x00000180080a7836 */ /* 0x040fe20000000000 */
[----:B------:R-:W-:Y:S01]  /*8380*/  R2UR UR19, R21 ;  /* 0x00000000151372ca */ /* 0x000fe200000e0000 */
[----:B------:R-:W-:-:S02]  /*8390*/  VIADD R12, R8, 0x200 ;  /* 0x00000200080c7836 */ /* 0x000fc40000000000 */
[----:B------:R-:W-:Y:S01]  /*83a0*/  VIADD R20, R8, 0x2 ;  /* 0x0000000208147836 */ /* 0x000fe20000000000 */
[----:B------:R-:W-:Y:S01]  /*83b0*/  R2UR UR10, R10 ;  /* 0x000000000a0a72ca */ /* 0x000fe200000e0000 */
[----:B------:R-:W-:Y:S01]  /*83c0*/  VIADD R10, R8, 0x82 ;  /* 0x00000082080a7836 */ /* 0x000fe20000000000 */
[----:B------:R-:W-:Y:S01]  /*83d0*/  R2UR UR14, R12 ;  /* 0x000000000c0e72ca */ /* 0x000fe200000e0000 */
[----:B------:R-:W-:Y:S01]  /*83e0*/  IMAD.MOV.U32 R11, RZ, RZ, -0x7fffffe0 ;  /* 0x80000020ff0b7424 */ /* 0x000fe200078e00ff */
[----:B------:R-:W-:Y:S01]  /*83f0*/  R2UR UR18, R20 ;  /* 0x00000000141272ca */ /* 0x000fe200000e0000 */
[----:B------:R-:W-:Y:S01]  /*8400*/  QGMMA.64x32x32.F32.E4M3.E4M3 R88, gdesc[UR4], RZ, !UPT, gsb0 ;  /* 0x00600000045879f3 */ /* 0x000fe2000c0008ff */
[----:B------:R-:W-:Y:S01]  /*8410*/  R2UR UR4, R4 ;  /* 0x00000000040472ca */ /* 0x000fe200000e0000 */
[----:B------:R-:W-:Y:S01]  /*8420*/  IMAD.MOV.U32 R9, RZ, RZ, -0x7fffffe0 ;  /* 0x80000020ff097424 */ /* 0x000fe200078e00ff */
[----:B------:R-:W-:Y:S02]  /*8430*/  R2UR UR5, R5 ;  /* 0x00000000050572ca */ /* 0x000fe400000e0000 */
[----:B------:R-:W-:Y:S01]  /*8440*/  R2UR UR6, R6 ;  /* 0x00000000060672ca */ /* 0x000fe200000e0000 */
[----:B------:R-:W-:Y:S01]  /*8450*/  VIADD R6, R8, 0x100 ;  /* 0x0000010008067836 */ /* 0x000fe20000000000 */
[----:B------:R-:W-:Y:S01]  /*8460*/  R2UR UR7, R7 ;  /* 0x00000000070772ca */ /* 0x000fe200000e0000 */
[----:B------:R-:W-:Y:S01]  /*8470*/  IMAD.MOV.U32 R7, RZ, RZ, -0x7fffffe0 ;  /* 0x80000020ff077424 */ /* 0x000fe200078e00ff */
[----:B0-----:R-:W-:Y:S01]  /*8480*/  LOP3.LUT R108, R108, 0x7f, RZ, 0xc0, !PT ;  /* 0x0000007f6c6c7812 */ /* 0x001fe200078ec0ff */
[----:B------:R-:W-:-:S02]  /*8490*/  WARPGROUP.DEPBAR.LE gsb0, 0x0 ;  /* 0x00008000000079c5 */ /* 0x000fc40000010000 */
[----:B------:R-:W-:-:S08]  /*84a0*/  WARPGROUP.ARRIVE ;  /* 0x00000000000079c5 */ /* 0x000fd00000000000 */
[----:B------:R-:W-:Y:S01]  /*84b0*/  QGMMA.64x32x32.F32.E4M3.E4M3 R72, gdesc[UR4], RZ, !UPT, gsb0 ;  /* 0x00600000044879f3 */ /* 0x000fe2000c0008ff */
[----:B------:R-:W-:Y:S01]  /*84c0*/  R2UR UR6, R6 ;  /* 0x00000000060672ca */ /* 0x000fe200000e0000 */
[C---:B------:R-:W-:Y:S01]  /*84d0*/  VIADD R6, R4.reuse, 0x2 ;  /* 0x0000000204067836 */ /* 0x040fe20000000000 */
[----:B------:R-:W-:Y:S01]  /*84e0*/  R2UR UR7, R7 ;  /* 0x00000000070772ca */ /* 0x000fe200000e0000 */
[----:B------:R-:W-:Y:S01]  /*84f0*/  IMAD.MOV.U32 R7, RZ, RZ, -0x7fffffe0 ;  /* 0x80000020ff077424 */ /* 0x000fe200078e00ff */
[----:B------:R-:W-:Y:S02]  /*8500*/  R2UR UR4, R4 ;  /* 0x00000000040472ca */ /* 0x000fe400000e0000 */
[----:B------:R-:W-:Y:S02]  /*8510*/  R2UR UR5, R5 ;  /* 0x00000000050572ca */ /* 0x000fe400000e0000 */
[----:B------:R-:W-:Y:S02]  /*8520*/  R2UR UR16, R6 ;  /* 0x00000000061072ca */ /* 0x000fe400000e0000 */
[----:B------:R-:W-:Y:S01]  /*8530*/  R2UR UR17, R7 ;  /* 0x00000000071172ca */ /* 0x000fe200000e0000 */
[----:B------:R-:W-:-:S02]  /*8540*/  WARPGROUP.DEPBAR.LE gsb0, 0x0 ;  /* 0x00008000000079c5 */ /* 0x000fc40000010000 */
[----:B------:R-:W-:-:S06]  /*8550*/  WARPGROUP.ARRIVE ;  /* 0x00000000000079c5 */ /* 0x000fcc0000000000 */
[----:B------:R-:W-:Y:S01]  /*8560*/  QGMMA.64x32x32.F32.E4M3.E4M3 R56, gdesc[UR4], RZ, !UPT, gsb0 ;  /* 0x00600000043879f3 */ /* 0x000fe2000c0008ff */
[----:B------:R-:W-:Y:S02]  /*8570*/  R2UR UR4, R6 ;  /* 0x00000000060472ca */ /* 0x000fe400000e0000 */
[----:B------:R-:W-:Y:S02]  /*8580*/  R2UR UR5, R7 ;  /* 0x00000000070572ca */ /* 0x000fe400000e0000 */
[----:B------:R-:W-:Y:S01]  /*8590*/  R2UR UR6, R10 ;  /* 0x000000000a0672ca */ /* 0x000fe200000e0000 */
[----:B------:R-:W-:Y:S01]  /*85a0*/  VIADD R10, R8, 0x102 ;  /* 0x00000102080a7836 */ /* 0x000fe20000000000 */
[----:B------:R-:W-:Y:S01]  /*85b0*/  R2UR UR7, R11 ;  /* 0x000000000b0772ca */ /* 0x000fe200000e0000 */
[----:B------:R-:W-:Y:S01]  /*85c0*/  IMAD.MOV.U32 R11, RZ, RZ, -0x7fffffe0 ;  /* 0x80000020ff0b7424 */ /* 0x000fe200078e00ff */
[----:B------:R-:W-:Y:S02]  /*85d0*/  WARPGROUP.DEPBAR.LE gsb0, 0x0 ;  /* 0x00008000000079c5 */ /* 0x000fe40000010000 */
[----:B------:R-:W-:-:S06]  /*85e0*/  WARPGROUP.ARRIVE ;  /* 0x00000000000079c5 */ /* 0x000fcc0000000000 */
[----:B------:R-:W-:Y:S01]  /*85f0*/  QGMMA.64x32x32.F32.E4M3.E4M3 R40, gdesc[UR8], RZ, !UPT, gsb0 ;  /* 0x00600000082879f3 */ /* 0x000fe2000c0008ff */
[----:B------:R-:W-:Y:S02]  /*8600*/  R2UR UR8, R6 ;  /* 0x00000000060872ca */ /* 0x000fe400000e0000 */
[----:B------:R-:W-:Y:S01]  /*8610*/  R2UR UR9, R7 ;  /* 0x00000000070972ca */ /* 0x000fe200000e0000 */
[----:B------:R-:W-:Y:S02]  /*8620*/  WARPGROUP.DEPBAR.LE gsb0, 0x0 ;  /* 0x00008000000079c5 */ /* 0x000fe40000010000 */
[----:B------:R-:W-:-:S06]  /*8630*/  WARPGROUP.ARRIVE ;  /* 0x00000000000079c5 */ /* 0x000fcc0000000000 */
[----:B------:R-:W-:Y:S01]  /*8640*/  QGMMA.64x32x32.F32.E4M3.E4M3 R24, gdesc[UR12], RZ, !UPT, gsb0 ;  /* 0x006000000c1879f3 */ /* 0x000fe2000c0008ff */
        /* <DEDUP_REMOVED lines=11> */
[----:B------:R-:W-:Y:S03]  /*8700*/  QGMMA.64x32x32.F32.E4M3.E4M3 R88, gdesc[UR16], R88, gsb0 ;  /* 0x00600000105879f3 */ /* 0x000fe60008000858 */
[----:B------:R-:W-:Y:S02]  /*8710*/  WARPGROUP.DEPBAR.LE gsb0, 0x0 ;  /* 0x00008000000079c5 */ /* 0x000fe40000010000 */
[----:B------:R-:W-:Y:S01]  /*8720*/  WARPGROUP.ARRIVE ;  /* 0x00000000000079c5 */ /* 0x000fe20000000000 */
[----:B------:R-:W-:Y:S02]  /*8730*/  FSEL R13, R88, -INF , P5 ;  /* 0xff800000580d7808 */ /* 0x000fe40002800000 */
[----:B------:R-:W-:Y:S02]  /*8740*/  FSEL R89, R89, -INF , P6 ;  /* 0xff80000059597808 */ /* 0x000fe40003000000 */
[----:B------:R-:W-:Y:S01]  /*8750*/  FSEL R15, R92, -INF , P1 ;  /* 0xff8000005c0f7808 */ /* 0x000fe20000800000 */
[----:B------:R-:W-:Y:S01]  /*8760*/  QGMMA.64x32x32.F32.E4M3.E4M3 R72, gdesc[UR4], R72, gsb0 ;  /* 0x00600000044879f3 */ /* 0x000fe20008000848 */
[----:B------:R-:W-:Y:S01]  /*8770*/  R2UR UR6, R10 ;  /* 0x000000000a0672ca */ /* 0x000fe200000e0000 */
[----:B------:R-:W-:Y:S01]  /*8780*/  VIADD R10, R8, 0x182 ;  /* 0x00000182080a7836 */ /* 0x000fe20000000000 */
[----:B------:R-:W-:Y:S01]  /*8790*/  R2UR UR7, R11 ;  /* 0x000000000b0772ca */ /* 0x000fe200000e0000 */
[----:B------:R-:W-:Y:S01]  /*87a0*/  IMAD.MOV.U32 R11, RZ, RZ, -0x7fffffe0 ;  /* 0x80000020ff0b7424 */ /* 0x000fe200078e00ff */
[----:B------:R-:W-:Y:S01]  /*87b0*/  R2UR UR4, R6 ;  /* 0x00000000060472ca */ /* 0x000fe200000e0000 */
[----:B------:R-:W-:Y:S01]  /*87c0*/  VIADD R8, R8, 0x202 ;  /* 0x0000020208087836 */ /* 0x000fe20000000000 */
[----:B------:R-:W-:Y:S01]  /*87d0*/  R2UR UR5, R7 ;  /* 0x00000000070572ca */ /* 0x000fe200000e0000 */
[----:B------:R-:W2:Y:S01]  /*87e0*/  LDL R92, [R1+0x1c] ;  /* 0x00001c00015c7983 */ /* 0x000ea20000100800 */
[----:B------:R-:W-:-:S02]  /*87f0*/  R2UR UR10, R10 ;  /* 0x000000000a0a72ca */ /* 0x000fc400000e0000 */
[----:B------:R-:W-:Y:S02]  /*8800*/  R2UR UR11, R11 ;  /* 0x000000000b0b72ca */ /* 0x000fe400000e0000 */
[----:B------:R-:W-:Y:S02]  /*8810*/  FMNMX.FTZ R0, R13, R89, !PT ;  /* 0x000000590d007209 */ /* 0x000fe40007810000 */
[----:B------:R-:W-:Y:S02]  /*8820*/  FSEL R93, R93, -INF , P4 ;  /* 0xff8000005d5d7808 */ /* 0x000fe40002000000 */
[----:B------:R-:W-:Y:S02]  /*8830*/  FMNMX.FTZ R0, R15, R0, !PT ;  /* 0x000000000f007209 */ /* 0x000fe40007810000 */
[----:B------:R-:W-:Y:S02]  /*8840*/  FSEL R107, R96, -INF , P3 ;  /* 0xff800000606b7808 */ /* 0x000fe40001800000 */
[----:B------:R-:W-:-:S02]  /*8850*/  FMNMX.FTZ R0, R93, R0, !PT ;  /* 0x000000005d007209 */ /* 0x000fc40007810000 */
[----:B------:R-:W-:Y:S02]  /*8860*/  FSEL R11, R90, -INF , P5 ;  /* 0xff8000005a0b7808 */ /* 0x000fe40002800000 */
[C---:B------:R-:W-:Y:S02]  /*8870*/  ISETP.GT.AND P5, PT, R12.reuse, 0x18, PT ;  /* 0x000000180c00780c */ /* 0x040fe40003fa4270 */
[----:B------:R-:W-:Y:S02]  /*8880*/  FSEL R97, R97, -INF , P2 ;  /* 0xff80000061617808 */ /* 0x000fe40001000000 */
[----:B------:R-:W-:Y:S02]  /*8890*/  FMNMX.FTZ R0, R107, R0, !PT ;  /* 0x000000006b007209 */ /* 0x000fe40007810000 */
[----:B------:R-:W-:Y:S02]  /*88a0*/  FSEL R91, R91, -INF , P6 ;  /* 0xff8000005b5b7808 */ /* 0x000fe40003000000 */
[----:B------:R-:W-:-:S02]  /*88b0*/  ISETP.GT.AND P6, PT, R12, 0x19, PT ;  /* 0x000000190c00780c */ /* 0x000fc40003fc4270 */
[----:B------:R-:W-:Y:S02]  /*88c0*/  FSEL R111, R100, -INF , P5 ;  /* 0xff800000646f7808 */ /* 0x000fe40002800000 */
[----:B------:R-:W-:Y:S02]  /*88d0*/  FMNMX.FTZ R0, R97, R0, !PT ;  /* 0x0000000061007209 */ /* 0x000fe40007810000 */
[----:B------:R-:W-:Y:S02]  /*88e0*/  FSEL R95, R95, -INF , P4 ;  /* 0xff8000005f5f7808 */ /* 0x000fe40002000000 */
[----:B------:R-:W-:Y:S02]  /*88f0*/  FSEL R101, R101, -INF , P6 ;  /* 0xff80000065657808 */ /* 0x000fe40003000000 */
[----:B------:R-:W-:Y:S02]  /*8900*/  ISETP.GT.AND P4, PT, R12, 0x20, PT ;  /* 0x000000200c00780c */ /* 0x000fe40003f84270 */
[----:B------:R-:W-:-:S02]  /*8910*/  FMNMX.FTZ R0, R111, R0, !PT ;  /* 0x000000006f007209 */ /* 0x000fc40007810000 */
[----:B------:R-:W-:Y:S02]  /*8920*/  FSEL R105, R98, -INF , P3 ;  /* 0xff80000062697808 */ /* 0x000fe40001800000 */
[----:B------:R-:W-:Y:S02]  /*8930*/  ISETP.GT.AND P3, PT, R12, 0x21, PT ;  /* 0x000000210c00780c */ /* 0x000fe40003f64270 */
[----:B------:R-:W-:Y:S02]  /*8940*/  FMNMX.FTZ R0, R101, R0, !PT ;  /* 0x0000000065007209 */ /* 0x000fe40007810000 */
        /* <DEDUP_REMOVED lines=10> */
[----:B------:R-:W-:-:S02]  /*89f0*/  R2UR UR7, R9 ;  /* 0x00000000090772ca */ /* 0x000fc400000e0000 */
        /* <DEDUP_REMOVED lines=14> */
[----:B------:R-:W-:Y:S02]  /*8ae0*/  R2UR UR6, R8 ;  /* 0x00000000080672ca */ /* 0x000fe400000e0000 */
[----:B------:R-:W-:Y:S02]  /*8af0*/  R2UR UR4, R6 ;  /* 0x00000000060472ca */ /* 0x000fe400000e0000 */
[----:B------:R-:W-:Y:S02]  /*8b00*/  R2UR UR5, R7 ;  /* 0x00000000070572ca */ /* 0x000fe400000e0000 */
        /* <DEDUP_REMOVED lines=11> */
[----:B------:R-:W-:Y:S01]  /*8bc0*/  FSEL R85, R82, -INF , P6 ;  /* 0xff80000052557808 */ /* 0x000fe20003000000 */
[----:B------:R-:W-:Y:S02]  /*8bd0*/  WARPGROUP.DEPBAR.LE gsb0, 0x0 ;  /* 0x00008000000079c5 */ /* 0x000fe40000010000 */
[----:B------:R-:W-:Y:S01]  /*8be0*/  WARPGROUP.ARRIVE ;  /* 0x00000000000079c5 */ /* 0x000fe20000000000 */
[----:B------:R-:W-:-:S02]  /*8bf0*/  FSEL R125, R56, -INF , P1 ;  /* 0xff800000387d7808 */ /* 0x000fc40000800000 */
[C---:B------:R-:W-:Y:S02]  /*8c00*/  ISETP.GT.AND P6, PT, R12.reuse, 0x48, PT ;  /* 0x000000480c00780c */ /* 0x040fe40003fc4270 */
[----:B------:R-:W-:Y:S01]  /*8c10*/  FSEL R57, R57, -INF , P2 ;  /* 0xff80000039397808 */ /* 0x000fe20001000000 */
[----:B------:R-:W-:Y:S01]  /*8c20*/  QGMMA.64x32x32.F32.E4M3.E4M3 R40, gdesc[UR8], R40, gsb0 ;  /* 0x00600000082879f3 */ /* 0x000fe20008000828 */
        /* <DEDUP_REMOVED lines=23> */
[----:B------:R-:W-:Y:S02]  /*8da0*/  FSEL R69, R69, -INF , P2 ;  /* 0xff80000045457808 */ /* 0x000fe40001000000 */
[----:B------:R-:W-:Y:S02]  /*8db0*/  FMNMX.FTZ R0, R135, R0, !PT ;  /* 0x0000000087007209 */ /* 0x000fe40007810000 */
[----:B------:R-:W-:Y:S02]  /*8dc0*/  FSEL R63, R63, -INF , P5 ;  /* 0xff8000003f3f7808 */ /* 0x000fe40002800000 */
[----:B------:R-:W-:Y:S02]  /*8dd0*/  ISETP.GT.AND P5, PT, R12, 0x61, PT ;  /* 0x000000610c00780c */ /* 0x000fe40003fa4270 */
[----:B------:R-:W-:-:S02]  /*8de0*/  FMNMX.FTZ R0, R69, R0, !PT ;  /* 0x0000000045007209 */ /* 0x000fc40007810000 */
        /* <DEDUP_REMOVED lines=25> */
[----:B------:R-:W-:Y:S02]  /*8f80*/  FMNMX.FTZ R0, R49, R0, !PT ;  /* 0x0000000031007209 */ /* 0x000fe40007810000 */
[----:B------:R-:W-:-:S02]  /*8f90*/  FSEL R43, R43, -INF , P5 ;  /* 0xff8000002b2b7808 */ /* 0x000fc40002800000 */
[C---:B------:R-:W-:Y:S02]  /*8fa0*/  ISETP.GT.AND P5, PT, R12.reuse, 0x80, PT ;  /* 0x000000800c00780c */ /* 0x040fe40003fa4270 */
[----:B------:R-:W-:Y:S02]  /*8fb0*/  FSEL R53, R53, -INF , P0 ;  /* 0xff80000035357808 */ /* 0x000fe40000000000 */
[----:B------:R-:W-:Y:S02]  /*8fc0*/  FMNMX.FTZ R0, R153, R0, !PT ;  /* 0x0000000099007209 */ /* 0x000fe40007810000 */
[----:B------:R-:W-:Y:S02]  /*8fd0*/  ISETP.GT.AND P0, PT, R12, 0x81, PT ;  /* 0x000000810c00780c */ /* 0x000fe40003f04270 */
[----:B------:R-:W-:Y:S02]  /*8fe0*/  FMNMX.FTZ R0, R53, R0, !PT ;  /* 0x0000000035007209 */ /* 0x000fe40007810000 */
[----:B------:R-:W-:-:S02]  /*8ff0*/  FSEL R155, R50, -INF , P1 ;  /* 0xff800000329b7808 */ /* 0x000fc40000800000 */
[C---:B------:R-:W-:Y:S02]  /*9000*/  ISETP.GT.AND P1, PT, R12.reuse, 0x88, PT ;  /* 0x000000880c00780c */ /* 0x040fe40003f24270 */
[----:B------:R-:W-:Y:S02]  /*9010*/  FSEL R51, R51, -INF , P2 ;  /* 0xff80000033337808 */ /* 0x000fe40001000000 */
[C---:B------:R-:W-:Y:S02]  /*9020*/  ISETP.GT.AND P2, PT, R12.reuse, 0x89, PT ;  /* 0x000000890c00780c */ /* 0x040fe40003f44270 */
[----:B------:R-:W-:Y:S02]  /*9030*/  FSEL R47, R47, -INF , P3 ;  /* 0xff8000002f2f7808 */ /* 0x000fe40001800000 */
[----:B------:R-:W-:Y:S01]  /*9040*/  ISETP.GT.AND P3, PT, R12, 0x90, PT ;  /* 0x000000900c00780c */ /* 0x000fe20003f64270 */
[----:B------:R-:W-:Y:S02]  /*9050*/  WARPGROUP.DEPBAR.LE gsb0, 0x0 ;  /* 0x00008000000079c5 */ /* 0x000fe40000010000 */
[----:B------:R-:W-:-:S02]  /*9060*/  FSEL R24, R24, -INF , P5 ;  /* 0xff80000018187808 */ /* 0x000fc40002800000 */
[----:B------:R-:W-:Y:S02]  /*9070*/  FSEL R25, R25, -INF , P0 ;  /* 0xff80000019197808 */ /* 0x000fe40000000000 */
[----:B------:R-:W-:Y:S02]  /*9080*/  FMNMX.FTZ R0, R24, R0, !PT ;  /* 0x0000000018007209 */ /* 0x000fe40007810000 */
[----:B------:R-:W-:Y:S02]  /*9090*/  FSEL R28, R28, -INF , P1 ;  /* 0xff8000001c1c7808 */ /* 0x000fe40000800000 */
[----:B------:R-:W-:Y:S02]  /*90a0*/  FMNMX.FTZ R0, R25, R0, !PT ;  /* 0x0000000019007209 */ /* 0x000fe40007810000 */
[----:B------:R-:W-:Y:S02]  /*90b0*/  FSEL R29, R29, -INF , P2 ;  /* 0xff8000001d1d7808 */ /* 0x000fe40001000000 */
[----:B------:R-:W-:-:S02]  /*90c0*/  FMNMX.FTZ R0, R28, R0, !PT ;  /* 0x000000001c007209 */ /* 0x000fc40007810000 */
[----:B------:R-:W-:Y:S02]  /*90d0*/  FSEL R151, R46, -INF , P4 ;  /* 0xff8000002e977808 */ /* 0x000fe40002000000 */
[----:B------:R-:W-:Y:S02]  /*90e0*/  FSEL R32, R32, -INF , P3 ;  /* 0xff80000020207808 */ /* 0x000fe40001800000 */
[----:B------:R-:W-:Y:S02]  /*90f0*/  FMNMX.FTZ R0, R29, R0, !PT ;  /* 0x000000001d007209 */ /* 0x000fe40007810000 */
[----:B------:R-:W-:Y:S02]  /*9100*/  ISETP.GT.AND P4, PT, R12, 0x91, PT ;  /* 0x000000910c00780c */ /* 0x000fe40003f84270 */
[----:B------:R-:W-:Y:S02]  /*9110*/  FMNMX.FTZ R0, R32, R0, !PT ;  /* 0x0000000020007209 */ /* 0x000fe40007810000 */
[----:B------:R-:W-:-:S02]  /*9120*/  FSEL R8, R33, -INF , P4 ;  /* 0xff80000021087808 */ /* 0x000fc40002000000 */
[----:B------:R-:W-:Y:S02]  /*9130*/  ISETP.GT.AND P5, PT, R12, 0x98, PT ;  /* 0x000000980c00780c */ /* 0x000fe40003fa4270 */
[----:B------:R-:W-:Y:S02]  /*9140*/  FMNMX.FTZ R0, R8, R0, !PT ;  /* 0x0000000008007209 */ /* 0x000fe40007810000 */
[----:B------:R-:W-:Y:S02]  /*9150*/  FSEL R33, R36, -INF , P5 ;  /* 0xff80000024217808 */ /* 0x000fe40002800000 */
[----:B------:R-:W-:Y:S02]  /*9160*/  ISETP.GT.AND P6, PT, R12, 0x99, PT ;  /* 0x000000990c00780c */ /* 0x000fe40003fc4270 */
[----:B------:R-:W-:Y:S02]  /*9170*/  FMNMX.FTZ R0, R33, R0, !PT ;  /* 0x0000000021007209 */ /* 0x000fe40007810000 */
[----:B------:R-:W-:-:S02]  /*9180*/  FSEL R37, R37, -INF , P6 ;  /* 0xff80000025257808 */ /* 0x000fc40003000000 */
[----:B------:R-:W-:Y:S02]  /*9190*/  P2R R40, PR, RZ, 0x2 ;  /* 0x00000002ff287803 */ /* 0x000fe40000000000 */
[----:B------:R-:W-:Y:S02]  /*91a0*/  FMNMX.FTZ R36, R37, R0, !PT ;  /* 0x0000000025247209 */ /* 0x000fe40007810000 */
[----:B------:R-:W-:Y:S02]  /*91b0*/  ISETP.GT.AND P1, PT, R12, 0x79, PT ;  /* 0x000000790c00780c */ /* 0x000fe40003f24270 */
[----:B------:R-:W-:Y:S01]  /*91c0*/  P2R R42, PR, RZ, 0x4 ;  /* 0x00000004ff2a7803 */ /* 0x000fe20000000000 */
[----:B------:R-:W0:Y:S01]  /*91d0*/  SHFL.BFLY PT, R0, R36, 0x2, 0x1f ;  /* 0x0c401f0024007f89 */ /* 0x000e2200000e0000 */
[----:B------:R-:W-:Y:S02]  /*91e0*/  FSEL R55, R55, -INF , P1 ;  /* 0xff80000037377808 */ /* 0x000fe40000800000 */
[----:B------:R-:W-:-:S02]  /*91f0*/  ISETP.NE.AND P1, PT, R40, RZ, PT ;  /* 0x000000ff2800720c */ /* 0x000fc40003f25270 */
[----:B------:R-:W-:Y:S02]  /*9200*/  FMNMX.FTZ R40, R11, R91, !PT ;  /* 0x0000005b0b287209 */ /* 0x000fe40007810000 */
[----:B------:R-:W-:Y:S02]  /*9210*/  ISETP.GT.AND P2, PT, R12, 0x78, PT ;  /* 0x000000780c00780c */ /* 0x000fe40003f44270 */
[----:B------:R-:W-:Y:S02]  /*9220*/  FMNMX.FTZ R40, R21, R40, !PT ;  /* 0x0000002815287209 */ /* 0x000fe40007810000 */
[----:B------:R-:W-:Y:S02]  /*9230*/  FSEL R54, R54, -INF , P2 ;  /* 0xff80000036367808 */ /* 0x000fe40001000000 */
[----:B------:R-:W-:Y:S02]  /*9240*/  ISETP.NE.AND P2, PT, R42, RZ, PT ;  /* 0x000000ff2a00720c */ /* 0x000fe40003f45270 */
[----:B------:R-:W-:-:S02]  /*9250*/  FMNMX.FTZ R42, R95, R40, !PT ;  /* 0x000000285f2a7209 */ /* 0x000fc40007810000 */
[----:B------:R-:W-:Y:S02]  /*9260*/  P2R R44, PR, RZ, 0x8 ;  /* 0x00000008ff2c7803 */ /* 0x000fe40000000000 */
[----:B------:R-:W-:Y:S02]  /*9270*/  FMNMX.FTZ R42, R105, R42, !PT ;  /* 0x0000002a692a7209 */ /* 0x000fe40007810000 */
[----:B------:R-:W-:Y:S02]  /*9280*/  P2R R20, PR, RZ, 0x1 ;  /* 0x00000001ff147803 */ /* 0x000fe40000000000 */
[----:B------:R-:W-:Y:S02]  /*9290*/  FMNMX.FTZ R42, R99, R42, !PT ;  /* 0x0000002a632a7209 */ /* 0x000fe40007810000 */
[----:B0-----:R-:W-:Y:S02]  /*92a0*/  FMNMX.FTZ R46, R36, R0, !PT ;  /* 0x00000000242e7209 */ /* 0x001fe40007810000 */
[----:B------:R-:W-:-:S02]  /*92b0*/  FMNMX.FTZ R42, R109, R42, !PT ;  /* 0x0000002a6d2a7209 */ /* 0x000fc40007810000 */
[----:B------:R-:W-:Y:S01]  /*92c0*/  ISETP.GT.AND P0, PT, R12, 0x80, PT ;  /* 0x000000800c00780c */ /* 0x000fe20003f04270 */
[----:B------:R-:W0:Y:S01]  /*92d0*/  SHFL.BFLY PT, R0, R46, 0x1, 0x1f ;  /* 0x0c201f002e007f89 */ /* 0x000e2200000e0000 */
[----:B------:R-:W-:Y:S02]  /*92e0*/  FSEL R31, R31, -INF , P2 ;  /* 0xff8000001f1f7808 */ /* 0x000fe40001000000 */
[----:B------:R-:W-:Y:S02]  /*92f0*/  FSEL R26, R26, -INF , P0 ;  /* 0xff8000001a1a7808 */ /* 0x000fe40000000000 */
[----:B------:R-:W-:Y:S02]  /*9300*/  ISETP.NE.AND P0, PT, R20, RZ, PT ;  /* 0x000000ff1400720c */ /* 0x000fe40003f05270 */
[----:B------:R-:W-:Y:S02]  /*9310*/  FSEL R35, R35, -INF , P4 ;  /* 0xff80000023237808 */ /* 0x000fe40002000000 */
[----:B------:R-:W-:-:S02]  /*9320*/  FSEL R27, R27, -INF , P0 ;  /* 0xff8000001b1b7808 */ /* 0x000fc40000000000 */
[----:B------:R-:W-:Y:S02]  /*9330*/  ISETP.NE.AND P0, PT, R14, RZ, PT ;  /* 0x000000ff0e00720c */ /* 0x000fe40003f05270 */
[----:B0-----:R-:W-:-:S04]  /*9340*/  FMNMX.FTZ R0, R46, R0, !PT ;  /* 0x000000002e007209 */ /* 0x001fc80007810000 */
[----:B------:R-:W-:Y:S01]  /*9350*/  FSETP.NEU.FTZ.AND P3, PT, R0, -INF , PT ;  /* 0xff8000000000780b */ /* 0x000fe20003f7d000 */
[----:B------:R-:W-:-:S05]  /*9360*/  FFMA.FTZ R10, R2, R0, -8 ;  /* 0xc1000000020a7423 */ /* 0x000fca0000010000 */
[----:B------:R-:W-:Y:S02]  /*9370*/  FSEL R10, R10, RZ, P3 ;  /* 0x000000ff0a0a7208 */ /* 0x000fe40001800000 */
[----:B------:R-:W-:Y:S02]  /*9380*/  ISETP.NE.AND P3, PT, R44, RZ, PT ;  /* 0x000000ff2c00720c */ /* 0x000fe40003f65270 */
[----:B------:R-:W-:Y:S01]  /*9390*/  FMNMX.FTZ R44, R103, R42, !PT ;  /* 0x0000002a672c7209 */ /* 0x000fe20007810000 */
[----:B------:R-:W-:-:S01]  /*93a0*/  FFMA.FTZ R9, R2, R9, -R10 ;  /* 0x0000000902097223 */ /* 0x000fc2000001080a */
[--C-:B------:R-:W-:Y:S01]  /*93b0*/  FFMA.FTZ R36, R2, R111, -R10.reuse ;  /* 0x0000006f02247223 */ /* 0x100fe2000001080a */
[----:B------:R-:W-:Y:S01]  /*93c0*/  FSEL R111, R30, -INF , P1 ;  /* 0xff8000001e6f7808 */ /* 0x000fe20000800000 */
[C-C-:B------:R-:W-:Y:S01]  /*93d0*/  FFMA.FTZ R113, R2.reuse, R113, -R10.reuse ;  /* 0x0000007102717223 */ /* 0x140fe2000001080a */
[----:B------:R-:W-:Y:S01]  /*93e0*/  FMNMX.FTZ R44, R77, R44, !PT ;  /* 0x0000002c4d2c7209 */ /* 0x000fe20007810000 */
[----:B------:R-:W-:Y:S01]  /*93f0*/  MUFU.EX2 R42, R9 ;  /* 0x00000009002a7308 */ /* 0x000fe20000000800 */
[----:B------:R-:W-:-:S01]  /*9400*/  FFMA.FTZ R12, R2, R13, -R10 ;  /* 0x0000000d020c7223 */ /* 0x000fc2000001080a */
[C-C-:B------:R-:W-:Y:S01]  /*9410*/  FFMA.FTZ R13, R2.reuse, R89, -R10.reuse ;  /* 0x00000059020d7223 */ /* 0x140fe2000001080a */
[----:B------:R-:W-:Y:S01]  /*9420*/  FMNMX.FTZ R44, R75, R44, !PT ;  /* 0x0000002c4b2c7209 */ /* 0x000fe20007810000 */
[C-C-:B------:R-:W-:Y:S01]  /*9430*/  FFMA.FTZ R89, R2.reuse, R97, -R10.reuse ;  /* 0x0000006102597223 */ /* 0x140fe2000001080a */
[----:B------:R-:W-:-:S01]  /*9440*/  FFMA.FTZ R97, R2, R115, -R10 ;  /* 0x0000007302617223 */ /* 0x000fc2000001080a */
[----:B------:R-:W-:Y:S01]  /*9450*/  FSEL R115, R38, -INF , P5 ;  /* 0xff80000026737808 */ /* 0x000fe20002800000 */
[----:B------:R-:W-:-:S01]  /*9460*/  FFMA.FTZ R62, R2, R41, -R10 ;  /* 0x00000029023e7223 */ /* 0x000fc2000001080a */
[----:B------:R-:W-:Y:S01]  /*9470*/  FMNMX.FTZ R44, R81, R44, !PT ;  /* 0x0000002c512c7209 */ /* 0x000fe20007810000 */
[----:B------:R0:W-:Y:S01]  /*9480*/  MUFU.EX2 R40, R113 ;  /* 0x0000007100287308 */ /* 0x0001e20000000800 */
[----:B------:R-:W-:Y:S01]  /*9490*/  FSEL R41, R39, -INF , P6 ;  /* 0xff80000027297808 */ /* 0x000fe20003000000 */
[C-C-:B------:R-:W-:Y:S01]  /*94a0*/  FFMA.FTZ R117, R2.reuse, R117, -R10.reuse ;  /* 0x0000007502757223 */ /* 0x140fe2000001080a */
[----:B------:R-:W-:Y:S01]  /*94b0*/  FMNMX.FTZ R46, R79, R44, !PT ;  /* 0x0000002c4f2e7209 */ /* 0x000fe20007810000 */
[C-C-:B------:R-:W-:Y:S01]  /*94c0*/  FFMA.FTZ R14, R2.reuse, R15, -R10.reuse ;  /* 0x0000000f020e7223 */ /* 0x140fe2000001080a */
[----:B------:R-:W-:-:S01]  /*94d0*/  FFMA.FTZ R15, R2, R93, -R10 ;  /* 0x0000005d020f7223 */ /* 0x000fc2000001080a */
[--C-:B------:R-:W-:Y:S01]  /*94e0*/  FFMA.FTZ R20, R2, R107, -R10.reuse ;  /* 0x0000006b02147223 */ /* 0x100fe2000001080a */
[----:B------:R-:W-:Y:S01]  /*94f0*/  FMNMX.FTZ R46, R85, R46, !PT ;  /* 0x0000002e552e7209 */ /* 0x000fe20007810000 */
[----:B------:R1:W-:Y:S01]  /*9500*/  MUFU.EX2 R44, R117 ;  /* 0x00000075002c7308 */ /* 0x0003e20000000800 */
[----:B0-----:R-:W-:Y:S01]  /*9510*/  FSEL R113, R34, -INF , P3 ;  /* 0xff80000022717808 */ /* 0x001fe20001800000 */
[C-C-:B------:R-:W-:Y:S01]  /*9520*/  FFMA.FTZ R93, R2.reuse, R101, -R10.reuse ;  /* 0x00000065025d7223 */ /* 0x140fe2000001080a */
[----:B------:R-:W-:Y:S01]  /*9530*/  FMNMX.FTZ R46, R83, R46, !PT ;  /* 0x0000002e532e7209 */ /* 0x000fe20007810000 */
[C-C-:B------:R-:W-:Y:S01]  /*9540*/  FFMA.FTZ R73, R2.reuse, R73, -R10.reuse ;  /* 0x0000004902497223 */ /* 0x140fe2000001080a */
[----:B------:R-:W-:-:S01]  /*9550*/  FFMA.FTZ R101, R2, R119, -R10 ;  /* 0x0000007702657223 */ /* 0x000fc2000001080a */
[C-C-:B------:R-:W-:Y:S01]  /*9560*/  FFMA.FTZ R121, R2.reuse, R121, -R10.reuse ;  /* 0x0000007902797223 */ /* 0x140fe2000001080a */
[----:B------:R-:W-:Y:S01]  /*9570*/  FMNMX.FTZ R46, R129, R46, !PT ;  /* 0x0000002e812e7209 */ /* 0x000fe20007810000 */
[C-C-:B------:R-:W-:Y:S01]  /*9580*/  FFMA.FTZ R107, R2.reuse, R123, -R10.reuse ;  /* 0x0000007b026b7223 */ /* 0x140fe2000001080a */
[----:B-1----:R-:W-:-:S01]  /*9590*/  FFMA.FTZ R117, R2, R8, -R10 ;  /* 0x0000000802757223 */ /* 0x002fc2000001080a */
[C-C-:B------:R-:W-:Y:S01]  /*95a0*/  FFMA.FTZ R8, R2.reuse, R33, -R10.reuse ;  /* 0x0000002102087223 */ /* 0x140fe2000001080a */
[----:B------:R-:W-:Y:S01]  /*95b0*/  FMNMX.FTZ R48, R87, R46, !PT ;  /* 0x0000002e57307209 */ /* 0x000fe20007810000 */
[C-C-:B------:R-:W-:Y:S01]  /*95c0*/  FFMA.FTZ R125, R2.reuse, R125, -R10.reuse ;  /* 0x0000007d027d7223 */ /* 0x140fe2000001080a */
[----:B------:R-:W-:-:S01]  /*95d0*/  FFMA.FTZ R57, R2, R57, -R10 ;  /* 0x0000003902397223 */ /* 0x000fc2000001080a */
        /* <DEDUP_REMOVED lines=24> */
[----:B------:R-:W-:Y:S01]  /*9760*/  MUFU.EX2 R12, R12 ;  /* 0x0000000c000c7308 */ /* 0x000fe20000000800 */
[----:B------:R-:W-:-:S04]  /*9770*/  FMNMX.FTZ R50, R143, R50, !PT ;  /* 0x000000328f327209 */ /* 0x000fc80007810000 */
[----:B------:R-:W-:-:S03]  /*9780*/  FMNMX.FTZ R52, R71, R50, !PT ;  /* 0x0000003247347209 */ /* 0x000fc60007810000 */
        /* <DEDUP_REMOVED lines=9> */
[----:B------:R-:W0:Y:S01]  /*9820*/  MUFU.EX2 R15, R15 ;  /* 0x0000000f000f7308 */ /* 0x000e220000000800 */
        /* <DEDUP_REMOVED lines=11> */
[----:B------:R-:W1:Y:S01]  /*98e0*/  MUFU.EX2 R93, R93 ;  /* 0x0000005d005d7308 */ /* 0x000e620000000800 */
[----:B------:R-:W-:-:S04]  /*98f0*/  FMNMX.FTZ R58, R115, R58, !PT ;  /* 0x0000003a733a7209 */ /* 0x000fc80007810000 */
[----:B------:R-:W-:Y:S01]  /*9900*/  FMNMX.FTZ R9, R41, R58, !PT ;  /* 0x0000003a29097209 */ /* 0x000fe20007810000 */
[----:B------:R-:W-:-:S02]  /*9910*/  FFMA.FTZ R58, R2, R153, -R10 ;  /* 0x00000099023a7223 */ /* 0x000fc4000001080a */
[----:B------:R-:W-:Y:S02]  /*9920*/  MUFU.EX2 R73, R73 ;  /* 0x0000004900497308 */ /* 0x000fe40000000800 */
[----:B------:R-:W3:Y:S06]  /*9930*/  SHFL.BFLY PT, R60, R9, 0x2, 0x1f ;  /* 0x0c401f00093c7f89 */ /* 0x000eec00000e0000 */
[----:B------:R-:W-:Y:S08]  /*9940*/  MUFU.EX2 R97, R97 ;  /* 0x0000006100617308 */ /* 0x000ff00000000800 */
[----:B------:R-:W-:Y:S08]  /*9950*/  MUFU.EX2 R101, R101 ;  /* 0x0000006500657308 */ /* 0x000ff00000000800 */
[----:B------:R-:W-:Y:S01]  /*9960*/  MUFU.EX2 R46, R121 ;  /* 0x00000079002e7308 */ /* 0x000fe20000000800 */
[----:B---3--:R-:W-:-:S05]  /*9970*/  FMNMX.FTZ R60, R9, R60, !PT ;  /* 0x0000003c093c7209 */ /* 0x008fca0007810000 */
[----:B------:R-:W3:Y:S02]  /*9980*/  SHFL.BFLY PT, R9, R60, 0x1, 0x1f ;  /* 0x0c201f003c097f89 */ /* 0x000ee400000e0000 */
[----:B------:R-:W-:Y:S08]  /*9990*/  MUFU.EX2 R107, R107 ;  /* 0x0000006b006b7308 */ /* 0x000ff00000000800 */
[----:B------:R-:W-:Y:S08]  /*99a0*/  MUFU.EX2 R48, R125 ;  /* 0x0000007d00307308 */ /* 0x000ff00000000800 */
[----:B------:R-:W-:Y:S01]  /*99b0*/  MUFU.EX2 R57, R57 ;  /* 0x0000003900397308 */ /* 0x000fe20000000800 */
[----:B---3--:R-:W-:-:S07]  /*99c0*/  FMNMX.FTZ R9, R60, R9, !PT ;  /* 0x000000093c097209 */ /* 0x008fce0007810000 */
[----:B------:R-:W-:Y:S01]  /*99d0*/  MUFU.EX2 R50, R127 ;  /* 0x0000007f00327308 */ /* 0x000fe20000000800 */
[----:B------:R-:W-:Y:S01]  /*99e0*/  FSETP.NEU.FTZ.AND P1, PT, R9, -INF , PT ;  /* 0xff8000000900780b */ /* 0x000fe20003f3d000 */
[----:B------:R-:W-:Y:S01]  /*99f0*/  FFMA.FTZ R60, R2, R9, -8 ;  /* 0xc1000000023c7423 */ /* 0x000fe20000010009 */
[----:B0-----:R-:W-:-:S05]  /*9a00*/  F2FP.SATFINITE.E4M3.F32.PACK_AB_MERGE_C R152, R15, R14, RZ ;  /* 0x0000000e0f98723e */ /* 0x001fca00048070ff */
[----:B------:R-:W-:Y:S01]  /*9a10*/  MUFU.EX2 R61, R61 ;  /* 0x0000003d003d7308 */ /* 0x000fe20000000800 */
[----:B------:R-:W-:Y:S02]  /*9a20*/  FSEL R10, R60, RZ, P1 ;  /* 0x000000ff3c0a7208 */ /* 0x000fe40000800000 */
[----:B------:R-:W-:-:S03]  /*9a30*/  ISETP.NE.AND P1, PT, R108, RZ, PT ;  /* 0x000000ff6c00720c */ /* 0x000fc60003f25270 */
[C-C-:B------:R-:W-:Y:S01]  /*9a40*/  FFMA.FTZ R11, R2.reuse, R11, -R10.reuse ;  /* 0x0000000b020b7223 */ /* 0x140fe2000001080a */
[----:B------:R-:W-:-:S01]  /*9a50*/  FFMA.FTZ R60, R2, R91, -R10 ;  /* 0x0000005b023c7223 */ /* 0x000fc2000001080a */
[C-C-:B------:R-:W-:Y:S01]  /*9a60*/  FFMA.FTZ R21, R2.reuse, R21, -R10.reuse ;  /* 0x0000001502157223 */ /* 0x140fe2000001080a */
[----:B------:R-:W-:-:S01]  /*9a70*/  FFMA.FTZ R62, R2, R95, -R10 ;  /* 0x0000005f023e7223 */ /* 0x000fc2000001080a */
[C-C-:B------:R-:W-:Y:S01]  /*9a80*/  FFMA.FTZ R37, R2.reuse, R105, -R10.reuse ;  /* 0x0000006902257223 */ /* 0x140fe2000001080a */
[----:B------:R-:W-:-:S01]  /*9a90*/  FFMA.FTZ R64, R2, R99, -R10 ;  /* 0x0000006302407223 */ /* 0x000fc2000001080a */
[----:B------:R-:W-:Y:S01]  /*9aa0*/  MUFU.EX2 R11, R11 ;  /* 0x0000000b000b7308 */ /* 0x000fe20000000800 */
[----:B------:R-:W-:-:S01]  /*9ab0*/  FFMA.FTZ R82, R2, R71, -R10 ;  /* 0x0000004702527223 */ /* 0x000fc2000001080a */
[C-C-:B------:R-:W-:Y:S01]  /*9ac0*/  FFMA.FTZ R66, R2.reuse, R109, -R10.reuse ;  /* 0x0000006d02427223 */ /* 0x140fe2000001080a */
[----:B------:R-:W-:-:S01]  /*9ad0*/  FFMA.FTZ R91, R2, R103, -R10 ;  /* 0x00000067025b7223 */ /* 0x000fc2000001080a */
[C-C-:B------:R-:W-:Y:S01]  /*9ae0*/  FFMA.FTZ R70, R2.reuse, R81, -R10.reuse ;  /* 0x0000005102467223 */ /* 0x140fe2000001080a */
[----:B------:R-:W-:-:S01]  /*9af0*/  FFMA.FTZ R72, R2, R85, -R10 ;  /* 0x0000005502487223 */ /* 0x000fc2000001080a */
[C-C-:B------:R-:W-:Y:S01]  /*9b00*/  FFMA.FTZ R68, R2.reuse, R77, -R10.reuse ;  /* 0x0000004d02447223 */ /* 0x140fe2000001080a */
[----:B------:R-:W-:-:S01]  /*9b10*/  FFMA.FTZ R75, R2, R75, -R10 ;  /* 0x0000004b024b7223 */ /* 0x000fc2000001080a */
[----:B------:R-:W0:Y:S01]  /*9b20*/  MUFU.EX2 R60, R60 ;  /* 0x0000003c003c7308 */ /* 0x000e220000000800 */
[----:B------:R-:W-:-:S01]  /*9b30*/  FFMA.FTZ R74, R2, R129, -R10 ;  /* 0x00000081024a7223 */ /* 0x000fc2000001080a */
[C-C-:B------:R-:W-:Y:S01]  /*9b40*/  FFMA.FTZ R76, R2.reuse, R133, -R10.reuse ;  /* 0x00000085024c7223 */ /* 0x140fe2000001080a */
[----:B------:R-:W-:-:S01]  /*9b50*/  FFMA.FTZ R59, R2, R59, -R10 ;  /* 0x0000003b023b7223 */ /* 0x000fc2000001080a */
[C-C-:B------:R-:W-:Y:S01]  /*9b60*/  FFMA.FTZ R78, R2.reuse, R137, -R10.reuse ;  /* 0x00000089024e7223 */ /* 0x140fe2000001080a */
[----:B-1----:R-:W-:Y:S01]  /*9b70*/  F2FP.SATFINITE.E4M3.F32.PACK_AB_MERGE_C R154, R93, R36, RZ ;  /* 0x000000245d9a723e */ /* 0x002fe200048070ff */
[----:B------:R-:W-:-:S02]  /*9b80*/  FFMA.FTZ R80, R2, R67, -R10 ;  /* 0x0000004302507223 */ /* 0x000fc4000001080a */
[----:B------:R-:W1:Y:S01]  /*9b90*/  MUFU.EX2 R21, R21 ;  /* 0x0000001500157308 */ /* 0x000e620000000800 */
[----:B------:R-:W-:-:S01]  /*9ba0*/  FADD.FTZ R71, R12, R13 ;  /* 0x0000000d0c477221 */ /* 0x000fc20000010000 */
[C-C-:B------:R-:W-:Y:S01]  /*9bb0*/  FFMA.FTZ R81, R2.reuse, R87, -R10.reuse ;  /* 0x0000005702517223 */ /* 0x140fe2000001080a */
[----:B------:R-:W-:-:S01]  /*9bc0*/  FFMA.FTZ R77, R2, R79, -R10 ;  /* 0x0000004f024d7223 */ /* 0x000fc2000001080a */
[----:B------:R-:W-:-:S04]  /*9bd0*/  FFMA.FTZ R79, R2, R83, -R10 ;  /* 0x00000053024f7223 */ /* 0x000fc8000001080a */
[----:B------:R-:W3:Y:S01]  /*9be0*/  MUFU.EX2 R62, R62 ;  /* 0x0000003e003e7308 */ /* 0x000ee20000000800 */
[----:B------:R-:W-:-:S01]  /*9bf0*/  FADD.FTZ R86, R14, R71 ;  /* 0x000000470e567221 */ /* 0x000fc20000010000 */
[----:B0-----:R-:W-:-:S06]  /*9c00*/  FADD.FTZ R84, R11, R60 ;  /* 0x0000003c0b547221 */ /* 0x001fcc0000010000 */
[----:B------:R-:W0:Y:S01]  /*9c10*/  MUFU.EX2 R37, R37 ;  /* 0x0000002500257308 */ /* 0x000e220000000800 */
[----:B------:R-:W-:Y:S02]  /*9c20*/  @!P1 VIADD R71, R3, 0x13240 ;  /* 0x0001324003479836 */ /* 0x000fe40000000000 */
[----:B------:R-:W-:Y:S01]  /*9c30*/  FADD.FTZ R87, R15, R86 ;  /* 0x000000560f577221 */ /* 0x000fe20000010000 */
[----:B-1----:R-:W-:-:S01]  /*9c40*/  FADD.FTZ R85, R21, R84 ;  /* 0x0000005415557221 */ /* 0x002fc20000010000 */
[C-C-:B------:R-:W-:Y:S01]  /*9c50*/  FFMA.FTZ R83, R2.reuse, R63, -R10.reuse ;  /* 0x0000003f02537223 */ /* 0x140fe2000001080a */
[----:B------:R-:W-:-:S02]  /*9c60*/  FFMA.FTZ R63, R2, R141, -R10 ;  /* 0x0000008d023f7223 */ /* 0x000fc4000001080a */
[----:B------:R-:W1:Y:S01]  /*9c70*/  MUFU.EX2 R64, R64 ;  /* 0x0000004000407308 */ /* 0x000e620000000800 */
[----:B------:R-:W-:Y:S01]  /*9c80*/  @!P1 PRMT R71, RZ, 0x654, R71 ;  /* 0x00000654ff479816 */ /* 0x000fe20000000047 */
[----:B------:R-:W-:Y:S01]  /*9c90*/  FADD.FTZ R88, R20, R87 ;  /* 0x0000005714587221 */ /* 0x000fe20000010000 */
[----:B---3--:R-:W-:-:S02]  /*9ca0*/  FADD.FTZ R86, R62, R85 ;  /* 0x000000553e567221 */ /* 0x008fc40000010000 */
[----:B------:R0:W-:Y:S03]  /*9cb0*/  @!P1 SYNCS.ARRIVE.TRANS64.RED.A1T0 RZ, [R71+URZ], RZ ;  /* 0x000000ff47ff99a7 */ /* 0x0001e6000810043f */
[----:B------:R-:W3:Y:S01]  /*9cc0*/  MUFU.EX2 R66, R66 ;  /* 0x0000004200427308 */ /* 0x000ee20000000800 */
[----:B------:R-:W-:-:S07]  /*9cd0*/  FADD.FTZ R85, R89, R88 ;  /* 0x0000005859557221 */ /* 0x000fce0000010000 */
[----:B------:R-:W4:Y:S01]  /*9ce0*/  MUFU.EX2 R91, R91 ;  /* 0x0000005b005b7308 */ /* 0x000f220000000800 */
[----:B0-----:R-:W-:-:S01]  /*9cf0*/  FADD.FTZ R71, R37, R86 ;  /* 0x0000005625477221 */ /* 0x001fc20000010000 */
[----:B------:R-:W-:-:S06]  /*9d00*/  FADD.FTZ R88, R36, R85 ;  /* 0x0000005524587221 */ /* 0x000fcc0000010000 */
[----:B------:R-:W0:Y:S01]  /*9d10*/  MUFU.EX2 R68, R68 ;  /* 0x0000004400447308 */ /* 0x000e220000000800 */
[----:B-1----:R-:W-:-:S01]  /*9d20*/  FADD.FTZ R71, R64, R71 ;  /* 0x0000004740477221 */ /* 0x002fc20000010000 */
[----:B------:R-:W-:Y:S01]  /*9d30*/  FFMA.FTZ R86, R2, R47, -R10 ;  /* 0x0000002f02567223 */ /* 0x000fe2000001080a */
[----:B------:R-:W-:-:S05]  /*9d40*/  FADD.FTZ R47, R93, R88 ;  /* 0x000000585d2f7221 */ /* 0x000fca0000010000 */
[----:B------:R-:W1:Y:S01]  /*9d50*/  MUFU.EX2 R75, R75 ;  /* 0x0000004b004b7308 */ /* 0x000e620000000800 */
[----:B---3--:R-:W-:-:S01]  /*9d60*/  FADD.FTZ R88, R66, R71 ;  /* 0x0000004742587221 */ /* 0x008fc20000010000 */
[----:B------:R-:W-:-:S06]  /*9d70*/  FADD.FTZ R90, R40, R47 ;  /* 0x0000002f285a7221 */ /* 0x000fcc0000010000 */
[----:B------:R-:W3:Y:S01]  /*9d80*/  MUFU.EX2 R70, R70 ;  /* 0x0000004600467308 */ /* 0x000ee20000000800 */
[----:B----4-:R-:W-:-:S01]  /*9d90*/  FADD.FTZ R47, R91, R88 ;  /* 0x000000585b2f7221 */ /* 0x010fc20000010000 */
[----:B------:R-:W-:Y:S01]  /*9da0*/  FFMA.FTZ R85, R2, R51, -R10 ;  /* 0x0000003302557223 */ /* 0x000fe2000001080a */
[----:B------:R-:W-:-:S05]  /*9db0*/  FADD.FTZ R51, R73, R90 ;  /* 0x0000005a49337221 */ /* 0x000fca0000010000 */
[----:B------:R-:W4:Y:S01]  /*9dc0*/  MUFU.EX2 R77, R77 ;  /* 0x0000004d004d7308 */ /* 0x000f220000000800 */
[----:B0-----:R-:W-:-:S01]  /*9dd0*/  FADD.FTZ R88, R68, R47 ;  /* 0x0000002f44587221 */ /* 0x001fc20000010000 */
[----:B------:R-:W-:Y:S01]  /*9de0*/  FFMA.FTZ R47, R2, R26, -R10 ;  /* 0x0000001a022f7223 */ /* 0x000fe2000001080a */
[----:B------:R-:W-:-:S05]  /*9df0*/  FADD.FTZ R26, R42, R51 ;  /* 0x000000332a1a7221 */ /* 0x000fca0000010000 */
        /* <DEDUP_REMOVED lines=12> */
[----:B------:R-:W-:-:S07]  /*9ec0*/  FADD.FTZ R88, R46, R87 ;  /* 0x000000572e587221 */ /* 0x000fce0000010000 */
[----:B------:R-:W5:Y:S08]  /*9ed0*/  MUFU.EX2 R76, R76 ;  /* 0x0000004c004c7308 */ /* 0x000f700000000800 */
[----:B------:R0:W-:Y:S01]  /*9ee0*/  MUFU.EX2 R54, R86 ;  /* 0x0000005600367308 */ /* 0x0001e20000000800 */
[----:B------:R-:W-:-:S07]  /*9ef0*/  FADD.FTZ R15, R107, R88 ;  /* 0x000000586b0f7221 */ /* 0x000fce0000010000 */
[----:B------:R-:W2:Y:S01]  /*9f00*/  MUFU.EX2 R59, R59 ;  /* 0x0000003b003b7308 */ /* 0x000ea20000000800 */
[----:B0-----:R-:W-:-:S04]  /*9f10*/  FADD.FTZ R86, R72, R27 ;  /* 0x0000001b48567221 */ /* 0x001fc80000010000 */
[----:B-1----:R-:W-:-:S03]  /*9f20*/  FADD.FTZ R87, R79, R86 ;  /* 0x000000564f577221 */ /* 0x002fc60000010000 */
[----:B------:R-:W0:Y:S01]  /*9f30*/  MUFU.EX2 R78, R78 ;  /* 0x0000004e004e7308 */ /* 0x000e220000000800 */
[----:B---3--:R-:W-:-:S01]  /*9f40*/  FADD.FTZ R86, R74, R87 ;  /* 0x000000574a567221 */ /* 0x008fc20000010000 */
[----:B------:R-:W-:Y:S01]  /*9f50*/  FADD.FTZ R36, R48, R15 ;  /* 0x0000000f30247221 */ /* 0x000fe20000010000 */
[----:B------:R-:W-:-:S01]  /*9f60*/  FFMA.FTZ R84, R2, R43, -R10 ;  /* 0x0000002b02547223 */ /* 0x000fc2000001080a */
[----:B------:R-:W-:Y:S01]  /*9f70*/  FFMA.FTZ R67, R2, R143, -R10 ;  /* 0x0000008f02437223 */ /* 0x000fe2000001080a */
[----:B----4-:R-:W-:-:S01]  /*9f80*/  FADD.FTZ R15, R81, R86 ;  /* 0x00000056510f7221 */ /* 0x010fc20000010000 */
[C-C-:B------:R-:W-:Y:S02]  /*9f90*/  FFMA.FTZ R147, R2.reuse, R147, -R10.reuse ;  /* 0x0000009302937223 */ /* 0x140fe4000001080a */
[----:B------:R-:W1:Y:S01]  /*9fa0*/  MUFU.EX2 R83, R83 ;  /* 0x0000005300537308 */ /* 0x000e620000000800 */
[----:B------:R-:W-:-:S01]  /*9fb0*/  FFMA.FTZ R43, R2, R151, -R10 ;  /* 0x00000097022b7223 */ /* 0x000fc2000001080a */
[C-C-:B------:R-:W-:Y:S01]  /*9fc0*/  FFMA.FTZ R155, R2.reuse, R155, -R10.reuse ;  /* 0x0000009b029b7223 */ /* 0x140fe2000001080a */
[----:B------:R-:W-:-:S01]  /*9fd0*/  FFMA.FTZ R55, R2, R55, -R10 ;  /* 0x0000003702377223 */ /* 0x000fc2000001080a */
[C-C-:B------:R-:W-:Y:S01]  /*9fe0*/  FFMA.FTZ R111, R2.reuse, R111, -R10.reuse ;  /* 0x0000006f026f7223 */ /* 0x140fe2000001080a */
[----:B------:R-:W-:-:S01]  /*9ff0*/  FFMA.FTZ R31, R2, R31, -R10 ;  /* 0x0000001f021f7223 */ /* 0x000fc2000001080a */
[C-C-:B------:R-:W-:Y:S01]  /*a000*/  FFMA.FTZ R113, R2.reuse, R113, -R10.reuse ;  /* 0x0000007102717223 */ /* 0x140fe2000001080a */
[----:B------:R-:W-:-:S01]  /*a010*/  FFMA.FTZ R35, R2, R35, -R10 ;  /* 0x0000002302237223 */ /* 0x000fc2000001080a */
[----:B------:R-:W3:Y:S01]  /*a020*/  MUFU.EX2 R52, R131 ;  /* 0x0000008300347308 */ /* 0x000ee20000000800 */
[----:B------:R-:W-:-:S01]  /*a030*/  FFMA.FTZ R115, R2, R115, -R10 ;  /* 0x0000007302737223 */ /* 0x000fc2000001080a */
[----:B------:R-:W-:Y:S01]  /*a040*/  FFMA.FTZ R10, R2, R41, -R10 ;  /* 0x00000029020a7223 */ /* 0x000fe2000001080a */
[----:B------:R-:W-:-:S01]  /*a050*/  FADD.FTZ R41, R57, R36 ;  /* 0x0000002439297221 */ /* 0x000fc20000010000 */
[----:B-----5:R-:W-:-:S04]  /*a060*/  FADD.FTZ R36, R76, R15 ;  /* 0x0000000f4c247221 */ /* 0x020fc80000010000 */
[----:B------:R-:W4:Y:S01]  /*a070*/  MUFU.EX2 R63, R63 ;  /* 0x0000003f003f7308 */ /* 0x000f220000000800 */
[----:B------:R-:W-:Y:S01]  /*a080*/  F2FP.SATFINITE.E4M3.F32.PACK_AB_MERGE_C R153, R62, R21, RZ ;  /* 0x000000153e99723e */ /* 0x000fe200048070ff */
[----:B--2---:R-:W-:Y:S01]  /*a090*/  FADD.FTZ R21, R59, R36 ;  /* 0x000000243b157221 */ /* 0x004fe20000010000 */
[----:B------:R-:W-:-:S05]  /*a0a0*/  F2FP.SATFINITE.E4M3.F32.PACK_AB_MERGE_C R148, R97, R42, RZ ;  /* 0x0000002a6194723e */ /* 0x000fca00048070ff */
[----:B------:R-:W2:Y:S01]  /*a0b0*/  MUFU.EX2 R65, R65 ;  /* 0x0000004100417308 */ /* 0x000ea20000000800 */
[----:B------:R-:W-:-:S01]  /*a0c0*/  FADD.FTZ R42, R50, R41 ;  /* 0x00000029322a7221 */ /* 0x000fc20000010000 */
[----:B------:R-:W-:Y:S01]  /*a0d0*/  F2FP.SATFINITE.E4M3.F32.PACK_AB_MERGE_C R136, R61, R50, RZ ;  /* 0x000000323d88723e */ /* 0x000fe200048070ff */
[----:B0-----:R-:W-:-:S05]  /*a0e0*/  FADD.FTZ R36, R78, R21 ;  /* 0x000000154e247221 */ /* 0x001fca0000010000 */
[----:B------:R-:W0:Y:S01]  /*a0f0*/  MUFU.EX2 R80, R80 ;  /* 0x0000005000507308 */ /* 0x000e220000000800 */
[----:B------:R-:W-:-:S07]  /*a100*/  FADD.FTZ R61, R61, R42 ;  /* 0x0000002a3d3d7221 */ /* 0x000fce0000010000 */
[----:B------:R-:W5:Y:S01]  /*a110*/  MUFU.EX2 R56, R135 ;  /* 0x0000008700387308 */ /* 0x000f620000000800 */
[----:B-1----:R-:W-:-:S01]  /*a120*/  FADD.FTZ R36, R83, R36 ;  /* 0x0000002453247221 */ /* 0x002fc20000010000 */
[----:B---3--:R-:W-:-:S06]  /*a130*/  FADD.FTZ R42, R52, R61 ;  /* 0x0000003d342a7221 */ /* 0x008fcc0000010000 */
[----:B------:R-:W1:Y:S08]  /*a140*/  MUFU.EX2 R69, R69 ;  /* 0x0000004500457308 */ /* 0x000e700000000800 */
[----:B------:R-:W3:Y:S01]  /*a150*/  MUFU.EX2 R67, R67 ;  /* 0x0000004300437308 */ /* 0x000ee20000000800 */
[----:B----4-:R-:W-:-:S07]  /*a160*/  FADD.FTZ R21, R63, R36 ;  /* 0x000000243f157221 */ /* 0x010fce0000010000 */
[----:B------:R-:W4:Y:S01]  /*a170*/  MUFU.EX2 R82, R82 ;  /* 0x0000005200527308 */ /* 0x000f220000000800 */
[----:B--2---:R-:W-:-:S07]  /*a180*/  FADD.FTZ R41, R65, R42 ;  /* 0x0000002a41297221 */ /* 0x004fce0000010000 */
[----:B------:R-:W2:Y:S01]  /*a190*/  MUFU.EX2 R30, R30 ;  /* 0x0000001e001e7308 */ /* 0x000ea20000000800 */
[----:B------:R-:W-:Y:S01]  /*a1a0*/  F2FP.SATFINITE.E4M3.F32.PACK_AB_MERGE_C R152, R13, R12, R152 ;  /* 0x0000000c0d98723e */ /* 0x000fe20004807098 */
[----:B0-----:R-:W-:-:S06]  /*a1b0*/  FADD.FTZ R12, R80, R21 ;  /* 0x00000015500c7221 */ /* 0x001fcc0000010000 */
[----:B------:R-:W0:Y:S01]  /*a1c0*/  MUFU.EX2 R3, R147 ;  /* 0x0000009300037308 */ /* 0x000e220000000800 */
[----:B-----5:R-:W-:-:S01]  /*a1d0*/  FADD.FTZ R42, R56, R41 ;  /* 0x00000029382a7221 */ /* 0x020fc20000010000 */
[----:B-1----:R-:W-:Y:S01]  /*a1e0*/  F2FP.SATFINITE.E4M3.F32.PACK_AB_MERGE_C R138, R69, R56, RZ ;  /* 0x00000038458a723e */ /* 0x002fe200048070ff */
[----:B---3--:R-:W-:-:S05]  /*a1f0*/  FADD.FTZ R13, R67, R12 ;  /* 0x0000000c430d7221 */ /* 0x008fca0000010000 */
[----:B------:R-:W1:Y:S01]  /*a200*/  MUFU.EX2 R84, R84 ;  /* 0x0000005400547308 */ /* 0x000e620000000800 */
[----:B------:R-:W-:-:S07]  /*a210*/  FADD.FTZ R69, R69, R42 ;  /* 0x0000002a45457221 */ /* 0x000fce0000010000 */
[----:B------:R-:W3:Y:S01]  /*a220*/  MUFU.EX2 R34, R34 ;  /* 0x0000002200227308 */ /* 0x000ee20000000800 */
[C---:B----4-:R-:W-:Y:S01]  /*a230*/  F2FP.SATFINITE.E4M3.F32.PACK_AB_MERGE_C R67, R82.reuse, R67, RZ ;  /* 0x000000435243723e */ /* 0x050fe200048070ff */
[----:B------:R-:W-:-:S06]  /*a240*/  FADD.FTZ R82, R82, R13 ;  /* 0x0000000d52527221 */ /* 0x000fcc0000010000 */
[----:B------:R-:W4:Y:S01]  /*a250*/  MUFU.EX2 R45, R45 ;  /* 0x0000002d002d7308 */ /* 0x000f220000000800 */
[----:B--2---:R-:W-:-:S07]  /*a260*/  FADD.FTZ R12, R30, R69 ;  /* 0x000000451e0c7221 */ /* 0x004fce0000010000 */
[----:B------:R-:W2:Y:S01]  /*a270*/  MUFU.EX2 R43, R43 ;  /* 0x0000002b002b7308 */ /* 0x000ea20000000800 */
[----:B0-----:R-:W-:-:S01]  /*a280*/  FADD.FTZ R13, R3, R82 ;  /* 0x00000052030d7221 */ /* 0x001fc20000010000 */
[----:B------:R-:W-:-:S06]  /*a290*/  FADD.FTZ R21, R39, R12 ;  /* 0x0000000c27157221 */ /* 0x000fcc0000010000 */
[----:B------:R-:W-:Y:S08]  /*a2a0*/  MUFU.EX2 R58, R58 ;  /* 0x0000003a003a7308 */ /* 0x000ff00000000800 */
[----:B------:R-:W0:Y:S01]  /*a2b0*/  MUFU.EX2 R53, R53 ;  /* 0x0000003500357308 */ /* 0x000e220000000800 */
[----:B------:R-:W-:-:S07]  /*a2c0*/  F2FP.SATFINITE.E4M3.F32.PACK_AB_MERGE_C R154, R89, R20, R154 ;  /* 0x00000014599a723e */ /* 0x000fce000480709a */
[----:B------:R-:W5:Y:S01]  /*a2d0*/  MUFU.EX2 R38, R38 ;  /* 0x0000002600267308 */ /* 0x000f620000000800 */
[----:B------:R-:W-:Y:S01]  /*a2e0*/  F2FP.SATFINITE.E4M3.F32.PACK_AB_MERGE_C R148, R73, R40, R148 ;  /* 0x000000284994723e */ /* 0x000fe20004807094 */
[----:B-1----:R-:W-:-:S06]  /*a2f0*/  FADD.FTZ R20, R84, R13 ;  /* 0x0000000d54147221 */ /* 0x002fcc0000010000 */
[----:B------:R-:W-:Y:S01]  /*a300*/  MUFU.EX2 R49, R49 ;  /* 0x0000003100317308 */ /* 0x000fe20000000800 */
[----:B---3--:R-:W-:-:S07]  /*a310*/  FADD.FTZ R40, R34, R21 ;  /* 0x0000001522287221 */ /* 0x008fce0000010000 */
[----:B------:R-:W1:Y:S01]  /*a320*/  MUFU.EX2 R26, R155 ;  /* 0x0000009b001a7308 */ /* 0x000e620000000800 */
[----:B----4-:R-:W-:Y:S01]  /*a330*/  F2FP.SATFINITE.E4M3.F32.PACK_AB_MERGE_C R140, R45, R34, RZ ;  /* 0x000000222d8c723e */ /* 0x010fe200048070ff */
[----:B--2---:R-:W-:-:S06]  /*a340*/  FADD.FTZ R13, R43, R20 ;  /* 0x000000142b0d7221 */ /* 0x004fcc0000010000 */
[----:B------:R-:W2:Y:S01]  /*a350*/  MUFU.EX2 R27, R85 ;  /* 0x00000055001b7308 */ /* 0x000ea20000000800 */
[----:B------:R-:W-:-:S01]  /*a360*/  FADD.FTZ R45, R45, R40 ;  /* 0x000000282d2d7221 */ /* 0x000fc20000010000 */
[----:B0-----:R-:W-:Y:S01]  /*a370*/  F2FP.SATFINITE.E4M3.F32.PACK_AB_MERGE_C R142, R53, R58, RZ ;  /* 0x0000003a358e723e */ /* 0x001fe200048070ff */
[----:B------:R-:W-:-:S05]  /*a380*/  FADD.FTZ R13, R54, R13 ;  /* 0x0000000d360d7221 */ /* 0x000fca0000010000 */
[----:B------:R-:W0:Y:S01]  /*a390*/  MUFU.EX2 R14, R71 ;  /* 0x00000047000e7308 */ /* 0x000e220000000800 */
[----:B-----5:R-:W-:-:S01]  /*a3a0*/  FADD.FTZ R20, R38, R45 ;  /* 0x0000002d26147221 */ /* 0x020fc20000010000 */
[----:B------:R-:W-:Y:S01]  /*a3b0*/  F2FP.SATFINITE.E4M3.F32.PACK_AB_MERGE_C R140, R39, R30, R140 ;  /* 0x0000001e278c723e */ /* 0x000fe2000480708c */
[----:B-1----:R-:W-:-:S05]  /*a3c0*/  FADD.FTZ R30, R26, R13 ;  /* 0x0000000d1a1e7221 */ /* 0x002fca0000010000 */
[----:B------:R-:W1:Y:S01]  /*a3d0*/  MUFU.EX2 R15, R55 ;  /* 0x00000037000f7308 */ /* 0x000e620000000800 */
[C---:B------:R-:W-:Y:S01]  /*a3e0*/  F2FP.SATFINITE.E4M3.F32.PACK_AB_MERGE_C R142, R49.reuse, R38, R142 ;  /* 0x00000026318e723e */ /* 0x040fe2000480708e */
[----:B------:R-:W-:-:S06]  /*a3f0*/  FADD.FTZ R49, R49, R20 ;  /* 0x0000001431317221 */ /* 0x000fcc0000010000 */
[----:B------:R-:W-:Y:S01]  /*a400*/  MUFU.EX2 R24, R24 ;  /* 0x0000001800187308 */ /* 0x000fe20000000800 */
[----:B------:R-:W-:-:S07]  /*a410*/  F2FP.SATFINITE.E4M3.F32.PACK_AB_MERGE_C R153, R60, R11, R153 ;  /* 0x0000000b3c99723e */ /* 0x000fce0004807099 */
[----:B------:R-:W-:Y:S08]  /*a420*/  MUFU.EX2 R28, R28 ;  /* 0x0000001c001c7308 */ /* 0x000ff00000000800 */
[----:B------:R-:W3:Y:S01]  /*a430*/  MUFU.EX2 R29, R29 ;  /* 0x0000001d001d7308 */ /* 0x000ee20000000800 */
[----:B--2---:R-:W-:-:S01]  /*a440*/  FADD.FTZ R11, R27, R30 ;  /* 0x0000001e1b0b7221 */ /* 0x004fc20000010000 */
[----:B------:R-:W-:-:S06]  /*a450*/  FADD.FTZ R58, R58, R49 ;  /* 0x000000313a3a7221 */ /* 0x000fcc0000010000 */
[----:B------:R-:W2:Y:S08]  /*a460*/  MUFU.EX2 R47, R47 ;  /* 0x0000002f002f7308 */ /* 0x000eb00000000800 */
[----:B------:R-:W4:Y:S01]  /*a470*/  MUFU.EX2 R25, R25 ;  /* 0x0000001900197308 */ /* 0x000f220000000800 */
[----:B0-----:R-:W-:-:S01]  /*a480*/  FADD.FTZ R20, R14, R11 ;  /* 0x0000000b0e147221 */ /* 0x001fc20000010000 */
[----:B------:R-:W-:-:S06]  /*a490*/  FADD.FTZ R53, R53, R58 ;  /* 0x0000003a35357221 */ /* 0x000fcc0000010000 */
[----:B------:R-:W0:Y:S01]  /*a4a0*/  MUFU.EX2 R36, R51 ;  /* 0x0000003300247308 */ /* 0x000e220000000800 */
[C---:B-1----:R-:W-:Y:S01]  /*a4b0*/  F2FP.SATFINITE.E4M3.F32.PACK_AB_MERGE_C R13, R15.reuse, R14, RZ ;  /* 0x0000000e0f0d723e */ /* 0x042fe200048070ff */
[----:B------:R-:W-:-:S06]  /*a4c0*/  FADD.FTZ R20, R15, R20 ;  /* 0x000000140f147221 */ /* 0x000fcc0000010000 */
[----:B------:R-:W1:Y:S01]  /*a4d0*/  MUFU.EX2 R111, R111 ;  /* 0x0000006f006f7308 */ /* 0x000e620000000800 */
[----:B---3--:R-:W-:Y:S01]  /*a4e0*/  F2FP.SATFINITE.E4M3.F32.PACK_AB_MERGE_C R144, R29, R28, RZ ;  /* 0x0000001c1d90723e */ /* 0x008fe200048070ff */
[----:B------:R-:W-:-:S06]  /*a4f0*/  FADD.FTZ R14, R24, R53 ;  /* 0x00000035180e7221 */ /* 0x000fcc0000010000 */
[----:B------:R-:W3:Y:S01]  /*a500*/  MUFU.EX2 R12, R31 ;  /* 0x0000001f000c7308 */ /* 0x000ee20000000800 */
[----:B--2---:R-:W-:-:S01]  /*a510*/  FADD.FTZ R11, R47, R20 ;  /* 0x000000142f0b7221 */ /* 0x004fc20000010000 */
[C---:B----4-:R-:W-:Y:S01]  /*a520*/  F2FP.SATFINITE.E4M3.F32.PACK_AB_MERGE_C R144, R25.reuse, R24, R144 ;  /* 0x000000181990723e */ /* 0x050fe20004807090 */
[----:B------:R-:W-:-:S05]  /*a530*/  FADD.FTZ R25, R25, R14 ;  /* 0x0000000e19197221 */ /* 0x000fca0000010000 */
[----:B------:R-:W-:Y:S01]  /*a540*/  MUFU.EX2 R8, R8 ;  /* 0x0000000800087308 */ /* 0x000fe20000000800 */
[----:B0-----:R-:W-:-:S07]  /*a550*/  FADD.FTZ R20, R36, R11 ;  /* 0x0000000b24147221 */ /* 0x001fce0000010000 */
[----:B------:R-:W-:Y:S08]  /*a560*/  MUFU.EX2 R33, R33 ;  /* 0x0000002100217308 */ /* 0x000ff00000000800 */
[----:B------:R-:W0:Y:S08]  /*a570*/  MUFU.EX2 R32, R32 ;  /* 0x0000002000207308 */ /* 0x000e300000000800 */
[----:B------:R-:W2:Y:S01]  /*a580*/  MUFU.EX2 R113, R113 ;  /* 0x0000007100717308 */ /* 0x000ea20000000800 */
[----:B------:R-:W-:-:S07]  /*a590*/  FADD.FTZ R28, R28, R25 ;  /* 0x000000191c1c7221 */ /* 0x000fce0000010000 */
[----:B------:R-:W4:Y:S01]  /*a5a0*/  MUFU.EX2 R117, R117 ;  /* 0x0000007500757308 */ /* 0x000f220000000800 */
[----:B-1----:R-:W-:-:S01]  /*a5b0*/  FADD.FTZ R11, R111, R20 ;  /* 0x000000146f0b7221 */ /* 0x002fc20000010000 */
[----:B------:R-:W-:-:S06]  /*a5c0*/  VIADD R15, R104, 0xfffffffe ;  /* 0xfffffffe680f7836 */ /* 0x000fcc0000000000 */
[----:B------:R-:W1:Y:S01]  /*a5d0*/  MUFU.EX2 R14, R35 ;  /* 0x00000023000e7308 */ /* 0x000e620000000800 */
[----:B------:R-:W-:Y:S01]  /*a5e0*/  F2FP.SATFINITE.E4M3.F32.PACK_AB_MERGE_C R141, R54, R43, RZ ;  /* 0x0000002b368d723e */ /* 0x000fe200048070ff */
[----:B------:R-:W-:Y:S01]  /*a5f0*/  FADD.FTZ R29, R29, R28 ;  /* 0x0000001c1d1d7221 */ /* 0x000fe20000010000 */
[----:B---3--:R-:W-:-:S05]  /*a600*/  F2FP.SATFINITE.E4M3.F32.PACK_AB_MERGE_C R111, R12, R111, RZ ;  /* 0x0000006f0c6f723e */ /* 0x008fca00048070ff */
[----:B------:R-:W-:Y:S01]  /*a610*/  MUFU.EX2 R115, R115 ;  /* 0x0000007300737308 */ /* 0x000fe20000000800 */
[----:B------:R-:W-:-:S07]  /*a620*/  FADD.FTZ R12, R12, R11 ;  /* 0x0000000b0c0c7221 */ /* 0x000fce0000010000 */
[----:B------:R-:W3:Y:S01]  /*a630*/  MUFU.EX2 R10, R10 ;  /* 0x0000000a000a7308 */ /* 0x000ee20000000800 */
[----:B------:R-:W-:Y:S01]  /*a640*/  ISETP.GE.AND P1, PT, R15, R92, PT ;  /* 0x0000005c0f00720c */ /* 0x000fe20003f26270 */
[----:B0-----:R-:W-:Y:S01]  /*a650*/  FADD.FTZ R20, R32, R29 ;  /* 0x0000001d20147221 */ /* 0x001fe20000010000 */
[----:B------:R-:W-:Y:S02]  /*a660*/  F2FP.SATFINITE.E4M3.F32.PACK_AB_MERGE_C R11, R33, R8, RZ ;  /* 0x00000008210b723e */ /* 0x000fe400048070ff */
[----:B------:R-:W-:Y:S01]  /*a670*/  F2FP.SATFINITE.E4M3.F32.PACK_AB_MERGE_C R141, R84, R3, R141 ;  /* 0x00000003548d723e */ /* 0x000fe2000480708d */
[----:B--2---:R-:W-:-:S01]  /*a680*/  FADD.FTZ R3, R113, R12 ;  /* 0x0000000c71037221 */ /* 0x004fc20000010000 */
[C---:B----4-:R-:W-:Y:S01]  /*a690*/  F2FP.SATFINITE.E4M3.F32.PACK_AB_MERGE_C R146, R117.reuse, R32, R11 ;  /* 0x000000207592723e */ /* 0x050fe2000480700b */
[----:B------:R-:W-:-:S02]  /*a6a0*/  FADD.FTZ R117, R117, R20 ;  /* 0x0000001475757221 */ /* 0x000fc40000010000 */
[----:B-1----:R-:W-:Y:S01]  /*a6b0*/  FADD.FTZ R12, R14, R3 ;  /* 0x000000030e0c7221 */ /* 0x002fe20000010000 */
[----:B------:R-:W-:Y:S01]  /*a6c0*/  F2FP.SATFINITE.E4M3.F32.PACK_AB_MERGE_C R150, R107, R46, RZ ;  /* 0x0000002e6b96723e */ /* 0x000fe200048070ff */
[----:B------:R-:W-:Y:S01]  /*a6d0*/  FADD.FTZ R8, R8, R117 ;  /* 0x0000007508087221 */ /* 0x000fe20000010000 */
[----:B------:R-:W-:Y:S01]  /*a6e0*/  F2FP.SATFINITE.E4M3.F32.PACK_AB_MERGE_C R155, R91, R66, RZ ;  /* 0x000000425b9b723e */ /* 0x000fe200048070ff */
[----:B------:R-:W-:Y:S01]  /*a6f0*/  IMAD.MOV.U32 R25, RZ, RZ, RZ ;  /* 0x000000ffff197224 */ /* 0x000fe200078e00ff */
[----:B------:R-:W-:-:S02]  /*a700*/  F2FP.SATFINITE.E4M3.F32.PACK_AB_MERGE_C R70, R77, R70, RZ ;  /* 0x000000464d46723e */ /* 0x000fc400048070ff */
[----:B---3--:R-:W-:Y:S01]  /*a710*/  F2FP.SATFINITE.E4M3.F32.PACK_AB_MERGE_C R11, R10, R115, RZ ;  /* 0x000000730a0b723e */ /* 0x008fe200048070ff */
[----:B------:R-:W-:-:S01]  /*a720*/  FADD.FTZ R115, R115, R12 ;  /* 0x0000000c73737221 */ /* 0x000fc20000010000 */
[----:B------:R-:W-:Y:S01]  /*a730*/  F2FP.SATFINITE.E4M3.F32.PACK_AB_MERGE_C R74, R81, R74, RZ ;  /* 0x0000004a514a723e */ /* 0x000fe200048070ff */
[----:B------:R-:W-:Y:S01]  /*a740*/  BSSY B0, `(.L_x_386) ;  /* 0x0000291000007945 */ /* 0x000fe20003800000 */
[----:B------:R-:W-:Y:S01]  /*a750*/  F2FP.SATFINITE.E4M3.F32.PACK_AB_MERGE_C R78, R83, R78, RZ ;  /* 0x0000004e534e723e */ /* 0x000fe200048070ff */
[----:B------:R-:W-:Y:S01]  /*a760*/  FADD.FTZ R21, R33, R8 ;  /* 0x0000000821157221 */ /* 0x000fe20000010000 */
[----:B------:R-:W-:Y:S01]  /*a770*/  F2FP.SATFINITE.E4M3.F32.PACK_AB_MERGE_C R150, R101, R44, R150 ;  /* 0x0000002c6596723e */ /* 0x000fe20004807096 */
[----:B------:R-:W-:Y:S01]  /*a780*/  FADD.FTZ R20, R10, R115 ;  /* 0x000000730a147221 */ /* 0x000fe20000010000 */
[----:B------:R-:W-:Y:S01]  /*a790*/  F2FP.SATFINITE.E4M3.F32.PACK_AB_MERGE_C R136, R57, R48, R136 ;  /* 0x000000303988723e */ /* 0x000fe20004807088 */
[--C-:B------:R-:W-:Y:S01]  /*a7a0*/  IMAD.MOV.U32 R24, RZ, RZ, R25.reuse ;  /* 0x000000ffff187224 */ /* 0x100fe200078e0019 */
[----:B------:R-:W-:Y:S01]  /*a7b0*/  F2FP.SATFINITE.E4M3.F32.PACK_AB_MERGE_C R138, R65, R52, R138 ;  /* 0x00000034418a723e */ /* 0x000fe2000480708a */
[----:B------:R-:W-:Y:S01]  /*a7c0*/  IMAD.MOV.U32 R29, RZ, RZ, R25 ;  /* 0x000000ffff1d7224 */ /* 0x000fe200078e0019 */
[----:B------:R-:W-:Y:S01]  /*a7d0*/  F2FP.SATFINITE.E4M3.F32.PACK_AB_MERGE_C R155, R64, R37, R155 ;  /* 0x00000025409b723e */ /* 0x000fe2000480709b */
[----:B------:R-:W-:Y:S01]  /*a7e0*/  IMAD.MOV.U32 R28, RZ, RZ, R25 ;  /* 0x000000ffff1c7224 */ /* 0x000fe200078e0019 */
[----:B------:R-:W-:Y:S01]  /*a7f0*/  F2FP.SATFINITE.E4M3.F32.PACK_AB_MERGE_C R143, R27, R26, R13 ;  /* 0x0000001a1b8f723e */ /* 0x000fe2000480700d */
[----:B------:R-:W-:Y:S01]  /*a800*/  IMAD.MOV.U32 R27, RZ, RZ, R25 ;  /* 0x000000ffff1b7224 */ /* 0x000fe200078e0019 */
[----:B------:R-:W-:Y:S01]  /*a810*/  F2FP.SATFINITE.E4M3.F32.PACK_AB_MERGE_C R145, R36, R47, R111 ;  /* 0x0000002f2491723e */ /* 0x000fe2000480706f */
[--C-:B------:R-:W-:Y:S01]  /*a820*/  IMAD.MOV.U32 R26, RZ, RZ, R25.reuse ;  /* 0x000000ffff1a7224 */ /* 0x100fe200078e0019 */
[----:B------:R-:W-:Y:S01]  /*a830*/  F2FP.SATFINITE.E4M3.F32.PACK_AB_MERGE_C R149, R75, R68, R70 ;  /* 0x000000444b95723e */ /* 0x000fe20004807046 */
[--C-:B------:R-:W-:Y:S01]  /*a840*/  IMAD.MOV.U32 R31, RZ, RZ, R25.reuse ;  /* 0x000000ffff1f7224 */ /* 0x100fe200078e0019 */
[----:B------:R-:W-:Y:S01]  /*a850*/  F2FP.SATFINITE.E4M3.F32.PACK_AB_MERGE_C R151, R79, R72, R74 ;  /* 0x000000484f97723e */ /* 0x000fe2000480704a */
[--C-:B------:R-:W-:Y:S01]  /*a860*/  IMAD.MOV.U32 R30, RZ, RZ, R25.reuse ;  /* 0x000000ffff1e7224 */ /* 0x100fe200078e0019 */
[----:B------:R-:W-:Y:S01]  /*a870*/  F2FP.SATFINITE.E4M3.F32.PACK_AB_MERGE_C R137, R59, R76, R78 ;  /* 0x0000004c3b89723e */ /* 0x000fe2000480704e */
[----:B------:R-:W-:Y:S01]  /*a880*/  IMAD.MOV.U32 R33, RZ, RZ, R25 ;  /* 0x000000ffff217224 */ /* 0x000fe200078e0019 */
[----:B------:R-:W-:Y:S01]  /*a890*/  F2FP.SATFINITE.E4M3.F32.PACK_AB_MERGE_C R139, R80, R63, R67 ;  /* 0x0000003f508b723e */ /* 0x000fe20004807043 */
[----:B------:R-:W-:Y:S01]  /*a8a0*/  IMAD.MOV.U32 R32, RZ, RZ, R25 ;  /* 0x000000ffff207224 */ /* 0x000fe200078e0019 */
[----:B------:R-:W-:Y:S01]  /*a8b0*/  F2FP.SATFINITE.E4M3.F32.PACK_AB_MERGE_C R147, R14, R113, R11 ;  /* 0x000000710e93723e */ /* 0x000fe2000480700b */
[----:B------:R-:W-:-:S02]  /*a8c0*/  IMAD.MOV.U32 R35, RZ, RZ, R25 ;  /* 0x000000ffff237224 */ /* 0x000fc400078e0019 */
[--C-:B------:R-:W-:Y:S02]  /*a8d0*/  IMAD.MOV.U32 R34, RZ, RZ, R25.reuse ;  /* 0x000000ffff227224 */ /* 0x100fe400078e0019 */
[--C-:B------:R-:W-:Y:S02]  /*a8e0*/  IMAD.MOV.U32 R37, RZ, RZ, R25.reuse ;  /* 0x000000ffff257224 */ /* 0x100fe400078e0019 */
[--C-:B------:R-:W-:Y:S02]  /*a8f0*/  IMAD.MOV.U32 R36, RZ, RZ, R25.reuse ;  /* 0x000000ffff247224 */ /* 0x100fe400078e0019 */
[--C-:B------:R-:W-:Y:S02]  /*a900*/  IMAD.MOV.U32 R39, RZ, RZ, R25.reuse ;  /* 0x000000ffff277224 */ /* 0x100fe400078e0019 */
[--C-:B------:R-:W-:Y:S02]  /*a910*/  IMAD.MOV.U32 R38, RZ, RZ, R25.reuse ;  /* 0x000000ffff267224 */ /* 0x100fe400078e0019 */
        /* <DEDUP_REMOVED lines=15> */
[----:B------:R-:W-:Y:S01]  /*aa10*/  IMAD.MOV.U32 R54, RZ, RZ, R25 ;  /* 0x000000ffff367224 */ /* 0x000fe200078e0019 */
[----:B------:R-:W-:Y:S06]  /*aa20*/  @!P1 BRA `(.L_x_387) ;  /* 0x0000002400889947 */ /* 0x000fec0003800000 */
[----:B------:R0:W5:Y:S01]  /*aa30*/  LDL.LU R12, [R1+0xc] ;  /* 0x00000c00010c7983 */ /* 0x0001620000300800 */
[----:B------:R-:W-:Y:S01]  /*aa40*/  IMAD.MOV.U32 R3, RZ, RZ, R9 ;  /* 0x000000ffff037224 */ /* 0x000fe200078e0009 */
[----:B------:R-:W-:Y:S01]  /*aa50*/  CS2R R24, SRZ ;  /* 0x0000000000187805 */ /* 0x000fe2000001ff00 */
[----:B------:R-:W-:Y:S01]  /*aa60*/  IMAD.MOV.U32 R10, RZ, RZ, R0 ;  /* 0x000000ffff0a7224 */ /* 0x000fe200078e0000 */
[----:B------:R-:W-:Y:S01]  /*aa70*/  CS2R R26, SRZ ;  /* 0x00000000001a7805 */ /* 0x000fe2000001ff00 */
[----:B------:R-:W-:Y:S01]  /*aa80*/  IMAD.MOV.U32 R8, RZ, RZ, R106 ;  /* 0x000000ffff087224 */ /* 0x000fe200078e006a */
        /* <DEDUP_REMOVED lines=13> */
[----:B0-----:R-:W-:-:S07]  /*ab60*/  CS2R R54, SRZ ;  /* 0x0000000000367805 */ /* 0x001fce000001ff00 */
.L_x_399:
[----:B-----5:R-:W-:-:S04]  /*ab70*/  ISETP.NE.AND P1, PT, R8, 0x1, PT ;  /* 0x000000010800780c */ /* 0x020fc80003f25270 */
[----:B------:R-:W-:-:S04]  /*ab80*/  SEL R9, RZ, 0x1, P1 ;  /* 0x00000001ff097807 */ /* 0x000fc80000800000 */
[----:B-----5:R-:W-:-:S05]  /*ab90*/  LOP3.LUT R11, R12, R9, RZ, 0x3c, !PT ;  /* 0x000000090c0b7212 */ /* 0x020fca00078e3cff */
[----:B------:R0:W-:Y:S01]  /*aba0*/  STL [R1+0xc], R11 ;  /* 0x00000c0b01007387 */ /* 0x0001e20000100800 */
[----:B------:R-:W-:Y:S05]  /*abb0*/  @!P0 BRA `(.L_x_388) ;  /* 0x0000000000048947 */ /* 0x000fea0003800000 */
[----:B------:R-:W-:Y:S01]  /*abc0*/  BPT.TRAP 0x1 ;  /* 0x000000040000795c */ /* 0x000fe20000300000 */
.L_x_388:
[----:B------:R-:W-:-:S05]  /*abd0*/  VIADD R0, R8, 0x1 ;  /* 0x0000000108007836 */ /* 0x000fca0000000000 */
[----:B------:R-:W-:-:S04]  /*abe0*/  ISETP.NE.AND P1, PT, R0, 0x2, PT ;  /* 0x000000020000780c */ /* 0x000fc80003f25270 */
[----:B------:R-:W-:Y:S02]  /*abf0*/  SEL R9, R0, RZ, P1 ;  /* 0x000000ff00097207 */ /* 0x000fe40000800000 */
[----:B------:R-:W-:-:S03]  /*ac00*/  SHF.L.U32 R0, R11, 0x1f, RZ ;  /* 0x0000001f0b007819 */ /* 0x000fc600000006ff */
[----:B------:R1:W-:Y:S01]  /*ac10*/  STL [R1+0x4], R9 ;  /* 0x0000040901007387 */ /* 0x0003e20000100800 */
[----:B0-----:R-:W-:-:S04]  /*ac20*/  IMAD R11, R9, 0x8, R16 ;  /* 0x00000008090b7824 */ /* 0x001fc800078e0210 */
[----:B------:R1:W0:Y:S01]  /*ac30*/  SYNCS.PHASECHK.TRANS64.TRYWAIT P1, [R11+URZ+0x13230], R0 ;  /* 0x013230000b0075a7 */ /* 0x000222000802017f */
[----:B------:R-:W-:Y:S05]  /*ac40*/  @!P0 BRA `(.L_x_389) ;  /* 0x0000000000048947 */ /* 0x000fea0003800000 */
[----:B------:R-:W-:Y:S01]  /*ac50*/  BPT.TRAP 0x1 ;  /* 0x000000040000795c */ /* 0x000fe20000300000 */
.L_x_389:
[----:B------:R-:W1:Y:S01]  /*ac60*/  LDL R13, [R1+0x20] ;  /* 0x00002000010d7983 */ /* 0x000e620000100800 */
[----:B------:R-:W-:Y:S01]  /*ac70*/  BSSY B1, `(.L_x_390) ;  /* 0x0000007000017945 */ /* 0x000fe20003800000 */
[----:B-1----:R-:W-:-:S04]  /*ac80*/  IMAD R9, R9, 0x280, R13 ;  /* 0x0000028009097824 */ /* 0x002fc800078e020d */
[C---:B------:R-:W-:Y:S02]  /*ac90*/  VIADD R13, R9.reuse, 0x80 ;  /* 0x00000080090d7836 */ /* 0x040fe40000000000 */
[----:B------:R-:W-:Y:S01]  /*aca0*/  VIADD R14, R9, 0x100 ;  /* 0x00000100090e7836 */ /* 0x000fe20000000000 */
[----:B0-----:R-:W-:Y:S06]  /*acb0*/  @P1 BRA `(.L_x_391) ;  /* 0x0000000000081947 */ /* 0x001fec0003800000 */
[----:B------:R-:W0:Y:S02]  /*acc0*/  SYNCS.PHASECHK.TRANS64.TRYWAIT P1, [R11+URZ+0x13230], R0 ;  /* 0x013230000b0075a7 */ /* 0x000e24000802017f */
[----:B0-----:R-:W-:Y:S05]  /*acd0*/  @!P1 BRA `(.L_x_392) ;  /* 0x000000bc00bc9947 */ /* 0x001fea0003800000 */
.L_x_391:
[----:B------:R-:W-:Y:S05]  /*ace0*/  BSYNC B1 ;  /* 0x0000000000017941 */ /* 0x000fea0003800000 */
.L_x_390:
[----:B------:R-:W-:Y:S01]  /*acf0*/  IMAD.MOV.U32 R56, RZ, RZ, R9 ;  /* 0x000000ffff387224 */ /* 0x000fe200078e0009 */
[----:B------:R-:W-:Y:S01]  /*ad00*/  R2UR UR4, R4 ;  /* 0x00000000040472ca */ /* 0x000fe200000e0000 */
[----:B------:R-:W-:Y:S01]  /*ad10*/  IMAD.MOV.U32 R57, RZ, RZ, -0x7fffffe0 ;  /* 0x80000020ff397424 */ /* 0x000fe200078e00ff */
[----:B------:R-:W-:Y:S01]  /*ad20*/  R2UR UR5, R5 ;  /* 0x00000000050572ca */ /* 0x000fe200000e0000 */
[----:B------:R-:W-:Y:S01]  /*ad30*/  WARPGROUP.ARRIVE ;  /* 0x00000000000079c5 */ /* 0x000fe20000000000 */
[----:B------:R-:W-:Y:S01]  /*ad40*/  R2UR UR6, R56 ;  /* 0x00000000380672ca */ /* 0x000fe200000e0000 */
[----:B------:R-:W-:Y:S01]  /*ad50*/  IMAD.MOV.U32 R56, RZ, RZ, R13 ;  /* 0x000000ffff387224 */ /* 0x000fe200078e000d */
[----:B------:R-:W-:Y:S01]  /*ad60*/  R2UR UR7, R57 ;  /* 0x00000000390772ca */ /* 0x000fe200000e0000 */
[----:B------:R-:W-:Y:S01]  /*ad70*/  VIADD R58, R9, 0x180 ;  /* 0x00000180093a7836 */ /* 0x000fe20000000000 */
[----:B------:R-:W-:Y:S01]  /*ad80*/  R2UR UR11, R57 ;  /* 0x00000000390b72ca */ /* 0x000fe200000e0000 */
[----:B------:R-:W-:Y:S01]  /*ad90*/  IMAD.MOV.U32 R59, RZ, RZ, -0x7fffffe0 ;  /* 0x80000020ff3b7424 */ /* 0x000fe200078e00ff */
[----:B------:R-:W-:Y:S01]  /*ada0*/  R2UR UR10, R56 ;  /* 0x00000000380a72ca */ /* 0x000fe200000e0000 */
[----:B------:R-:W-:Y:S01]  /*adb0*/  IMAD.MOV.U32 R56, RZ, RZ, R14 ;  /* 0x000000ffff387224 */ /* 0x000fe200078e000e */
[----:B------:R-:W-:Y:S01]  /*adc0*/  R2UR UR8, R4 ;  /* 0x00000000040872ca */ /* 0x000fe200000e0000 */
[----:B------:R-:W-:Y:S01]  /*add0*/  VIADD R60, R9, 0x102 ;  /* 0x00000102093c7836 */ /* 0x000fe20000000000 */
[----:B------:R-:W-:Y:S01]  /*ade0*/  R2UR UR9, R5 ;  /* 0x00000000050972ca */ /* 0x000fe200000e0000 */
[----:B------:R-:W-:Y:S01]  /*adf0*/  IMAD.MOV.U32 R61, RZ, RZ, -0x7fffffe0 ;  /* 0x80000020ff3d7424 */ /* 0x000fe200078e00ff */
[----:B------:R-:W-:Y:S01]  /*ae00*/  R2UR UR14, R56 ;  /* 0x00000000380e72ca */ /* 0x000fe200000e0000 */
[----:B------:R-:W-:Y:S01]  /*ae10*/  VIADD R56, R9, 0x200 ;  /* 0x0000020009387836 */ /* 0x000fe20000000000 */
[----:B------:R-:W-:Y:S01]  /*ae20*/  R2UR UR15, R57 ;  /* 0x00000000390f72ca */ /* 0x000fe200000e0000 */
[----:B------:R-:W-:Y:S01]  /*ae30*/  QGMMA.64x32x32.F32.E4M3.E4M3 R120, gdesc[UR4], RZ, !UPT, gsb0 ;  /* 0x00600000047879f3 */ /* 0x000fe2000c0008ff */
[----:B------:R-:W-:-:S02]  /*ae40*/  R2UR UR12, R4 ;  /* 0x00000000040c72ca */ /* 0x000fc400000e0000 */
[----:B------:R-:W-:Y:S02]  /*ae50*/  R2UR UR13, R5 ;  /* 0x00000000050d72ca */ /* 0x000fe400000e0000 */
[----:B------:R-:W-:Y:S01]  /*ae60*/  R2UR UR18, R58 ;  /* 0x000000003a1272ca */ /* 0x000fe200000e0000 */
[----:B------:R-:W-:Y:S01]  /*ae70*/  VIADD R58, R9, 0x2 ;  /* 0x00000002093a7836 */ /* 0x000fe20000000000 */
[----:B------:R-:W-:Y:S02]  /*ae80*/  R2UR UR19, R59 ;  /* 0x000000003b1372ca */ /* 0x000fe400000e0000 */
[----:B------:R-:W-:Y:S02]  /*ae90*/  R2UR UR16, R4 ;  /* 0x00000000041072ca */ /* 0x000fe400000e0000 */
[----:B------:R-:W-:Y:S02]  /*aea0*/  R2UR UR17, R5 ;  /* 0x00000000051172ca */ /* 0x000fe400000e0000 */
[----:B------:R-:W-:Y:S01]  /*aeb0*/  R2UR UR22, R56 ;  /* 0x00000000381672ca */ /* 0x000fe200000e0000 */
[----:B------:R-:W-:Y:S01]  /*aec0*/  VIADD R56, R9, 0x82 ;  /* 0x0000008209387836 */ /* 0x000fe20000000000 */
[----:B------:R-:W-:-:S02]  /*aed0*/  R2UR UR23, R57 ;  /* 0x00000000391772ca */ /* 0x000fc400000e0000 */
[----:B------:R-:W-:Y:S01]  /*aee0*/  R2UR UR26, R58 ;  /* 0x000000003a1a72ca */ /* 0x000fe200000e0000 */
[----:B------:R-:W-:Y:S01]  /*aef0*/  VIADD R58, R9, 0x202 ;  /* 0x00000202093a7836 */ /* 0x000fe20000000000 */
[----:B------:R-:W-:Y:S01]  /*af00*/  R2UR UR27, R59 ;  /* 0x000000003b1b72ca */ /* 0x000fe200000e0000 */
[----:B------:R-:W-:Y:S01]  /*af10*/  IMAD.MOV.U32 R59, RZ, RZ, -0x7fffffe0 ;  /* 0x80000020ff3b7424 */ /* 0x000fe200078e00ff */
[----:B------:R-:W-:Y:S02]  /*af20*/  R2UR UR20, R4 ;  /* 0x00000000041472ca */ /* 0x000fe400000e0000 */
[----:B------:R-:W-:Y:S02]  /*af30*/  R2UR UR21, R5 ;  /* 0x00000000051572ca */ /* 0x000fe400000e0000 */
[----:B------:R-:W-:Y:S01]  /*af40*/  R2UR UR6, R56 ;  /* 0x00000000380672ca */ /* 0x000fe200000e0000 */
[----:B------:R-:W-:Y:S01]  /*af50*/  VIADD R56, R9, 0x182 ;  /* 0x0000018209387836 */ /* 0x000fe20000000000 */
[----:B------:R-:W-:Y:S01]  /*af60*/  R2UR UR7, R57 ;  /* 0x00000000390772ca */ /* 0x000fe200000e0000 */
[----:B------:R-:W-:Y:S01]  /*af70*/  IMAD.MOV.U32 R57, RZ, RZ, -0x7fffffe0 ;  /* 0x80000020ff397424 */ /* 0x000fe200078e00ff */
[----:B------:R-:W-:-:S02]  /*af80*/  R2UR UR30, R58 ;  /* 0x000000003a1e72ca */ /* 0x000fc400000e0000 */
[----:B------:R-:W-:Y:S02]  /*af90*/  R2UR UR31, R59 ;  /* 0x000000003b1f72ca */ /* 0x000fe400000e0000 */
[C---:B------:R-:W-:Y:S02]  /*afa0*/  R2UR UR24, R6.reuse ;  /* 0x00000000061872ca */ /* 0x040fe400000e0000 */
[C---:B------:R-:W-:Y:S02]  /*afb0*/  R2UR UR25, R7.reuse ;  /* 0x00000000071972ca */ /* 0x040fe400000e0000 */
[C---:B------:R-:W-:Y:S02]  /*afc0*/  R2UR UR4, R6.reuse ;  /* 0x00000000060472ca */ /* 0x040fe400000e0000 */
[----:B------:R-:W-:Y:S02]  /*afd0*/  R2UR UR5, R7 ;  /* 0x00000000070572ca */ /* 0x000fe400000e0000 */
[----:B------:R-:W-:-:S02]  /*afe0*/  R2UR UR28, R6 ;  /* 0x00000000061c72ca */ /* 0x000fc400000e0000 */
[----:B------:R-:W-:Y:S01]  /*aff0*/  R2UR UR29, R7 ;  /* 0x00000000071d72ca */ /* 0x000fe200000e0000 */
[----:B------:R-:W-:Y:S02]  /*b000*/  WARPGROUP.DEPBAR.LE gsb0, 0x0 ;  /* 0x00008000000079c5 */ /* 0x000fe40000010000 */
[----:B------:R-:W-:-:S06]  /*b010*/  WARPGROUP.ARRIVE ;  /* 0x00000000000079c5 */ /* 0x000fcc0000000000 */
[----:B------:R-:W-:Y:S01]  /*b020*/  QGMMA.64x32x32.F32.E4M3.E4M3 R104, gdesc[UR8], RZ, !UPT, gsb0 ;  /* 0x00600000086879f3 */ /* 0x000fe2000c0008ff */
[----:B------:R-:W-:Y:S02]  /*b030*/  R2UR UR10, R60 ;  /* 0x000000003c0a72ca */ /* 0x000fe400000e0000 */
[----:B------:R-:W-:Y:S02]  /*b040*/  R2UR UR11, R61 ;  /* 0x000000003d0b72ca */ /* 0x000fe400000e0000 */
[----:B------:R-:W-:Y:S02]  /*b050*/  R2UR UR8, R6 ;  /* 0x00000000060872ca */ /* 0x000fe400000e0000 */
        /* <DEDUP_REMOVED lines=30> */
[----:B------:R-:W-:Y:S05]  /*b240*/  @!P0 BRA `(.L_x_393) ;  /* 0x0000000000048947 */ /* 0x000fea0003800000 */
[----:B------:R-:W-:Y:S01]  /*b250*/  BPT.TRAP 0x1 ;  /* 0x000000040000795c */ /* 0x000fe20000300000 */
.L_x_393:
[----:B0-----:R-:W-:Y:S01]  /*b260*/  SHF.L.U32 R0, R12, 0x1f, RZ ;  /* 0x0000001f0c007819 */ /* 0x001fe200000006ff */
[----:B------:R-:W-:-:S04]  /*b270*/  IMAD R14, R8, 0x8, R16 ;  /* 0x00000008080e7824 */ /* 0x000fc800078e0210 */
[----:B------:R0:W1:Y:S01]  /*b280*/  SYNCS.PHASECHK.TRANS64.TRYWAIT P1, [R14+URZ+0x13250], R0 ;  /* 0x013250000e0075a7 */ /* 0x000062000802017f */
[----:B------:R-:W-:Y:S05]  /*b290*/  @!P0 BRA `(.L_x_394) ;  /* 0x0000000000048947 */ /* 0x000fea0003800000 */
[----:B------:R-:W-:Y:S01]  /*b2a0*/  BPT.TRAP 0x1 ;  /* 0x000000040000795c */ /* 0x000fe20000300000 */
.L_x_394:
[----:B------:R-:W-:Y:S04]  /*b2b0*/  BSSY B1, `(.L_x_395) ;  /* 0x0000004000017945 */ /* 0x000fe80003800000 */
[----:B-1----:R-:W-:Y:S05]  /*b2c0*/  @P1 BRA `(.L_x_396) ;  /* 0x0000000000081947 */ /* 0x002fea0003800000 */
[----:B------:R-:W1:Y:S02]  /*b2d0*/  SYNCS.PHASECHK.TRANS64.TRYWAIT P1, [R14+URZ+0x13250], R0 ;  /* 0x013250000e0075a7 */ /* 0x000e64000802017f */
[----:B-1----:R-:W-:Y:S05]  /*b2e0*/  @!P1 BRA `(.L_x_397) ;  /* 0x000000b8004c9947 */ /* 0x002fea0003800000 */
.L_x_396:
[----:B------:R-:W-:Y:S05]  /*b2f0*/  BSYNC B1 ;  /* 0x0000000000017941 */ /* 0x000fea0003800000 */
.L_x_395:
[----:B01----:R-:W-:Y:S01]  /*b300*/  VIADD R0, R16, 0x1000 ;  /* 0x0000100010007836 */ /* 0x003fe20000000000 */
[----:B------:R-:W-:Y:S01]  /*b310*/  WARPGROUP.ARRIVE ;  /* 0x00000000000079c5 */ /* 0x000fe20000000000 */
[----:B------:R-:W-:Y:S02]  /*b320*/  IMAD.MOV.U32 R9, RZ, RZ, -0x3ffffff0 ;  /* 0xc0000010ff097424 */ /* 0x000fe400078e00ff */
[----:B------:R-:W-:Y:S01]  /*b330*/  IMAD.MOV.U32 R13, RZ, RZ, -0x3ffffff0 ;  /* 0xc0000010ff0d7424 */ /* 0x000fe200078e00ff */
[----:B------:R-:W-:Y:S02]  /*b340*/  SHF.R.U32.HI R0, RZ, 0x4, R0 ;  /* 0x00000004ff007819 */ /* 0x000fe40000011600 */
[----:B------:R-:W-:Y:S02]  /*b350*/  R2UR UR7, R9 ;  /* 0x00000000090772ca */ /* 0x000fe400000e0000 */
[----:B------:R-:W-:-:S04]  /*b360*/  LOP3.LUT R0, R0, 0x3fff, RZ, 0xc0, !PT ;  /* 0x00003fff00007812 */ /* 0x000fc800078ec0ff */
[----:B------:R-:W-:-:S05]  /*b370*/  LOP3.LUT R0, R0, 0x10000, RZ, 0xfc, !PT ;  /* 0x0001000000007812 */ /* 0x000fca00078efcff */
[----:B------:R-:W-:Y:S01]  /*b380*/  IMAD R8, R8, 0x280, R0 ;  /* 0x0000028008087824 */ /* 0x000fe200078e0200 */
[----:B------:R-:W-:-:S03]  /*b390*/  FMNMX.FTZ R0, R120, R10, !PT ;  /* 0x0000000a78007209 */ /* 0x000fc60007810000 */
[C---:B------:R-:W-:Y:S01]  /*b3a0*/  VIADD R12, R8.reuse, 0x80 ;  /* 0x00000080080c7836 */ /* 0x040fe20000000000 */
[----:B------:R-:W-:Y:S02]  /*b3b0*/  R2UR UR6, R8 ;  /* 0x00000000080672ca */ /* 0x000fe400000e0000 */
[----:B------:R-:W-:-:S11]  /*b3c0*/  FMNMX.FTZ R0, R121, R0, !PT ;  /* 0x0000000079007209 */ /* 0x000fd60007810000 */
[----:B------:R-:W-:Y:S01]  /*b3d0*/  QGMMA.64x64x32.F32.E4M3.E4M3 R24, R152, gdesc[UR4], R24, gsb0 ;  /* 0x00e0000498187df3 */ /* 0x000fe20008000818 */
[----:B------:R-:W-:Y:S01]  /*b3e0*/  R2UR UR6, R12 ;  /* 0x000000000c0672ca */ /* 0x000fe200000e0000 */
[----:B------:R-:W-:Y:S01]  /*b3f0*/  VIADD R12, R8, 0x100 ;  /* 0x00000100080c7836 */ /* 0x000fe20000000000 */
[----:B------:R-:W-:Y:S01]  /*b400*/  R2UR UR7, R13 ;  /* 0x000000000d0772ca */ /* 0x000fe200000e0000 */
[----:B------:R-:W-:Y:S01]  /*b410*/  IMAD.MOV.U32 R13, RZ, RZ, -0x3ffffff0 ;  /* 0xc0000010ff0d7424 */ /* 0x000fe200078e00ff */
[----:B------:R-:W-:Y:S02]  /*b420*/  WARPGROUP.DEPBAR.LE gsb0, 0x0 ;  /* 0x00008000000079c5 */ /* 0x000fe40000010000 */
[----:B------:R-:W-:-:S06]  /*b430*/  WARPGROUP.ARRIVE ;  /* 0x00000000000079c5 */ /* 0x000fcc0000000000 */
[----:B------:R-:W0:Y:S03]  /*b440*/  S2R R155, SR_TID.X ;  /* 0x00000000009b7919 */ /* 0x000e260000002100 */
[----:B------:R-:W-:Y:S01]  /*b450*/  QGMMA.64x64x32.F32.E4M3.E4M3 R24, R148, gdesc[UR4], R24, gsb0 ;  /* 0x00e0000494187df3 */ /* 0x000fe20008000818 */
[----:B------:R-:W-:Y:S02]  /*b460*/  R2UR UR6, R12 ;  /* 0x000000000c0672ca */ /* 0x000fe400000e0000 */
[----:B------:R-:W-:Y:S01]  /*b470*/  R2UR UR7, R13 ;  /* 0x000000000d0772ca */ /* 0x000fe200000e0000 */
[----:B------:R-:W-:Y:S01]  /*b480*/  IMAD.MOV.U32 R13, RZ, RZ, -0x3ffffff0 ;  /* 0xc0000010ff0d7424 */ /* 0x000fe200078e00ff */
[----:B0-----:R-:W-:-:S04]  /*b490*/  LOP3.LUT R155, R155, 0x7f, RZ, 0xc0, !PT ;  /* 0x0000007f9b9b7812 */ /* 0x001fc800078ec0ff */
[----:B------:R-:W-:-:S13]  /*b4a0*/  ISETP.NE.AND P1, PT, R155, RZ, PT ;  /* 0x000000ff9b00720c */ /* 0x000fda0003f25270 */
[----:B------:R-:W-:-:S05]  /*b4b0*/  @!P1 VIADD R11, R11, 0x13240 ;  /* 0x000132400b0b9836 */ /* 0x000fca0000000000 */
[----:B------:R-:W-:Y:S01]  /*b4c0*/  @!P1 PRMT R11, RZ, 0x654, R11 ;  /* 0x00000654ff0b9816 */ /* 0x000fe2000000000b */
[----:B------:R-:W-:Y:S02]  /*b4d0*/  WARPGROUP.DEPBAR.LE gsb0, 0x0 ;  /* 0x00008000000079c5 */ /* 0x000fe40000010000 */
[----:B------:R-:W-:-:S06]  /*b4e0*/  WARPGROUP.ARRIVE ;  /* 0x00000000000079c5 */ /* 0x000fcc0000000000 */
[----:B------:R-:W-:Y:S01]  /*b4f0*/  QGMMA.64x64x32.F32.E4M3.E4M3 R24, R136, gdesc[UR4], R24, gsb0 ;  /* 0x00e0000488187df3 */ /* 0x000fe20008000818 */
[----:B------:R-:W-:Y:S01]  /*b500*/  R2UR UR7, R13 ;  /* 0x000000000d0772ca */ /* 0x000fe200000e0000 */
[----:B------:R-:W-:Y:S01]  /*b510*/  IMAD.MOV.U32 R13, RZ, RZ, -0x3ffffff0 ;  /* 0xc0000010ff0d7424 */ /* 0x000fe200078e00ff */
[----:B------:R-:W-:Y:S02]  /*b520*/  WARPGROUP.DEPBAR.LE gsb0, 0x0 ;  /* 0x00008000000079c5 */ /* 0x000fe40000010000 */
[----:B------:R-:W-:Y:S01]  /*b530*/  FMNMX.FTZ R136, R124, R0, !PT ;  /* 0x000000007c887209 */ /* 0x000fe20007810000 */
[----:B------:R-:W-:Y:S01]  /*b540*/  WARPGROUP.ARRIVE ;  /* 0x00000000000079c5 */ /* 0x000fe20000000000 */
        /* <DEDUP_REMOVED lines=74> */
[----:B------:R-:W-:-:S03]  /*b9f0*/  FMNMX.FTZ R0, R67, R0, !PT ;  /* 0x0000000043007209 */ /* 0x000fc60007810000 */
[----:B------:R-:W0:Y:S01]  /*ba00*/  SHFL.BFLY PT, R12, R136, 0x2, 0x1f ;  /* 0x0c401f00880c7f89 */ /* 0x000e2200000e0000 */
[----:B------:R-:W-:-:S04]  /*ba10*/  FMNMX.FTZ R0, R70, R0, !PT ;  /* 0x0000000046007209 */ /* 0x000fc80007810000 */
[----:B------:R-:W-:-:S05]  /*ba20*/  FMNMX.FTZ R0, R71, R0, !PT ;  /* 0x0000000047007209 */ /* 0x000fca0007810000 */
[----:B------:R-:W1:Y:S01]  /*ba30*/  SHFL.BFLY PT, R9, R0, 0x2, 0x1f ;  /* 0x0c401f0000097f89 */ /* 0x000e6200000e0000 */
[----:B0-----:R-:W-:Y:S01]  /*ba40*/  FMNMX.FTZ R136, R136, R12, !PT ;  /* 0x0000000c88887209 */ /* 0x001fe20007810000 */
[----:B------:R-:W-:-:S05]  /*ba50*/  VIADD R12, R8, 0x180 ;  /* 0x00000180080c7836 */ /* 0x000fca0000000000 */
[----:B------:R-:W-:Y:S02]  /*ba60*/  R2UR UR6, R12 ;  /* 0x000000000c0672ca */ /* 0x000fe400000e0000 */
[----:B-1----:R-:W-:Y:S02]  /*ba70*/  FMNMX.FTZ R9, R0, R9, !PT ;  /* 0x0000000900097209 */ /* 0x002fe40007810000 */
[----:B------:R-:W0:Y:S04]  /*ba80*/  SHFL.BFLY PT, R0, R136, 0x1, 0x1f ;  /* 0x0c201f0088007f89 */ /* 0x000e2800000e0000 */
[----:B------:R-:W1:Y:S05]  /*ba90*/  SHFL.BFLY PT, R12, R9, 0x1, 0x1f ;  /* 0x0c201f00090c7f89 */ /* 0x000e6a00000e0000 */
[----:B------:R-:W-:Y:S01]  /*baa0*/  QGMMA.64x64x32.F32.E4M3.E4M3 R24, R140, gdesc[UR4], R24, gsb0 ;  /* 0x00e000048c187df3 */ /* 0x000fe20008000818 */
[----:B------:R-:W-:-:S02]  /*bab0*/  R2UR UR7, R13 ;  /* 0x000000000d0772ca */ /* 0x000fc400000e0000 */
[----:B0-----:R-:W-:Y:S02]  /*bac0*/  FMNMX.FTZ R0, R136, R0, !PT ;  /* 0x0000000088007209 */ /* 0x001fe40007810000 */
[----:B-1----:R-:W-:Y:S01]  /*bad0*/  FMNMX.FTZ R9, R9, R12, !PT ;  /* 0x0000000c09097209 */ /* 0x002fe20007810000 */
[----:B------:R-:W-:Y:S02]  /*bae0*/  VIADD R12, R8, 0x200 ;  /* 0x00000200080c7836 */ /* 0x000fe40000000000 */
[----:B------:R-:W-:-:S01]  /*baf0*/  FFMA.FTZ R13, R2, R0, -8 ;  /* 0xc1000000020d7423 */ /* 0x000fc20000010000 */
[----:B------:R-:W-:Y:S01]  /*bb00*/  FADD.FTZ R10, -R0, R10 ;  /* 0x0000000a000a7221 */ /* 0x000fe20000010100 */
[----:B------:R-:W-:-:S01]  /*bb10*/  FADD.FTZ R3, -R9, R3 ;  /* 0x0000000309037221 */ /* 0x000fc20000010100 */
[----:B------:R-:W-:Y:S01]  /*bb20*/  R2UR UR6, R12 ;  /* 0x000000000c0672ca */ /* 0x000fe200000e0000 */
[----:B------:R-:W-:-:S01]  /*bb30*/  FFMA.FTZ R8, R2, R120, -R13 ;  /* 0x0000007802087223 */ /* 0x000fc2000001080d */
[C-C-:B------:R-:W-:Y:S01]  /*bb40*/  FFMA.FTZ R12, R2.reuse, R121, -R13.reuse ;  /* 0x00000079020c7223 */ /* 0x140fe2000001080d */
        /* <DEDUP_REMOVED lines=37> */
[C---:B------:R-:W-:Y:S01]  /*bda0*/  FFMA.FTZ R13, R2.reuse, R69, -R13 ;  /* 0x00000045020d7223 */ /* 0x040fe2000001080d */
[----:B------:R-:W-:-:S01]  /*bdb0*/  FFMA.FTZ R69, R2, R9, -8 ;  /* 0xc100000002457423 */ /* 0x000fc20000010009 */
[C---:B------:R-:W-:Y:S01]  /*bdc0*/  FMUL.FTZ R10, R2.reuse, R10 ;  /* 0x0000000a020a7220 */ /* 0x040fe20000410000 */
[C---:B------:R-:W-:Y:S01]  /*bdd0*/  FMUL.FTZ R3, R2.reuse, R3 ;  /* 0x0000000302037220 */ /* 0x040fe20000410000 */
        /* <DEDUP_REMOVED lines=24> */
[----:B------:R-:W1:Y:S01]  /*bf60*/  MUFU.EX2 R122, R122 ;  /* 0x0000007a007a7308 */ /* 0x000e620000000800 */
[----:B0-----:R-:W-:-:S01]  /*bf70*/  FFMA.FTZ R21, R10, R21, R8 ;  /* 0x000000150a157223 */ /* 0x001fc20000010008 */
[C-C-:B------:R-:W-:Y:S01]  /*bf80*/  FFMA.FTZ R99, R2.reuse, R99, -R69.reuse ;  /* 0x0000006302637223 */ /* 0x140fe20000010845 */
[----:B------:R-:W-:-:S01]  /*bf90*/  FFMA.FTZ R102, R2, R102, -R69 ;  /* 0x0000006602667223 */ /* 0x000fc20000010845 */
[C-C-:B------:R-:W-:Y:S01]  /*bfa0*/  FFMA.FTZ R103, R2.reuse, R103, -R69.reuse ;  /* 0x0000006702677223 */ /* 0x140fe20000010845 */
[----:B------:R-:W-:-:S01]  /*bfb0*/  FFMA.FTZ R74, R2, R74, -R69 ;  /* 0x0000004a024a7223 */ /* 0x000fc20000010845 */
[----:B------:R-:W-:Y:S01]  /*bfc0*/  FFMA.FTZ R75, R2, R75, -R69 ;  /* 0x0000004b024b7223 */ /* 0x000fe20000010845 */
[----:B------:R-:W-:-:S02]  /*bfd0*/  WARPGROUP.DEPBAR.LE gsb0, 0x0 ;  /* 0x00008000000079c5 */ /* 0x000fc40000010000 */
[----:B------:R-:W0:Y:S01]  /*bfe0*/  MUFU.EX2 R12, R12 ;  /* 0x0000000c000c7308 */ /* 0x000e220000000800 */
[----:B------:R-:W-:Y:S01]  /*bff0*/  WARPGROUP.ARRIVE ;  /* 0x00000000000079c5 */ /* 0x000fe20000000000 */
[C-C-:B------:R-:W-:Y:S01]  /*c000*/  FFMA.FTZ R78, R2.reuse, R78, -R69.reuse ;  /* 0x0000004e024e7223 */ /* 0x140fe20000010845 */
[----:B------:R-:W-:-:S01]  /*c010*/  FFMA.FTZ R79, R2, R79, -R69 ;  /* 0x0000004f024f7223 */ /* 0x000fc20000010845 */
[C-C-:B------:R-:W-:Y:S01]  /*c020*/  FFMA.FTZ R82, R2.reuse, R82, -R69.reuse ;  /* 0x0000005202527223 */ /* 0x140fe20000010845 */
[----:B------:R-:W-:-:S01]  /*c030*/  FFMA.FTZ R83, R2, R83, -R69 ;  /* 0x0000005302537223 */ /* 0x000fc20000010845 */
[----:B------:R-:W-:Y:S01]  /*c040*/  FFMA.FTZ R86, R2, R86, -R69 ;  /* 0x0000005602567223 */ /* 0x000fe20000010845 */
[----:B------:R-:W-:Y:S01]  /*c050*/  QGMMA.64x64x32.F32.E4M3.E4M3 R24, R144, gdesc[UR4], R24, gsb0 ;  /* 0x00e0000490187df3 */ /* 0x000fe20008000818 */
[----:B------:R-:W2:Y:S01]  /*c060*/  MUFU.EX2 R123, R123 ;  /* 0x0000007b007b7308 */ /* 0x000ea20000000800 */
[----:B-1----:R-:W-:-:S01]  /*c070*/  FFMA.FTZ R20, R3, R20, R122 ;  /* 0x0000001403147223 */ /* 0x002fc2000001007a */
[C-C-:B------:R-:W-:Y:S01]  /*c080*/  FFMA.FTZ R87, R2.reuse, R87, -R69.reuse ;  /* 0x0000005702577223 */ /* 0x140fe20000010845 */
[----:B------:R-:W-:-:S01]  /*c090*/  FFMA.FTZ R58, R2, R58, -R69 ;  /* 0x0000003a023a7223 */ /* 0x000fc20000010845 */
[C-C-:B------:R-:W-:Y:S01]  /*c0a0*/  FFMA.FTZ R59, R2.reuse, R59, -R69.reuse ;  /* 0x0000003b023b7223 */ /* 0x140fe20000010845 */
[----:B------:R-:W-:-:S01]  /*c0b0*/  FFMA.FTZ R62, R2, R62, -R69 ;  /* 0x0000003e023e7223 */ /* 0x000fc20000010845 */
[C-C-:B------:R-:W-:Y:S01]  /*c0c0*/  FFMA.FTZ R63, R2.reuse, R63, -R69.reuse ;  /* 0x0000003f023f7223 */ /* 0x140fe20000010845 */
[----:B------:R-:W-:-:S01]  /*c0d0*/  FFMA.FTZ R66, R2, R66, -R69 ;  /* 0x0000004202427223 */ /* 0x000fc20000010845 */
[----:B------:R-:W1:Y:S01]  /*c0e0*/  MUFU.EX2 R120, R120 ;  /* 0x0000007800787308 */ /* 0x000e620000000800 */
[----:B0-----:R-:W-:-:S01]  /*c0f0*/  FADD.FTZ R21, R12, R21 ;  /* 0x000000150c157221 */ /* 0x001fc20000010000 */
[C-C-:B------:R-:W-:Y:S01]  /*c100*/  FFMA.FTZ R67, R2.reuse, R67, -R69.reuse ;  /* 0x0000004302437223 */ /* 0x140fe20000010845 */
[----:B------:R-:W-:-:S01]  /*c110*/  FFMA.FTZ R70, R2, R70, -R69 ;  /* 0x0000004602467223 */ /* 0x000fc20000010845 */
[----:B------:R-:W-:-:S04]  /*c120*/  FFMA.FTZ R69, R2, R71, -R69 ;  /* 0x0000004702457223 */ /* 0x000fc80000010845 */
        /* <DEDUP_REMOVED lines=16> */
[----:B------:R-:W-:Y:S02]  /*c230*/  WARPGROUP.DEPBAR.LE gsb0, 0x0 ;  /* 0x00008000000079c5 */ /* 0x000fe40000010000 */
[----:B------:R1:W-:Y:S04]  /*c240*/  @!P1 SYNCS.ARRIVE.TRANS64.RED.A1T0 RZ, [R11+URZ], RZ ;  /* 0x000000ff0bff99a7 */ /* 0x0003e8000810043f */
[----:B------:R-:W3:Y:S01]  /*c250*/  MUFU.EX2 R132, R132 ;  /* 0x0000008400847308 */ /* 0x000ee20000000800 */
[----:B0-----:R-:W-:-:S07]  /*c260*/  FADD.FTZ R20, R131, R20 ;  /* 0x0000001483147221 */ /* 0x001fce0000010000 */
[----:B------:R-:W0:Y:S01]  /*c270*/  MUFU.EX2 R129, R129 ;  /* 0x0000008100817308 */ /* 0x000e220000000800 */
[----:B--2---:R-:W-:-:S07]  /*c280*/  FADD.FTZ R21, R128, R21 ;  /* 0x0000001580157221 */ /* 0x004fce0000010000 */
[----:B------:R-:W2:Y:S01]  /*c290*/  MUFU.EX2 R133, R133 ;  /* 0x0000008500857308 */ /* 0x000ea20000000800 */
[----:B---3--:R-:W-:-:S07]  /*c2a0*/  FADD.FTZ R20, R132, R20 ;  /* 0x0000001484147221 */ /* 0x008fce0000010000 */
        /* <DEDUP_REMOVED lines=127> */
[----:B0-----:R-:W-:-:S01]  /*caa0*/  FADD.FTZ R20, R70, R20 ;  /* 0x0000001446147221 */ /* 0x001fc20000010000 */
[----:B--2---:R-:W-:-:S03]  /*cab0*/  FADD.FTZ R21, R13, R21 ;  /* 0x000000150d157221 */ /* 0x004fc60000010000 */
[----:B---3--:R-:W-:Y:S01]  /*cac0*/  FADD.FTZ R20, R69, R20 ;  /* 0x0000001445147221 */ /* 0x008fe20000010000 */
[----:B-1----:R-:W-:Y:S06]  /*cad0*/  @!P0 BRA `(.L_x_398) ;  /* 0x0000000000048947 */ /* 0x002fec0003800000 */
[----:B------:R-:W-:Y:S01]  /*cae0*/  BPT.TRAP 0x1 ;  /* 0x000000040000795c */ /* 0x000fe20000300000 */
.L_x_398:
[----:B------:R-:W2:Y:S01]  /*caf0*/  LDL R11, [R1+0x24] ;  /* 0x00002400010b7983 */ /* 0x000ea20000100800 */
[----:B------:R-:W-:Y:S01]  /*cb00*/  VIADD R14, R14, 0x13260 ;  /* 0x000132600e0e7836 */ /* 0x000fe20000000000 */
[----:B------:R-:W-:-:S04]  /*cb10*/  F2FP.SATFINITE.E4M3.F32.PACK_AB_MERGE_C R120, R121, R120, RZ ;  /* 0x000000787978723e */ /* 0x000fc800048070ff */
[----:B------:R-:W-:Y:S02]  /*cb20*/  F2FP.SATFINITE.E4M3.F32.PACK_AB_MERGE_C R120, R12, R8, R120 ;  /* 0x000000080c78723e */ /* 0x000fe40004807078 */
[----:B------:R0:W5:Y:S04]  /*cb30*/  LDL R12, [R1+0xc] ;  /* 0x00000c00010c7983 */ /* 0x0001680000100800 */
[----:B------:R0:W5:Y:S01]  /*cb40*/  LDL R8, [R1+0x4] ;  /* 0x0000040001087983 */ /* 0x0001620000100800 */
[----:B--2---:R-:W-:-:S03]  /*cb50*/  PRMT R14, R11, 0x654, R14 ;  /* 0x000006540b0e7816 */ /* 0x004fc6000000000e */
[----:B------:R-:W2:Y:S01]  /*cb60*/  LDL R11, [R1+0x1c] ;  /* 0x00001c00010b7983 */ /* 0x000ea20000100800 */
[----:B------:R-:W-:Y:S01]  /*cb70*/  F2FP.SATFINITE.E4M3.F32.PACK_AB_MERGE_C R126, R127, R126, RZ ;  /* 0x0000007e7f7e723e */ /* 0x000fe200048070ff */
[----:B------:R0:W-:Y:S01]  /*cb80*/  SYNCS.ARRIVE.TRANS64.RED.A1T0 RZ, [R14+URZ], RZ ;  /* 0x000000ff0eff79a7 */ /* 0x0001e2000810043f */
[----:B------:R-:W-:Y:S01]  /*cb90*/  F2FP.SATFINITE.E4M3.F32.PACK_AB_MERGE_C R128, R129, R128, RZ ;  /* 0x000000808180723e */ /* 0x000fe200048070ff */
[----:B------:R-:W-:Y:S01]  /*cba0*/  FMUL.FTZ R24, R24, R10 ;  /* 0x0000000a18187220 */ /* 0x000fe20000410000 */
[----:B------:R-:W-:Y:S01]  /*cbb0*/  F2FP.SATFINITE.E4M3.F32.PACK_AB_MERGE_C R126, R123, R122, R126 ;  /* 0x0000007a7b7e723e */ /* 0x000fe2000480707e */
        /* <DEDUP_REMOVED lines=33> */
[----:B------:R-:W-:Y:S01]  /*cdd0*/  F2FP.SATFINITE.E4M3.F32.PACK_AB_MERGE_C R69, R69, R70, RZ ;  /* 0x000000464545723e */ /* 0x000fe200048070ff */
        /* <DEDUP_REMOVED lines=36> */
[C---:B--2---:R-:W-:Y:S01]  /*d020*/  ISETP.GT.AND P1, PT, R15.reuse, R11, PT ;  /* 0x0000000b0f00720c */ /* 0x044fe20003f24270 */
[----:B------:R-:W-:-:S12]  /*d030*/  VIADD R15, R15, 0xffffffff ;  /* 0xffffffff0f0f7836 */ /* 0x000fd80000000000 */
[----:B0-----:R-:W-:Y:S05]  /*d040*/  @P1 BRA `(.L_x_399) ;  /* 0xffffffd800c81947 */ /* 0x001fea000383ffff */
.L_x_387:
[----:B------:R-:W-:Y:S05]  /*d050*/  BSYNC B0 ;  /* 0x0000000000007941 */ /* 0x000fea0003800000 */
.L_x_386:
[----:B------:R-:W-:Y:S06]  /*d060*/  BAR.ARV 0x8, 0x200 ;  /* 0x0208000000007b1d */ /* 0x000fec0000002000 */
[----:B------:R-:W-:Y:S05]  /*d070*/  @!P0 BRA `(.L_x_400) ;  /* 0x0000000000048947 */ /* 0x000fea0003800000 */
[----:B------:R-:W-:Y:S01]  /*d080*/  BPT.TRAP 0x1 ;  /* 0x000000040000795c */ /* 0x000fe20000300000 */
.L_x_400:
[----:B------:R-:W2:Y:S04]  /*d090*/  LDL R4, [R1+0xc] ;  /* 0x00000c0001047983 */ /* 0x000ea80000100800 */
[----:B------:R-:W3:Y:S01]  /*d0a0*/  LDL R3, [R1+0x4] ;  /* 0x0000040001037983 */ /* 0x000ee20000100800 */
[----:B--2---:R-:W-:Y:S01]  /*d0b0*/  SHF.L.U32 R4, R4, 0x1f, RZ ;  /* 0x0000001f04047819 */ /* 0x004fe200000006ff */
[----:B---3--:R-:W-:-:S04]  /*d0c0*/  IMAD R3, R3, 0x8, R16 ;  /* 0x0000000803037824 */ /* 0x008fc800078e0210 */
[----:B------:R0:W1:Y:S01]  /*d0d0*/  SYNCS.PHASECHK.TRANS64.TRYWAIT P1, [R3+URZ+0x13250], R4 ;  /* 0x01325004030075a7 */ /* 0x000062000802017f */
[----:B------:R-:W-:Y:S05]  /*d0e0*/  @!P0 BRA `(.L_x_401) ;  /* 0x0000000000048947 */ /* 0x000fea0003800000 */
[----:B------:R-:W-:Y:S01]  /*d0f0*/  BPT.TRAP 0x1 ;  /* 0x000000040000795c */ /* 0x000fe20000300000 */
.L_x_401:
[----:B------:R-:W-:Y:S04]  /*d100*/  BSSY B0, `(.L_x_402) ;  /* 0x0000004000007945 */ /* 0x000fe80003800000 */
[----:B-1----:R-:W-:Y:S05]  /*d110*/  @P1 BRA `(.L_x_403) ;  /* 0x0000000000081947 */ /* 0x002fea0003800000 */
[----:B------:R-:W1:Y:S02]  /*d120*/  SYNCS.PHASECHK.TRANS64.TRYWAIT P1, [R3+URZ+0x13250], R4 ;  /* 0x01325004030075a7 */ /* 0x000e64000802017f */
[----:B-1----:R-:W-:Y:S05]  /*d130*/  @!P1 BRA `(.L_x_404) ;  /* 0x0000009800cc9947 */ /* 0x002fea0003800000 */
.L_x_403:
[----:B------:R-:W-:Y:S05]  /*d140*/  BSYNC B0 ;  /* 0x0000000000007941 */ /* 0x000fea0003800000 */
.L_x_402:
[----:B------:R-:W0:Y:S04]  /*d150*/  LDL R56, [R1+0x4] ;  /* 0x0000040001387983 */ /* 0x000e280000100800 */
[----:B-----5:R-:W2:Y:S04]  /*d160*/  LDL R8, [R1+0x4c] ;  /* 0x00004c0001087983 */ /* 0x020ea80000100800 */
[----:B------:R-:W3:Y:S04]  /*d170*/  LDL R13, [R1+0x34] ;  /* 0x00003400010d7983 */ /* 0x000ee80000100800 */
[----:B------:R-:W4:Y:S01]  /*d180*/  LDL R12, [R1+0x18] ;  /* 0x00001800010c7983 */ /* 0x000f220000100800 */
[----:B------:R-:W-:Y:S01]  /*d190*/  VIADD R16, R16, 0x1000 ;  /* 0x0000100010107836 */ /* 0x000fe20000000000 */
[----:B------:R-:W-:-:S04]  /*d1a0*/  ULDC.64 UR4, c[0x0][0x9a0] ;  /* 0x0002680000047ab9 */ /* 0x000fc80000000a00 */
[----:B------:R-:W-:-:S04]  /*d1b0*/  SHF.R.U32.HI R16, RZ, 0x4, R16 ;  /* 0x00000004ff107819 */ /* 0x000fc80000011610 */
[----:B------:R-:W-:-:S04]  /*d1c0*/  LOP3.LUT R16, R16, 0x3fff, RZ, 0xc0, !PT ;  /* 0x00003fff10107812 */ /* 0x000fc800078ec0ff */
[----:B------:R-:W-:Y:S01]  /*d1d0*/  LOP3.LUT R16, R16, 0x10000, RZ, 0xfc, !PT ;  /* 0x0001000010107812 */ /* 0x000fe200078efcff */
[----:B------:R-:W-:Y:S01]  /*d1e0*/  IMAD.MOV.U32 R5, RZ, RZ, -0x3ffffff0 ;  /* 0xc0000010ff057424 */ /* 0x000fe200078e00ff */
[----:B------:R-:W-:-:S04]  /*d1f0*/  ISETP.NE.U32.AND P1, PT, RZ, UR4, PT ;  /* 0x00000004ff007c0c */ /* 0x000fc8000bf25070 */
[----:B------:R-:W-:Y:S02]  /*d200*/  R2UR UR7, R5 ;  /* 0x00000000050772ca */ /* 0x000fe400000e0000 */
[----:B------:R-:W-:Y:S01]  /*d210*/  ISETP.NE.AND.EX P1, PT, RZ, UR5, PT, P1 ;  /* 0x00000005ff007c0c */ /* 0x000fe2000bf25310 */
[----:B------:R-:W-:-:S12]  /*d220*/  WARPGROUP.ARRIVE ;  /* 0x00000000000079c5 */ /* 0x000fd80000000000 */
[----:B------:R-:W2:Y:S08]  /*d230*/  @P1 LDC.64 R10, c[0x0][0x9c8] ;  /* 0x00027200ff0a1b82 */ /* 0x000eb00000000a00 */
[----:B------:R-:W4:Y:S01]  /*d240*/  @P1 LDC.64 R6, c[0x0][0x9d0] ;  /* 0x00027400ff061b82 */ /* 0x000f220000000a00 */
[----:B01----:R-:W-:-:S05]  /*d250*/  IMAD R4, R56, 0x280, R16 ;  /* 0x0000028038047824 */ /* 0x003fca00078e0210 */
[----:B------:R-:W-:-:S13]  /*d260*/  R2UR UR6, R4 ;  /* 0x00000000040672ca */ /* 0x000fda00000e0000 */
[----:B------:R-:W-:Y:S01]  /*d270*/  QGMMA.64x64x32.F32.E4M3.E4M3 R24, R152, gdesc[UR4], R24, gsb0 ;  /* 0x00e0000498187df3 */ /* 0x000fe20008000818 */
[----:B--2---:R-:W-:-:S04]  /*d280*/  @P1 IMAD R8, R8, R10, RZ ;  /* 0x0000000a08081224 */ /* 0x004fc800078e02ff */
[C---:B---3--:R-:W-:Y:S02]  /*d290*/  @P1 IMAD R5, R13.reuse, R11, R8 ;  /* 0x0000000b0d051224 */ /* 0x048fe400078e0208 */
[----:B------:R-:W-:-:S04]  /*d2a0*/  @P1 IMAD.WIDE.U32 R10, R13, R10, RZ ;  /* 0x0000000a0d0a1225 */ /* 0x000fc800078e00ff */
[----:B------:R-:W-:Y:S02]  /*d2b0*/  @P1 IMAD.IADD R11, R11, 0x1, R5 ;  /* 0x000000010b0b1824 */ /* 0x000fe400078e0205 */
[----:B----4-:R-:W-:-:S04]  /*d2c0*/  @P1 IMAD.WIDE.U32 R10, R12, R6, R10 ;  /* 0x000000060c0a1225 */ /* 0x010fc800078e000a */
[----:B------:R-:W-:Y:S01]  /*d2d0*/  @P1 IMAD R7, R12, R7, R11 ;  /* 0x000000070c071224 */ /* 0x000fe200078e020b */
[----:B------:R-:W-:Y:S01]  /*d2e0*/  @P1 LEA R6, P2, R10, UR4, 0x2 ;  /* 0x000000040a061c11 */ /* 0x000fe2000f8410ff */
[----:B------:R-:W-:-:S03]  /*d2f0*/  IMAD.MOV.U32 R8, RZ, RZ, 0x3f800000 ;  /* 0x3f800000ff087424 */ /* 0x000fc600078e00ff */
[----:B------:R-:W-:-:S05]  /*d300*/  @P1 LEA.HI.X R7, R10, UR5, R7, 0x2, P2 ;  /* 0x000000050a071c11 */ /* 0x000fca00090f1407 */
[----:B------:R0:W2:Y:S02]  /*d310*/  @P1 LDG.E R8, desc[UR40][R6.64] ;  /* 0x0000002806081981 */ /* 0x0000a4000c1e1900 */
[----:B0-----:R-:W-:Y:S02]  /*d320*/  VIADD R6, R4, 0x80 ;  /* 0x0000008004067836 */ /* 0x001fe40000000000 */
[----:B------:R-:W-:-:S03]  /*d330*/  IMAD.MOV.U32 R7, RZ, RZ, -0x3ffffff0 ;  /* 0xc0000010ff077424 */ /* 0x000fc600078e00ff */
[----:B------:R-:W-:Y:S02]  /*d340*/  R2UR UR6, R6 ;  /* 0x00000000060672ca */ /* 0x000fe400000e0000 */
        /* <DEDUP_REMOVED lines=17> */
[----:B------:R-:W-:Y:S01]  /*d460*/  VIADD R4, R4, 0x200 ;  /* 0x0000020004047836 */ /* 0x000fe20000000000 */
[----:B------:R-:W-:-:S02]  /*d470*/  WARPGROUP.DEPBAR.LE gsb0, 0x0 ;  /* 0x00008000000079c5 */ /* 0x000fc40000010000 */
[----:B------:R-:W-:-:S06]  /*d480*/  WARPGROUP.ARRIVE ;  /* 0x00000000000079c5 */ /* 0x000fcc0000000000 */
[----:B------:R-:W-:Y:S01]  /*d490*/  QGMMA.64x64x32.F32.E4M3.E4M3 R24, R140, gdesc[UR4], R24, gsb0 ;  /* 0x00e000048c187df3 */ /* 0x000fe20008000818 */
[----:B0-----:R-:W-:-:S01]  /*d4a0*/  FADD.FTZ R10, R5, R20 ;  /* 0x00000014050a7221 */ /* 0x001fc20000010000 */
[----:B------:R-:W-:Y:S01]  /*d4b0*/  IMAD.MOV.U32 R5, RZ, RZ, -0x3ffffff0 ;  /* 0xc0000010ff057424 */ /* 0x000fe200078e00ff */
[----:B------:R-:W-:-:S04]  /*d4c0*/  R2UR UR6, R4 ;  /* 0x00000000040672ca */ /* 0x000fc800000e0000 */
[----:B------:R-:W-:Y:S01]  /*d4d0*/  R2UR UR7, R5 ;  /* 0x00000000050772ca */ /* 0x000fe200000e0000 */
[----:B-1----:R-:W-:-:S05]  /*d4e0*/  FADD.FTZ R6, R6, R21 ;  /* 0x0000001506067221 */ /* 0x002fca0000010000 */
[----:B------:R-:W0:Y:S04]  /*d4f0*/  SHFL.BFLY PT, R7, R6, 0x1, 0x1f ;  /* 0x0c201f0006077f89 */ /* 0x000e2800000e0000 */
[----:B------:R-:W1:Y:S01]  /*d500*/  SHFL.BFLY PT, R5, R10, 0x1, 0x1f ;  /* 0x0c201f000a057f89 */ /* 0x000e6200000e0000 */
[----:B0-----:R-:W-:-:S01]  /*d510*/  FADD.FTZ R12, R6, R7 ;  /* 0x00000007060c7221 */ /* 0x001fc20000010000 */
[----:B-1----:R-:W-:-:S04]  /*d520*/  FADD.FTZ R13, R10, R5 ;  /* 0x000000050a0d7221 */ /* 0x002fc80000010000 */
[----:B------:R-:W-:Y:S01]  /*d530*/  FSETP.NE.FTZ.AND P1, PT, R12, RZ, PT ;  /* 0x000000ff0c00720b */ /* 0x000fe20003f35000 */
[----:B------:R-:W-:Y:S02]  /*d540*/  WARPGROUP.DEPBAR.LE gsb0, 0x0 ;  /* 0x00008000000079c5 */ /* 0x000fe40000010000 */
[----:B------:R-:W-:-:S06]  /*d550*/  WARPGROUP.ARRIVE ;  /* 0x00000000000079c5 */ /* 0x000fcc0000000000 */
[----:B------:R-:W-:Y:S01]  /*d560*/  QGMMA.64x64x32.F32.E4M3.E4M3 R24, R144, gdesc[UR4], R24, gsb0 ;  /* 0x00e0000490187df3 */ /* 0x000fe20008000818 */
[----:B------:R-:W-:Y:S01]  /*d570*/  FMUL.FTZ R14, R12, 0.00390625 ;  /* 0x3b8000000c0e7820 */ /* 0x000fe20000410000 */
[----:B------:R-:W-:Y:S01]  /*d580*/  FMUL.FTZ R15, R13, 0.00390625 ;  /* 0x3b8000000d0f7820 */ /* 0x000fe20000410000 */
[----:B------:R-:W-:-:S03]  /*d590*/  IMAD.MOV.U32 R5, RZ, RZ, RZ ;  /* 0x000000ffff057224 */ /* 0x000fc600078e00ff */
[----:B------:R-:W-:Y:S02]  /*d5a0*/  FSETP.NE.FTZ.AND P2, PT, R14, RZ, PT ;  /* 0x000000ff0e00720b */ /* 0x000fe40003f55000 */
[----:B------:R-:W-:Y:S01]  /*d5b0*/  FSETP.NE.FTZ.AND P3, PT, R15, RZ, PT ;  /* 0x000000ff0f00720b */ /* 0x000fe20003f75000 */
[----:B------:R-:W-:Y:S01]  /*d5c0*/  @P1 MUFU.RCP R5, R12 ;  /* 0x0000000c00051308 */ /* 0x000fe20000001000 */
[----:B------:R-:W-:Y:S01]  /*d5d0*/  FSETP.NE.FTZ.AND P1, PT, R13, RZ, PT ;  /* 0x000000ff0d00720b */ /* 0x000fe20003f35000 */
[----:B------:R-:W-:-:S08]  /*d5e0*/  IMAD.MOV.U32 R11, RZ, RZ, RZ ;  /* 0x000000ffff0b7224 */ /* 0x000fd000078e00ff */
[----:B------:R-:W0:Y:S08]  /*d5f0*/  @P2 MUFU.LG2 R4, R14 ;  /* 0x0000000e00042308 */ /* 0x000e300000000c00 */
[----:B------:R-:W1:Y:S08]  /*d600*/  @P3 MUFU.LG2 R6, R15 ;  /* 0x0000000f00063308 */ /* 0x000e700000000c00 */
[----:B------:R-:W3:Y:S01]  /*d610*/  @P1 MUFU.RCP R11, R13 ;  /* 0x0000000d000b1308 */ /* 0x000ee20000001000 */
[C---:B------:R-:W-:Y:S01]  /*d620*/  @P2 FMUL.FTZ R7, R2.reuse, 0.69314718246459960938 ;  /* 0x3f31721802072820 */ /* 0x040fe20000410000 */
[----:B------:R-:W-:Y:S01]  /*d630*/  @P3 FMUL.FTZ R21, R2, 0.69314718246459960938 ;  /* 0x3f31721802153820 */ /* 0x000fe20000410000 */
[----:B0-----:R-:W-:Y:S01]  /*d640*/  @P2 FMUL.FTZ R4, R4, 0.69314718246459960938 ;  /* 0x3f31721804042820 */ /* 0x001fe20000410000 */
[----:B------:R-:W-:-:S02]  /*d650*/  IMAD.MOV.U32 R60, RZ, RZ, -0x800000 ;  /* 0xff800000ff3c7424 */ /* 0x000fc400078e00ff */
[----:B--2---:R-:W-:Y:S01]  /*d660*/  FMUL.FTZ R5, R5, R8 ;  /* 0x0000000805057220 */ /* 0x004fe20000410000 */
[----:B------:R-:W-:Y:S02]  /*d670*/  IMAD.MOV.U32 R61, RZ, RZ, -0x800000 ;  /* 0xff800000ff3d7424 */ /* 0x000fe400078e00ff */
[----:B-1----:R-:W-:Y:S01]  /*d680*/  @P3 FMUL.FTZ R6, R6, 0.69314718246459960938 ;  /* 0x3f31721806063820 */ /* 0x002fe20000410000 */
[----:B------:R-:W-:-:S03]  /*d690*/  @P2 FFMA.FTZ R60, R7, R0, R4 ;  /* 0x00000000073c2223 */ /* 0x000fc60000010004 */
[----:B------:R-:W-:Y:S01]  /*d6a0*/  @P3 FFMA.FTZ R61, R21, R9, R6 ;  /* 0x00000009153d3223 */ /* 0x000fe20000010006 */
[----:B---3--:R-:W-:Y:S01]  /*d6b0*/  FMUL.FTZ R10, R11, R8 ;  /* 0x000000080b0a7220 */ /* 0x008fe20000410000 */
[----:B------:R-:W-:Y:S02]  /*d6c0*/  WARPGROUP.DEPBAR.LE gsb0, 0x0 ;  /* 0x00008000000079c5 */ /* 0x000fe40000010000 */
[----:B------:R-:W-:Y:S05]  /*d6d0*/  @!P0 BRA `(.L_x_405) ;  /* 0x0000000000048947 */ /* 0x000fea0003800000 */
[----:B------:R-:W-:Y:S01]  /*d6e0*/  BPT.TRAP 0x1 ;  /* 0x000000040000795c */ /* 0x000fe20000300000 */
.L_x_405:
[----:B------:R-:W2:Y:S01]  /*d6f0*/  LDL.LU R0, [R1+0x24] ;  /* 0x0000240001007983 */ /* 0x000ea20000300800 */
[-C--:B------:R-:W-:Y:S01]  /*d700*/  FMUL.FTZ R11, R24, R5.reuse ;  /* 0x00000005180b7220 */ /* 0x080fe20000410000 */
[----:B------:R-:W-:Y:S02]  /*d710*/  VIADD R3, R3, 0x13260 ;  /* 0x0001326003037836 */ /* 0x000fe40000000000 */
[-C--:B------:R-:W-:Y:S01]  /*d720*/  FMUL.FTZ R7, R29, R5.reuse ;  /* 0x000000051d077220 */ /* 0x080fe20000410000 */
[----:B------:R-:W3:Y:S04]  /*d730*/  LDL.LU R24, [R1+0xc] ;  /* 0x00000c0001187983 */ /* 0x000ee80000300800 */
[----:B------:R-:W4:Y:S01]  /*d740*/  LDL.LU R16, [R1+0x48] ;  /* 0x0000480001107983 */ /* 0x000f220000300800 */
        /* <DEDUP_REMOVED lines=30> */
[----:B------:R-:W-:Y:S01]  /*d930*/  FMUL.FTZ R51, R51, R10 ;  /* 0x0000000a33337220 */ /* 0x000fe20000410000 */
[----:B--2---:R-:W-:Y:S01]  /*d940*/  PRMT R3, R0, 0x654, R3 ;  /* 0x0000065400037816 */ /* 0x004fe20000000003 */
[----:B------:R-:W-:-:S03]  /*d950*/  VIADD R0, R56, 0x1 ;  /* 0x0000000138007836 */ /* 0x000fc60000000000 */
[----:B------:R0:W-:Y:S02]  /*d960*/  SYNCS.ARRIVE.TRANS64.RED.A1T0 RZ, [R3+URZ], RZ ;  /* 0x000000ff03ff79a7 */ /* 0x0001e4000810043f */
[----:B------:R-:W-:-:S04]  /*d970*/  ISETP.NE.AND P1, PT, R0, 0x2, PT ;  /* 0x000000020000780c */ /* 0x000fc80003f25270 */
[----:B------:R-:W-:Y:S02]  /*d980*/  SEL R2, RZ, 0x1, P1 ;  /* 0x00000001ff027807 */ /* 0x000fe40000800000 */
[----:B------:R-:W-:Y:S01]  /*d990*/  SEL R0, R0, RZ, P1 ;  /* 0x000000ff00007207 */ /* 0x000fe20000800000 */
[----:B----4-:R-:W-:Y:S01]  /*d9a0*/  VIADD R16, R16, 0x1 ;  /* 0x0000000110107836 */ /* 0x010fe20000000000 */
[----:B---3--:R-:W-:-:S03]  /*d9b0*/  LOP3.LUT R24, R24, R2, RZ, 0x3c, !PT ;  /* 0x0000000218187212 */ /* 0x008fc600078e3cff */
[----:B------:R0:W-:Y:S04]  /*d9c0*/  STL [R1+0x4], R0 ;  /* 0x0000040001007387 */ /* 0x0001e80000100800 */
[----:B------:R0:W-:Y:S04]  /*d9d0*/  STL [R1+0xc], R24 ;  /* 0x00000c1801007387 */ /* 0x0001e80000100800 */
[----:B------:R0:W-:Y:S02]  /*d9e0*/  STL [R1+0x48], R16 ;  /* 0x0000481001007387 */ /* 0x0001e40000100800 */
.L_x_357:
[----:B------:R-:W2:Y:S01]  /*d9f0*/  LDL R74, [R1+0x3c] ;  /* 0x00003c00014a7983 */ /* 0x000ea20000100800 */
[----:B------:R-:W1:Y:S01]  /*da00*/  S2UR UR4, SR_CgaCtaId ;  /* 0x00000000000479c3 */ /* 0x000e620000008800 */
[----:B0-----:R-:W-:Y:S01]  /*da10*/  MOV R16, 0x400 ;  /* 0x0000040000107802 */ /* 0x001fe20000000f00 */
[----:B------:R-:W-:Y:S01]  /*da20*/  BSSY B0, `(.L_x_406) ;  /* 0x00002a2000007945 */ /* 0x000fe20003800000 */
[----:B------:R-:W0:Y:S01]  /*da30*/  S2R R41, SR_TID.X ;  /* 0x0000000000297919 */ /* 0x000e220000002100 */
[----:B-1----:R-:W-:-:S05]  /*da40*/  IMAD.U32 R0, RZ, RZ, UR4 ;  /* 0x00000004ff007e24 */ /* 0x002fca000f8e00ff */
[----:B------:R1:W-:Y:S01]  /*da50*/  STL [R1+0x24], R0 ;  /* 0x0000240001007387 */ /* 0x0003e20000100800 */
[----:B------:R-:W-:Y:S01]  /*da60*/  LEA R16, R0, R16, 0x18 ;  /* 0x0000001000107211 */ /* 0x000fe200078ec0ff */
[----:B------:R-:W-:Y:S01]  /*da70*/  BAR.SYNC.DEFER_BLOCKING 0x5, 0x200 ;  /* 0x0148000000007b1d */ /* 0x000fe20000010000 */
[----:B0-----:R-:W-:-:S05]  /*da80*/  VIADD R82, R41, 0xffffff80 ;  /* 0xffffff8029527836 */ /* 0x001fca0000000000 */
[----:B------:R-:W-:-:S04]  /*da90*/  SHF.R.S32.HI R72, RZ, 0x1f, R82 ;  /* 0x0000001fff487819 */ /* 0x000fc80000011452 */
[----:B------:R-:W-:-:S04]  /*daa0*/  LEA.HI R72, R72, R82, RZ, 0x3 ;  /* 0x0000005248487211 */ /* 0x000fc800078f18ff */
[----:B------:R-:W-:-:S05]  /*dab0*/  LOP3.LUT R72, R72, 0xfffffff8, RZ, 0xc0, !PT ;  /* 0xfffffff848487812 */ /* 0x000fca00078ec0ff */
[----:B------:R-:W-:-:S04]  /*dac0*/  IMAD.IADD R72, R82, 0x1, -R72 ;  /* 0x0000000152487824 */ /* 0x000fc800078e0a48 */
[----:B-1----:R-:W-:Y:S01]  /*dad0*/  IMAD.SHL.U32 R0, R72, 0x8, RZ ;  /* 0x0000000848007824 */ /* 0x002fe200078e00ff */
[----:B-----5:R0:W1:Y:S04]  /*dae0*/  LDS.128 R24, [R16+0x132d0] ;  /* 0x0132d00010187984 */ /* 0x0200680000000c00 */
[----:B------:R-:W-:Y:S01]  /*daf0*/  SHF.R.S32.HI R63, RZ, 0x1f, R0 ;  /* 0x0000001fff3f7819 */ /* 0x000fe20000011400 */
[----:B------:R-:W-:Y:S06]  /*db00*/  BAR.ARV 0x4, 0x200 ;  /* 0x0108000000007b1d */ /* 0x000fec0000002000 */
[----:B--2---:R-:W-:-:S13]  /*db10*/  ISETP.NE.AND P1, PT, R74, RZ, PT ;  /* 0x000000ff4a00720c */ /* 0x004fda0003f25270 */
[----:B------:R-:W2:Y:S02]  /*db20*/  @!P1 LDC R74, c[0x0][0xad4] ;  /* 0x0002b500ff4a9b82 */ /* 0x000ea40000000800 */
[----:B--2---:R0:W-:Y:S01]  /*db30*/  @!P1 STL [R1+0x3c], R74 ;  /* 0x00003c4a01009387 */ /* 0x0041e20000100800 */
[----:B-1----:R-:W-:Y:S05]  /*db40*/  @P0 BRA `(.L_x_407) ;  /* 0x0000001c00b40947 */ /* 0x002fea0003800000 */
[----:B------:R-:W2:Y:S01]  /*db50*/  LDL.LU R36, [R1+0x34] ;  /* 0x0000340001247983 */ /* 0x000ea20000300800 */
[----:B------:R-:W-:Y:S01]  /*db60*/  IMAD.SHL.U32 R2, R41, 0x4, RZ ;  /* 0x0000000429027824 */ /* 0x000fe200078e00ff */
[----:B------:R-:W-:Y:S01]  /*db70*/  ULDC.64 UR4, c[0x4][0x38] ;  /* 0x01000e0000047ab9 */ /* 0x000fe20000000a00 */
[----:B------:R-:W-:Y:S01]  /*db80*/  ULDC.64 UR6, c[0x0][0xc08] ;  /* 0x0003020000067ab9 */ /* 0x000fe20000000a00 */
[----:B------:R-:W3:Y:S04]  /*db90*/  LDL.LU R40, [R1+0x4c] ;  /* 0x00004c0001287983 */ /* 0x000ee80000300800 */
[----:B------:R-:W4:Y:S01]  /*dba0*/  LDL R48, [R1+0x90] ;  /* 0x0000900001307983 */ /* 0x000f220000100800 */
[----:B------:R-:W-:-:S03]  /*dbb0*/  LOP3.LUT R2, R2, 0xc, RZ, 0xc0, !PT ;  /* 0x0000000c02027812 */ /* 0x000fc600078ec0ff */
[----:B------:R-:W2:Y:S01]  /*dbc0*/  LDL R44, [R1+0x18] ;  /* 0x00001800012c7983 */ /* 0x000ea20000100800 */
[----:B------:R-:W-:Y:S01]  /*dbd0*/  BAR.SYNC.DEFER_BLOCKING 0x1, 0x180 ;  /* 0x0046000000007b1d */ /* 0x000fe20000010000 */
[----:B------:R-:W-:-:S05]  /*dbe0*/  IADD3 R2, P0, R2, UR4, RZ ;  /* 0x0000000402027c10 */ /* 0x000fca000ff1e0ff */
[----:B------:R-:W-:Y:S01]  /*dbf0*/  IMAD.X R3, RZ, RZ, UR5, P0 ;  /* 0x00000005ff037e24 */ /* 0x000fe200080e06ff */
[----:B------:R-:W-:Y:S01]  /*dc00*/  ULDC.64 UR4, c[0x0][0xc00] ;  /* 0x0003000000047ab9 */ /* 0x000fe20000000a00 */
[----:B------:R-:W3:Y:S04]  /*dc10*/  LDL.LU R87, [R1+0x40] ;  /* 0x0000400001577983 */ /* 0x000ee80000300800 */
[----:B------:R1:W2:Y:S04]  /*dc20*/  LDG.E.CONSTANT R10, desc[UR40][R2.64] ;  /* 0x00000028020a7981 */ /* 0x0002a8000c1e9900 */
[----:B------:R-:W3:Y:S01]  /*dc30*/  LDL.LU R86, [R1+0x44] ;  /* 0x0000440001567983 */ /* 0x000ee20000300800 */
[----:B------:R-:W0:Y:S01]  /*dc40*/  S2R R33, SR_SWINHI ;  /* 0x0000000000217919 */ /* 0x000e220000002f00 */
[----:B------:R-:W-:-:S02]  /*dc50*/  LOP3.LUT P0, R24, R41, 0x3, RZ, 0xc0, !PT ;  /* 0x0000000329187812 */ /* 0x000fc4000780c0ff */
[----:B------:R-:W3:Y:S02]  /*dc60*/  LDL R83, [R1+0x8c] ;  /* 0x00008c0001537983 */ /* 0x000ee40000100800 */
[----:B------:R-:W-:Y:S02]  /*dc70*/  ISETP.EQ.OR P0, PT, R24, 0x3, !P0 ;  /* 0x000000031800780c */ /* 0x000fe40004702670 */
[----:B------:R-:W3:Y:S02]  /*dc80*/  LDL R80, [R1+0x50] ;  /* 0x0000500001507983 */ /* 0x000ee40000100800 */
[----:B------:R-:W-:Y:S02]  /*dc90*/  SEL R67, R5, R30, P0 ;  /* 0x0000001e05437207 */ /* 0x000fe40000000000 */
[----:B------:R-:W-:Y:S01]  /*dca0*/  SEL R30, R30, R5, P0 ;  /* 0x000000051e1e7207 */ /* 0x000fe20000000000 */
[----:B------:R-:W3:Y:S01]  /*dcb0*/  LDL R76, [R1+0x58] ;  /* 0x00005800014c7983 */ /* 0x000ee20000100800 */
[----:B------:R-:W-:-:S02]  /*dcc0*/  SEL R45, R4, R31, P0 ;  /* 0x0000001f042d7207 */ /* 0x000fc40000000000 */
[----:B------:R-:W-:Y:S02]  /*dcd0*/  SEL R70, R31, R4, P0 ;  /* 0x000000041f467207 */ /* 0x000fe40000000000 */
[----:B------:R-:W-:Y:S02]  /*dce0*/  SEL R73, R20, R21, P0 ;  /* 0x0000001514497207 */ /* 0x000fe40000000000 */
[----:B------:R-:W-:Y:S02]  /*dcf0*/  SEL R20, R21, R20, P0 ;  /* 0x0000001415147207 */ /* 0x000fe40000000000 */
[----:B------:R-:W-:Y:S02]  /*dd00*/  SEL R81, R12, R7, P0 ;  /* 0x000000070c517207 */ /* 0x000fe40000000000 */
[----:B------:R-:W-:Y:S02]  /*dd10*/  SEL R69, R29, R32, P0 ;  /* 0x000000201d457207 */ /* 0x000fe40000000000 */
[----:B-1----:R-:W-:-:S02]  /*dd20*/  MOV R2, R16 ;  /* 0x0000001000027202 */ /* 0x002fc40000000f00 */
[----:B0-----:R-:W-:Y:S02]  /*dd30*/  MOV R3, R33 ;  /* 0x0000002100037202 */ /* 0x001fe40000000f00 */
        /* <DEDUP_REMOVED lines=23> */
[----:B------:R-:W-:Y:S01]  /*deb0*/  SEL R58, R55, R54, P0 ;  /* 0x00000036373a7207 */ /* 0x000fe20000000000 */
[----:B----4-:R-:W-:-:S03]  /*dec0*/  IMAD.WIDE R4, R48, 0x2, R2 ;  /* 0x0000000230047825 */ /* 0x010fc600078e0202 */
        /* <DEDUP_REMOVED lines=19> */
[----:B--2---:R-:W-:Y:S01]  /*e000*/  LOP3.LUT R5, R10, 0x2, RZ, 0x3c, !PT ;  /* 0x000000020a057812 */ /* 0x004fe200078e3cff */
[----:B------:R-:W-:Y:S01]  /*e010*/  SHFL.IDX PT, R48, R59, R10, 0x1c1f ;  /* 0x001c1f0a3b307589 */ /* 0x000fe200000e0000 */
[----:B------:R-:W-:Y:S01]  /*e020*/  IMAD.MOV.U32 R78, RZ, RZ, R44 ;  /* 0x000000ffff4e7224 */ /* 0x000fe200078e002c */
[----:B------:R-:W-:-:S02]  /*e030*/  MOV R62, R8 ;  /* 0x00000008003e7202 */ /* 0x000fc40000000f00 */
[----:B------:R-:W0:Y:S01]  /*e040*/  SHFL.IDX PT, R47, R66, R5, 0x1c1f ;  /* 0x001c1f05422f7589 */ /* 0x000e2200000e0000 */
[----:B------:R-:W-:Y:S02]  /*e050*/  MOV R64, R64 ;  /* 0x0000004000407202 */ /* 0x000fe40000000f00 */
[----:B------:R-:W-:Y:S01]  /*e060*/  MOV R65, R6 ;  /* 0x0000000600417202 */ /* 0x000fe20000000f00 */
[----:B------:R-:W-:Y:S04]  /*e070*/  SHFL.IDX PT, R44, R67, R10, 0x1c1f ;  /* 0x001c1f0a432c7589 */ /* 0x000fe800000e0000 */
[----:B------:R-:W-:Y:S04]  /*e080*/  SHFL.IDX PT, R49, R49, R10, 0x1c1f ;  /* 0x001c1f0a31317589 */ /* 0x000fe800000e0000 */
[----:B------:R-:W1:Y:S04]  /*e090*/  SHFL.IDX PT, R43, R30, R5, 0x1c1f ;  /* 0x001c1f051e2b7589 */ /* 0x000e6800000e0000 */
[----:B------:R-:W2:Y:S01]  /*e0a0*/  SHFL.IDX PT, R50, R68, R5, 0x1c1f ;  /* 0x001c1f0544327589 */ /* 0x000ea200000e0000 */
[----:B------:R-:W-:-:S03]  /*e0b0*/  IMAD.MOV.U32 R85, RZ, RZ, R36 ;  /* 0x000000ffff557224 */ /* 0x000fc600078e0024 */
[----:B------:R-:W-:Y:S04]  /*e0c0*/  SHFL.IDX PT, R9, R14, R5, 0x1c1f ;  /* 0x001c1f050e097589 */ /* 0x000fe800000e0000 */
[----:B------:R-:W-:Y:S04]  /*e0d0*/  SHFL.IDX PT, R29, R79, R10, 0x1c1f ;  /* 0x001c1f0a4f1d7589 */ /* 0x000fe800000e0000 */
[----:B------:R-:W4:Y:S04]  /*e0e0*/  SHFL.IDX PT, R6, R11, R5, 0x1c1f ;  /* 0x001c1f050b067589 */ /* 0x000f2800000e0000 */
[----:B------:R-:W-:Y:S04]  /*e0f0*/  SHFL.IDX PT, R45, R45, R10, 0x1c1f ;  /* 0x001c1f0a2d2d7589 */ /* 0x000fe800000e0000 */
[----:B------:R-:W-:Y:S04]  /*e100*/  SHFL.IDX PT, R52, R33, R10, 0x1c1f ;  /* 0x001c1f0a21347589 */ /* 0x000fe800000e0000 */
[----:B------:R-:W4:Y:S04]  /*e110*/  SHFL.IDX PT, R14, R70, R5, 0x1c1f ;  /* 0x001c1f05460e7589 */ /* 0x000f2800000e0000 */
[----:B------:R-:W4:Y:S04]  /*e120*/  SHFL.IDX PT, R51, R34, R5, 0x1c1f ;  /* 0x001c1f0522337589 */ /* 0x000f2800000e0000 */
[----:B------:R-:W-:Y:S04]  /*e130*/  SHFL.IDX PT, R4, R81, R10, 0x1c1f ;  /* 0x001c1f0a51047589 */ /* 0x000fe800000e0000 */
[----:B------:R-:W4:Y:S01]  /*e140*/  SHFL.IDX PT, R7, R12, R5, 0x1c1f ;  /* 0x001c1f050c077589 */ /* 0x000f2200000e0000 */
[----:B---3--:R-:W-:-:S03]  /*e150*/  IMAD.MOV.U32 R84, RZ, RZ, R40 ;  /* 0x000000ffff547224 */ /* 0x008fc600078e0028 */
[----:B------:R-:W-:Y:S04]  /*e160*/  SHFL.IDX PT, R53, R53, R10, 0x1c1f ;  /* 0x001c1f0a35357589 */ /* 0x000fe800000e0000 */
[----:B------:R0:W3:Y:S04]  /*e170*/  SHFL.IDX PT, R54, R46, R5, 0x1c1f ;  /* 0x001c1f052e367589 */ /* 0x0000e800000e0000 */
[----:B------:R-:W-:Y:S04]  /*e180*/  SHFL.IDX PT, R32, R75, R10, 0x1c1f ;  /* 0x001c1f0a4b207589 */ /* 0x000fe800000e0000 */
[----:B------:R-:W-:Y:S04]  /*e190*/  SHFL.IDX PT, R36, R71, R10, 0x1c1f ;  /* 0x001c1f0a47247589 */ /* 0x000fe800000e0000 */
[----:B------:R-:W-:Y:S04]  /*e1a0*/  SHFL.IDX PT, R41, R41, R10, 0x1c1f ;  /* 0x001c1f0a29297589 */ /* 0x000fe800000e0000 */
[----:B------:R-:W3:Y:S04]  /*e1b0*/  SHFL.IDX PT, R13, R13, R5, 0x1c1f ;  /* 0x001c1f050d0d7589 */ /* 0x000ee800000e0000 */
[----:B------:R-:W3:Y:S04]  /*e1c0*/  SHFL.IDX PT, R15, R15, R5, 0x1c1f ;  /* 0x001c1f050f0f7589 */ /* 0x000ee800000e0000 */
[----:B------:R-:W3:Y:S04]  /*e1d0*/  SHFL.IDX PT, R12, R28, R5, 0x1c1f ;  /* 0x001c1f051c0c7589 */ /* 0x000ee800000e0000 */
[----:B------:R-:W-:Y:S04]  /*e1e0*/  SHFL.IDX PT, R37, R73, R10, 0x1c1f ;  /* 0x001c1f0a49257589 */ /* 0x000fe800000e0000 */
[----:B------:R-:W3:Y:S04]  /*e1f0*/  SHFL.IDX PT, R38, R20, R5, 0x1c1f ;  /* 0x001c1f0514267589 */ /* 0x000ee800000e0000 */
[----:B------:R-:W-:Y:S04]  /*e200*/  SHFL.IDX PT, R56, R31, R10, 0x1c1f ;  /* 0x001c1f0a1f387589 */ /* 0x000fe800000e0000 */
[----:B------:R1:W3:Y:S04]  /*e210*/  SHFL.IDX PT, R55, R42, R5, 0x1c1f ;  /* 0x001c1f052a377589 */ /* 0x0002e800000e0000 */
[----:B------:R-:W3:Y:S04]  /*e220*/  SHFL.IDX PT, R8, R77, R10, 0x1c1f ;  /* 0x001c1f0a4d087589 */ /* 0x000ee800000e0000 */
[----:B------:R-:W-:Y:S04]  /*e230*/  SHFL.IDX PT, R40, R69, R10, 0x1c1f ;  /* 0x001c1f0a45287589 */ /* 0x000fe800000e0000 */
[----:B------:R3:W3:Y:S04]  /*e240*/  SHFL.IDX PT, R11, R21, R5, 0x1c1f ;  /* 0x001c1f05150b7589 */ /* 0x0006e800000e0000 */
[----:B------:R-:W-:Y:S04]  /*e250*/  SHFL.IDX PT, R57, R57, R10, 0x1c1f ;  /* 0x001c1f0a39397589 */ /* 0x000fe800000e0000 */
[----:B------:R-:W3:Y:S01]  /*e260*/  SHFL.IDX PT, R58, R58, R5, 0x1c1f ;  /* 0x001c1f053a3a7589 */ /* 0x000ee200000e0000 */
[----:B0-----:R-:W-:-:S02]  /*e270*/  SEL R46, R48, R47, P0 ;  /* 0x0000002f302e7207 */ /* 0x001fc40000000000 */
[----:B------:R-:W-:Y:S02]  /*e280*/  SEL R48, R47, R48, P0 ;  /* 0x000000302f307207 */ /* 0x000fe40000000000 */
[----:B-1----:R-:W-:Y:S02]  /*e290*/  SEL R42, R44, R43, P0 ;  /* 0x0000002b2c2a7207 */ /* 0x002fe40000000000 */
[----:B--2---:R-:W-:Y:S02]  /*e2a0*/  SEL R47, R49, R50, P0 ;  /* 0x00000032312f7207 */ /* 0x004fe40000000000 */
[----:B------:R-:W-:Y:S02]  /*e2b0*/  SEL R44, R43, R44, P0 ;  /* 0x0000002c2b2c7207 */ /* 0x000fe40000000000 */
[----:B------:R-:W-:Y:S02]  /*e2c0*/  SEL R49, R50, R49, P0 ;  /* 0x0000003132317207 */ /* 0x000fe40000000000 */
[----:B----4-:R-:W-:-:S02]  /*e2d0*/  SEL R20, R29, R6, P0 ;  /* 0x000000061d147207 */ /* 0x010fc40000000000 */
[----:B------:R-:W-:Y:S02]  /*e2e0*/  SEL R28, R6, R29, P0 ;  /* 0x0000001d061c7207 */ /* 0x000fe40000000000 */
[----:B------:R-:W-:Y:S02]  /*e2f0*/  SEL R43, R45, R14, P0 ;  /* 0x0000000e2d2b7207 */ /* 0x000fe40000000000 */
[----:B------:R-:W-:Y:S02]  /*e300*/  SEL R50, R52, R51, P0 ;  /* 0x0000003334327207 */ /* 0x000fe40000000000 */
[----:B---3--:R-:W-:Y:S02]  /*e310*/  SEL R21, R4, R7, P0 ;  /* 0x0000000704157207 */ /* 0x008fe40000000000 */
        /* <DEDUP_REMOVED lines=17> */
[----:B------:R-:W-:Y:S02]  /*e430*/  F2FP.BF16.F32.PACK_AB R12, R21, R20 ;  /* 0x00000014150c723e */ /* 0x000fe400000010ff */
[----:B------:R-:W-:Y:S02]  /*e440*/  F2FP.BF16.F32.PACK_AB R13, R43, R42 ;  /* 0x0000002a2b0d723e */ /* 0x000fe400000010ff */
[----:B------:R-:W-:-:S02]  /*e450*/  F2FP.BF16.F32.PACK_AB R14, R29, R28 ;  /* 0x0000001c1d0e723e */ /* 0x000fc400000010ff */
[----:B------:R-:W-:Y:S02]  /*e460*/  F2FP.BF16.F32.PACK_AB R15, R45, R44 ;  /* 0x0000002c2d0f723e */ /* 0x000fe400000010ff */
[----:B------:R-:W-:Y:S02]  /*e470*/  SEL R38, R40, R11, P0 ;  /* 0x0000000b28267207 */ /* 0x000fe40000000000 */
[----:B------:R-:W-:Y:S02]  /*e480*/  SEL R55, R57, R58, P0 ;  /* 0x0000003a39377207 */ /* 0x000fe40000000000 */
[----:B------:R-:W-:Y:S02]  /*e490*/  SEL R40, R11, R40, P0 ;  /* 0x000000280b287207 */ /* 0x000fe40000000000 */
[----:B------:R-:W-:Y:S01]  /*e4a0*/  SEL R57, R58, R57, P0 ;  /* 0x000000393a397207 */ /* 0x000fe20000000000 */
[----:B------:R0:W-:Y:S01]  /*e4b0*/  STSM.16.M88.4 [R24], R12 ;  /* 0x0000000c18007844 */ /* 0x0001e20000000200 */
        /* <DEDUP_REMOVED lines=8> */
[----:B0-----:R-:W-:Y:S02]  /*e540*/  F2FP.BF16.F32.PACK_AB R12, R39, R38 ;  /* 0x00000026270c723e */ /* 0x001fe400000010ff */
[----:B------:R-:W-:Y:S02]  /*e550*/  F2FP.BF16.F32.PACK_AB R13, R55, R54 ;  /* 0x00000036370d723e */ /* 0x000fe400000010ff */
[----:B------:R-:W-:Y:S02]  /*e560*/  F2FP.BF16.F32.PACK_AB R14, R41, R40 ;  /* 0x00000028290e723e */ /* 0x000fe400000010ff */
[----:B------:R-:W-:Y:S01]  /*e570*/  F2FP.BF16.F32.PACK_AB R15, R57, R56 ;  /* 0x00000038390f723e */ /* 0x000fe200000010ff */
[----:B------:R0:W-:Y:S04]  /*e580*/  STSM.16.M88.4 [R62], R4 ;  /* 0x000000043e007844 */ /* 0x0001e80000000200 */
[----:B------:R1:W-:Y:S04]  /*e590*/  STSM.16.M88.4 [R64], R8 ;  /* 0x0000000840007844 */ /* 0x0003e80000000200 */
[----:B------:R2:W-:Y:S01]  /*e5a0*/  STSM.16.M88.4 [R65], R12 ;  /* 0x0000000c41007844 */ /* 0x0005e20000000200 */
[----:B------:R-:W-:Y:S01]  /*e5b0*/  BAR.SYNC.DEFER_BLOCKING 0x1, 0x180 ;  /* 0x0046000000007b1d */ /* 0x000fe20000010000 */
[----:B------:R-:W-:-:S04]  /*e5c0*/  ISETP.NE.U32.AND P0, PT, RZ, UR4, PT ;  /* 0x00000004ff007c0c */ /* 0x000fc8000bf05070 */
[----:B------:R-:W-:Y:S02]  /*e5d0*/  ISETP.NE.AND.EX P0, PT, RZ, UR5, PT, P0 ;  /* 0x00000005ff007c0c */ /* 0x000fe4000bf05300 */
[----:B------:R-:W-:Y:S01]  /*e5e0*/  IADD3 R58, P1, R87, UR4, RZ ;  /* 0x00000004573a7c10 */ /* 0x000fe2000ff3e0ff */
[----:B------:R-:W-:Y:S01]  /*e5f0*/  IMAD.MOV.U32 R24, RZ, RZ, RZ ;  /* 0x000000ffff187224 */ /* 0x000fe200078e00ff */
[----:B------:R-:W-:Y:S01]  /*e600*/  ISETP.GT.AND P3, PT, R74, 0x1, PT ;  /* 0x000000014a00780c */ /* 0x000fe20003f64270 */
[----:B0-----:R-:W0:Y:S01]  /*e610*/  LDC R62, c[0x0][0xbe8] ;  /* 0x0002fa00ff3e7b82 */ /* 0x001e220000000800 */
[----:B------:R-:W-:-:S07]  /*e620*/  IADD3.X R59, R86, UR5, RZ, P1, !PT ;  /* 0x00000005563b7c10 */ /* 0x000fce0008ffe4ff */
[----:B-1----:R-:W1:Y:S01]  /*e630*/  LDC.64 R10, c[0x0][0xba8] ;  /* 0x0002ea00ff0a7b82 */ /* 0x002e620000000a00 */
[----:B------:R-:W3:Y:S01]  /*e640*/  @P0 LDG.E R24, desc[UR40][R58.64] ;  /* 0x000000283a180981 */ /* 0x000ee2000c1e1900 */
[----:B--2---:R-:W-:-:S05]  /*e650*/  IMAD.MOV.U32 R14, RZ, RZ, 0x9b8 ;  /* 0x000009b8ff0e7424 */ /* 0x004fca00078e00ff */
[----:B------:R-:W-:-:S04]  /*e660*/  SEL R14, R14, 0x978, P3 ;  /* 0x000009780e0e7807 */ /* 0x000fc80001800000 */
[----:B------:R-:W2:Y:S08]  /*e670*/  LDC.64 R8, c[0x0][R14+0x220] ;  /* 0x000088000e087b82 */ /* 0x000eb00000000a00 */
[----:B------:R-:W4:Y:S01]  /*e680*/  LDC.64 R12, c[0x0][R14+0x218] ;  /* 0x000086000e0c7b82 */ /* 0x000f220000000a00 */
[----:B------:R-:W-:-:S04]  /*e690*/  ISETP.NE.U32.AND P1, PT, RZ, UR6, PT ;  /* 0x00000006ff007c0c */ /* 0x000fc8000bf25070 */
[----:B------:R-:W-:-:S03]  /*e6a0*/  ISETP.NE.AND.EX P1, PT, RZ, UR7, PT, P1 ;  /* 0x00000007ff007c0c */ /* 0x000fc6000bf25310 */
[----:B------:R-:W4:Y:S01]  /*e6b0*/  LDC.64 R6, c[0x0][R14+0x228] ;  /* 0x00008a000e067b82 */ /* 0x000f220000000a00 */
[----:B0-----:R-:W-:-:S07]  /*e6c0*/  ISETP.NE.AND P4, PT, R62, 0x1, PT ;  /* 0x000000013e00780c */ /* 0x001fce0003f85270 */
[----:B------:R0:W0:Y:S02]  /*e6d0*/  LDC.64 R4, c[0x0][R14+0x210] ;  /* 0x000084000e047b82 */ /* 0x0000240000000a00 */
[----:B------:R-:W-:-:S04]  /*e6e0*/  @P1 IADD3 R66, P2, R87, UR6, RZ ;  /* 0x0000000657421c10 */ /* 0x000fc8000ff5e0ff */
[----:B------:R-:W-:Y:S02]  /*e6f0*/  @P1 IADD3.X R67, R86, UR7, RZ, P2, !PT ;  /* 0x0000000756431c10 */ /* 0x000fe400097fe4ff */
[----:B------:R-:W-:Y:S01]  /*e700*/  ISETP.NE.U32.AND P2, PT, RZ, UR4, PT ;  /* 0x00000004ff007c0c */ /* 0x000fe2000bf45070 */
[----:B------:R-:W0:Y:S03]  /*e710*/  @P4 LDC R64, c[0x0][0xbec] ;  /* 0x0002fb00ff404b82 */ /* 0x000e260000000800 */
[----:B------:R-:W-:-:S05]  /*e720*/  ISETP.NE.AND.EX P2, PT, RZ, UR5, PT, P2 ;  /* 0x00000005ff007c0c */ /* 0x000fca000bf45320 */
[----:B------:R-:W0:Y:S01]  /*e730*/  @P4 LDC R75, c[0x0][0xbf0] ;  /* 0x0002fc00ff4b4b82 */ /* 0x000e220000000800 */
[----:B------:R-:W-:Y:S02]  /*e740*/  SEL R65, R85, RZ, !P2 ;  /* 0x000000ff55417207 */ /* 0x000fe40005000000 */
[----:B------:R-:W-:-:S03]  /*e750*/  SEL R15, R84, RZ, !P2 ;  /* 0x000000ff540f7207 */ /* 0x000fc60005000000 */
[----:B--2---:R-:W-:Y:S01]  /*e760*/  IMAD R9, R9, R65, RZ ;  /* 0x0000004109097224 */ /* 0x004fe200078e02ff */
[----:B------:R-:W-:Y:S01]  /*e770*/  ULDC UR6, c[0x0][0xa88] ;  /* 0x0002a20000067ab9 */ /* 0x000fe20000000800 */
[----:B-1----:R-:W1:Y:S02]  /*e780*/  @!P3 LDC R10, c[0x0][0xb50] ;  /* 0x0002d400ff0abb82 */ /* 0x002e640000000800 */
[C---:B------:R-:W-:Y:S02]  /*e790*/  IMAD R73, R8.reuse, R15, R9 ;  /* 0x0000000f08497224 */ /* 0x040fe400078e0209 */
[----:B------:R-:W-:-:S04]  /*e7a0*/  IMAD.WIDE.U32 R8, R8, R65, RZ ;  /* 0x0000004108087225 */ /* 0x000fc800078e00ff */
[-C--:B----4-:R-:W-:Y:S01]  /*e7b0*/  IMAD R71, R13, R78.reuse, RZ ;  /* 0x0000004e0d477224 */ /* 0x090fe200078e02ff */
[----:B------:R-:W2:Y:S01]  /*e7c0*/  @!P3 LDC R11, c[0x0][0xb54] ;  /* 0x0002d500ff0bbb82 */ /* 0x000ea20000000800 */
[----:B------:R-:W-:-:S04]  /*e7d0*/  IMAD.WIDE.U32 R12, R12, R78, RZ ;  /* 0x0000004e0c0c7225 */ /* 0x000fc800078e00ff */
[----:B------:R-:W-:Y:S02]  /*e7e0*/  IMAD.U32 R69, RZ, RZ, UR6 ;  /* 0x00000006ff457e24 */ /* 0x000fe4000f8e00ff */
[----:B------:R-:W-:Y:S02]  /*e7f0*/  IMAD R15, R80, 0xc0, R83 ;  /* 0x000000c0500f7824 */ /* 0x000fe400078e0253 */
[----:B------:R-:W-:Y:S02]  /*e800*/  IMAD.IADD R73, R9, 0x1, R73 ;  /* 0x0000000109497824 */ /* 0x000fe400078e0249 */
[----:B------:R4:W5:Y:S01]  /*e810*/  @P1 LDG.E R69, desc[UR40][R66.64] ;  /* 0x0000002842451981 */ /* 0x000962000c1e1900 */
[----:B------:R-:W-:Y:S02]  /*e820*/  IMAD.MOV.U32 R9, RZ, RZ, R15 ;  /* 0x000000ffff097224 */ /* 0x000fe400078e000f */
[----:B------:R-:W-:Y:S01]  /*e830*/  IMAD.IADD R71, R13, 0x1, R71 ;  /* 0x000000010d477824 */ /* 0x000fe200078e0247 */
[----:B----4-:R-:W-:-:S05]  /*e840*/  SEL R67, R76, RZ, P3 ;  /* 0x000000ff4c437207 */ /* 0x010fca0001800000 */
[-C--:B------:R-:W-:Y:S02]  /*e850*/  IMAD R13, R7, R67.reuse, RZ ;  /* 0x00000043070d7224 */ /* 0x080fe400078e02ff */
[----:B------:R-:W-:-:S04]  /*e860*/  IMAD.WIDE.U32 R6, R6, R67, RZ ;  /* 0x0000004306067225 */ /* 0x000fc800078e00ff */
[----:B------:R-:W-:Y:S01]  /*e870*/  IMAD.IADD R13, R7, 0x1, R13 ;  /* 0x00000001070d7824 */ /* 0x000fe200078e020d */
[--C-:B---3--:R-:W-:Y:S01]  /*e880*/  IADD3 R12, P2, P5, R8, R12, R24.reuse ;  /* 0x0000000c080c7210 */ /* 0x108fe20007d5e018 */
[----:B0-----:R-:W-:Y:S01]  /*e890*/  @P4 IMAD.HI.U32 R8, R15, R64, RZ ;  /* 0x000000400f084227 */ /* 0x001fe200078e00ff */
[----:B------:R-:W-:-:S04]  /*e8a0*/  SHF.R.S32.HI R64, RZ, 0x1f, R24 ;  /* 0x0000001fff407819 */ /* 0x000fc80000011418 */
[----:B------:R-:W-:Y:S02]  /*e8b0*/  @P4 SHF.R.U32.HI R9, RZ, R75, R8 ;  /* 0x0000004bff094219 */ /* 0x000fe40000011608 */
[----:B------:R-:W-:-:S03]  /*e8c0*/  IADD3.X R8, R73, R71, R64, P2, P5 ;  /* 0x0000004749087210 */ /* 0x000fc600017ea440 */
[--C-:B------:R-:W-:Y:S01]  /*e8d0*/  IMAD.MOV R14, RZ, RZ, -R9.reuse ;  /* 0x000000ffff0e7224 */ /* 0x100fe200078e0a09 */
[----:B------:R-:W-:Y:S02]  /*e8e0*/  IADD3 R6, P2, P5, R9, R12, R6 ;  /* 0x0000000c09067210 */ /* 0x000fe40007d5e006 */
[----:B------:R-:W-:Y:S01]  /*e8f0*/  SHF.R.S32.HI R7, RZ, 0x1f, R9 ;  /* 0x0000001fff077819 */ /* 0x000fe20000011409 */
[----:B------:R-:W-:-:S03]  /*e900*/  IMAD R9, R62, R14, R15 ;  /* 0x0000000e3e097224 */ /* 0x000fc600078e020f */
[----:B------:R-:W-:Y:S01]  /*e910*/  IADD3.X R7, R7, R8, R13, P2, P5 ;  /* 0x0000000807077210 */ /* 0x000fe200017ea40d */
[-C--:B------:R-:W-:Y:S01]  /*e920*/  IMAD R5, R5, R9.reuse, RZ ;  /* 0x0000000905057224 */ /* 0x080fe200078e02ff */
[----:B------:R-:W-:Y:S01]  /*e930*/  SHF.R.S32.HI R13, RZ, 0x1f, R9 ;  /* 0x0000001fff0d7819 */ /* 0x000fe20000011409 */
[----:B------:R-:W-:-:S04]  /*e940*/  IMAD.WIDE.U32 R6, R4, R9, R6 ;  /* 0x0000000904067225 */ /* 0x000fc800078e0006 */
[----:B------:R-:W-:Y:S01]  /*e950*/  IMAD R5, R4, R13, R5 ;  /* 0x0000000d04057224 */ /* 0x000fe200078e0205 */
[----:B-1----:R-:W-:-:S03]  /*e960*/  LEA R10, P2, R6, R10, 0x2 ;  /* 0x0000000a060a7211 */ /* 0x002fc600078410ff */
[----:B------:R-:W-:-:S05]  /*e970*/  IMAD.IADD R4, R7, 0x1, R5 ;  /* 0x0000000107047824 */ /* 0x000fca00078e0205 */
[----:B--2---:R-:W-:Y:S01]  /*e980*/  LEA.HI.X R11, R6, R11, R4, 0x2, P2 ;  /* 0x0000000b060b7211 */ /* 0x004fe200010f1404 */
[----:B------:R-:W-:Y:S06]  /*e990*/  @P1 BRA `(.L_x_408) ;  /* 0x0000000000101947 */ /* 0x000fec0003800000 */
[----:B------:R-:W-:Y:S05]  /*e9a0*/  @!P0 BRA `(.L_x_408) ;  /* 0x00000000000c8947 */ /* 0x000fea0003800000 */
[----:B------:R-:W2:Y:S04]  /*e9b0*/  LDG.E R4, desc[UR40][R58.64] ;  /* 0x000000283a047981 */ /* 0x000ea8000c1e1900 */
[----:B-----5:R-:W2:Y:S02]  /*e9c0*/  LDG.E R69, desc[UR40][R58.64+0x4] ;  /* 0x000004283a457981 */ /* 0x020ea4000c1e1900 */
[----:B--2---:R-:W-:-:S07]  /*e9d0*/  IMAD.IADD R69, R69, 0x1, -R4 ;  /* 0x0000000145457824 */ /* 0x004fce00078e0a04 */
.L_x_408:
        /* <DEDUP_REMOVED lines=19> */
[----:B------:R-:W-:Y:S05]  /*eb10*/  @P3 BRA `(.L_x_409) ;  /* 0x0000000400ac3947 */ /* 0x000fea0003800000 */
[----:B------:R-:W-:Y:S01]  /*eb20*/  SHF.R.S32.HI R59, RZ, 0x1f, R82 ;  /* 0x0000001fff3b7819 */ /* 0x000fe20000011452 */
[----:B------:R-:W1:Y:S01]  /*eb30*/  @P4 LDC R33, c[0x0][0xbec] ;  /* 0x0002fb00ff214b82 */ /* 0x000e620000000800 */
[----:B------:R-:W-:Y:S02]  /*eb40*/  ULDC.64 UR4, c[0x0][0xaa0] ;  /* 0x0002a80000047ab9 */ /* 0x000fe40000000a00 */
[----:B------:R-:W-:-:S04]  /*eb50*/  LEA.HI R59, R59, R82, RZ, 0x3 ;  /* 0x000000523b3b7211 */ /* 0x000fc800078f18ff */
[----:B------:R-:W-:Y:S01]  /*eb60*/  SHF.R.S32.HI R59, RZ, 0x3, R59 ;  /* 0x00000003ff3b7819 */ /* 0x000fe2000001143b */
[----:B------:R-:W2:Y:S04]  /*eb70*/  @P4 LDC R35, c[0x0][0xbf0] ;  /* 0x0002fc00ff234b82 */ /* 0x000ea80000000800 */
[----:B0-----:R-:W-:-:S04]  /*eb80*/  IMAD R5, R59, 0x40, R0 ;  /* 0x000000403b057824 */ /* 0x001fc800078e0200 */
        /* <DEDUP_REMOVED lines=15> */
[----:B------:R-:W3:Y:S04]  /*ec80*/  LD.E.128 R8, desc[UR40][R8.64] ;  /* 0x0000002808087980 */ /* 0x000ee8000c101d00 */
[----:B------:R-:W4:Y:S04]  /*ec90*/  LD.E.128 R12, desc[UR40][R12.64] ;  /* 0x000000280c0c7980 */ /* 0x000f28000c101d00 */
[----:B------:R-:W4:Y:S01]  /*eca0*/  LD.E.128 R28, desc[UR40][R28.64] ;  /* 0x000000281c1c7980 */ /* 0x000f22000c101d00 */
[----:B------:R-:W-:-:S04]  /*ecb0*/  IADD3 R7, P0, R2, 0x4800, RZ ;  /* 0x0000480002077810 */ /* 0x000fc80007f1e0ff */
[----:B------:R-:W-:Y:S01]  /*ecc0*/  LOP3.LUT R2, R7, 0x380, RZ, 0xc0, !PT ;  /* 0x0000038007027812 */ /* 0x000fe200078ec0ff */
[----:B------:R-:W-:Y:S02]  /*ecd0*/  IMAD.X R5, RZ, RZ, R3, P0 ;  /* 0x000000ffff057224 */ /* 0x000fe400000e0603 */
[----:B------:R-:W-:Y:S01]  /*ece0*/  IMAD R3, R64, UR4, RZ ;  /* 0x0000000440037c24 */ /* 0x000fe2000f8e02ff */
[----:B------:R-:W-:-:S03]  /*ecf0*/  SHF.R.U64 R2, R2, 0x3, RZ ;  /* 0x0000000302027819 */ /* 0x000fc600000012ff */
[----:B------:R-:W-:Y:S01]  /*ed00*/  IMAD R21, R24, UR5, R3 ;  /* 0x0000000518157c24 */ /* 0x000fe2000f8e0203 */
[----:B------:R-:W-:Y:S01]  /*ed10*/  LOP3.LUT R4, R2, R7, RZ, 0x3c, !PT ;  /* 0x0000000702047212 */ /* 0x000fe200078e3cff */
[----:B------:R-:W-:Y:S01]  /*ed20*/  IMAD.WIDE.U32 R2, R24, UR4, RZ ;  /* 0x0000000418027c25 */ /* 0x000fe2000f8e00ff */
[----:B------:R-:W-:-:S03]  /*ed30*/  ULDC.64 UR4, c[0x0][0xae8] ;  /* 0x0002ba0000047ab9 */ /* 0x000fc60000000a00 */
[----:B------:R-:W-:Y:S01]  /*ed40*/  IMAD R20, R72, 0x30, R59 ;  /* 0x0000003048147824 */ /* 0x000fe200078e023b */
[----:B------:R-:W5:Y:S01]  /*ed50*/  LD.E.128 R4, desc[UR40][R4.64] ;  /* 0x0000002804047980 */ /* 0x000f62000c101d00 */
[----:B------:R-:W-:Y:S01]  /*ed60*/  IMAD.IADD R3, R3, 0x1, R21 ;  /* 0x0000000103037824 */ /* 0x000fe200078e0215 */
[----:B------:R-:W-:Y:S01]  /*ed70*/  SHF.R.S32.HI R24, RZ, 0x1f, R65 ;  /* 0x0000001fff187819 */ /* 0x000fe20000011441 */
[----:B------:R-:W-:Y:S01]  /*ed80*/  IMAD R32, R80, 0xc0, R20 ;  /* 0x000000c050207824 */ /* 0x000fe200078e0214 */
[----:B------:R-:W-:Y:S01]  /*ed90*/  @!PT LDS RZ, [RZ] ;  /* 0x00000000fffff984 */ /* 0x000fe20000000800 */
[----:B------:R-:W-:Y:S01]  /*eda0*/  @!PT LDS RZ, [RZ] ;  /* 0x00000000fffff984 */ /* 0x000fe20000000800 */
[----:B------:R-:W-:Y:S01]  /*edb0*/  @!PT LDS RZ, [RZ] ;  /* 0x00000000fffff984 */ /* 0x000fe20000000800 */
[----:B------:R-:W-:Y:S01]  /*edc0*/  @!PT LDS RZ, [RZ] ;  /* 0x00000000fffff984 */ /* 0x000fe20000000800 */
[----:B------:R0:W-:Y:S06]  /*edd0*/  MEMBAR.ALL.CTA ;  /* 0x0000000000007992 */ /* 0x0001ec0000008000 */
[----:B0-----:R-:W0:Y:S01]  /*ede0*/  FENCE.VIEW.ASYNC.S ;  /* 0x00000000000073c6 */ /* 0x001e220000000000 */
[----:B------:R-:W-:-:S04]  /*edf0*/  IMAD.WIDE.U32 R2, R78, UR4, R2 ;  /* 0x000000044e027c25 */ /* 0x000fc8000f8e0002 */
[----:B-1----:R-:W-:-:S04]  /*ee00*/  @P4 IMAD.HI.U32 R20, R32, R33, RZ ;  /* 0x0000002120144227 */ /* 0x002fc800078e00ff */
[----:B------:R-:W-:Y:S01]  /*ee10*/  IMAD R3, R78, UR5, R3 ;  /* 0x000000054e037c24 */ /* 0x000fe2000f8e0203 */
[----:B------:R-:W-:Y:S01]  /*ee20*/  ULDC.64 UR4, c[0x0][0xaf0] ;  /* 0x0002bc0000047ab9 */ /* 0x000fe20000000a00 */
[----:B------:R-:W-:Y:S01]  /*ee30*/  IMAD.MOV.U32 R21, RZ, RZ, R32 ;  /* 0x000000ffff157224 */ /* 0x000fe200078e0020 */
[----:B--2---:R-:W-:Y:S01]  /*ee40*/  @P4 SHF.R.U32.HI R21, RZ, R35, R20 ;  /* 0x00000023ff154219 */ /* 0x004fe20000011614 */
[----:B------:R-:W-:Y:S02]  /*ee50*/  IMAD R24, R24, UR4, RZ ;  /* 0x0000000418187c24 */ /* 0x000fe4000f8e02ff */
[----:B------:R-:W-:Y:S01]  /*ee60*/  IMAD.WIDE.U32 R2, R65, UR4, R2 ;  /* 0x0000000441027c25 */ /* 0x000fe2000f8e0002 */
[----:B------:R-:W-:-:S03]  /*ee70*/  SHF.R.S32.HI R20, RZ, 0x1f, R21 ;  /* 0x0000001fff147819 */ /* 0x000fc60000011415 */
[----:B------:R-:W-:Y:S01]  /*ee80*/  IMAD R33, R65, UR5, R24 ;  /* 0x0000000541217c24 */ /* 0x000fe2000f8e0218 */
[----:B------:R-:W-:Y:S01]  /*ee90*/  ULDC.64 UR4, c[0x0][0xae0] ;  /* 0x0002b80000047ab9 */ /* 0x000fe20000000a00 */
[----:B------:R-:W-:Y:S02]  /*eea0*/  IMAD.MOV R35, RZ, RZ, -R21 ;  /* 0x000000ffff237224 */ /* 0x000fe400078e0a15 */
[----:B------:R-:W-:Y:S02]  /*eeb0*/  IMAD.IADD R3, R3, 0x1, R33 ;  /* 0x0000000103037824 */ /* 0x000fe400078e0221 */
[----:B------:R-:W-:Y:S02]  /*eec0*/  IMAD R20, R20, UR4, RZ ;  /* 0x0000000414147c24 */ /* 0x000fe4000f8e02ff */
[----:B------:R-:W-:Y:S02]  /*eed0*/  IMAD R33, R62, R35, R32 ;  /* 0x000000233e217224 */ /* 0x000fe400078e0220 */
[----:B------:R-:W-:-:S02]  /*eee0*/  IMAD R35, R21, UR5, R20 ;  /* 0x0000000515237c24 */ /* 0x000fc4000f8e0214 */
[----:B------:R-:W-:Y:S01]  /*eef0*/  IMAD.WIDE.U32 R2, R21, UR4, R2 ;  /* 0x0000000415027c25 */ /* 0x000fe2000f8e0002 */
[----:B------:R-:W-:Y:S01]  /*ef00*/  SHF.R.S32.HI R20, RZ, 0x1f, R33 ;  /* 0x0000001fff147819 */ /* 0x000fe20000011421 */
[----:B------:R-:W-:Y:S02]  /*ef10*/  ULDC.64 UR4, c[0x0][0xad8] ;  /* 0x0002b60000047ab9 */ /* 0x000fe40000000a00 */
[----:B------:R-:W-:Y:S02]  /*ef20*/  IMAD.IADD R3, R3, 0x1, R35 ;  /* 0x0000000103037824 */ /* 0x000fe400078e0223 */
[----:B------:R-:W-:Y:S02]  /*ef30*/  IMAD R20, R20, UR4, RZ ;  /* 0x0000000414147c24 */ /* 0x000fe4000f8e02ff */
[----:B------:R-:W-:-:S04]  /*ef40*/  IMAD.WIDE.U32 R2, R33, UR4, R2 ;  /* 0x0000000421027c25 */ /* 0x000fc8000f8e0002 */
[----:B------:R-:W-:Y:S01]  /*ef50*/  IMAD R21, R33, UR5, R20 ;  /* 0x0000000521157c24 */ /* 0x000fe2000f8e0214 */
[----:B------:R-:W-:Y:S01]  /*ef60*/  ULDC.64 UR4, c[0x0][0xa80] ;  /* 0x0002a00000047ab9 */ /* 0x000fe20000000a00 */
[----:B------:R-:W-:Y:S01]  /*ef70*/  IMAD R37, R80, 0xc0, R59 ;  /* 0x000000c050257824 */ /* 0x000fe200078e023b */
[C---:B------:R-:W-:Y:S01]  /*ef80*/  LEA R24, P0, R2.reuse, UR4, 0x1 ;  /* 0x0000000402187c11 */ /* 0x040fe2000f8008ff */
[----:B------:R-:W-:Y:S01]  /*ef90*/  IMAD.IADD R3, R3, 0x1, R21 ;  /* 0x0000000103037824 */ /* 0x000fe200078e0215 */
[----:B------:R-:W-:Y:S01]  /*efa0*/  ULDC UR4, c[0x0][0xac8] ;  /* 0x0002b20000047ab9 */ /* 0x000fe20000000800 */
[C---:B------:R-:W-:Y:S02]  /*efb0*/  VIADD R21, R37.reuse, 0x60 ;  /* 0x0000006025157836 */ /* 0x040fe40000000000 */
[----:B0-----:R-:W0:Y:S01]  /*efc0*/  SHFL.IDX PT, R35, R24, RZ, 0x181f ;  /* 0x00181fff18237589 */ /* 0x001e2200000e0000 */
[----:B------:R-:W-:Y:S01]  /*efd0*/  LEA.HI.X R34, R2, UR5, R3, 0x1, P0 ;  /* 0x0000000502227c11 */ /* 0x000fe200080f0c03 */
[C---:B------:R-:W-:Y:S01]  /*efe0*/  VIADD R3, R37.reuse, 0x30 ;  /* 0x0000003025037836 */ /* 0x040fe20000000000 */
[----:B------:R-:W-:Y:S01]  /*eff0*/  ISETP.GE.AND P0, PT, R0, UR4, PT ;  /* 0x0000000400007c0c */ /* 0x000fe2000bf06270 */
[----:B------:R-:W1:Y:S03]  /*f000*/  SHFL.IDX PT, R39, R24, 0x1, 0x181f ;  /* 0x00381f0018277f89 */ /* 0x000e6600000e0000 */
[-C--:B------:R-:W-:Y:S01]  /*f010*/  ISETP.GE.OR P1, PT, R37, R58.reuse, P0 ;  /* 0x0000003a2500720c */ /* 0x080fe20000726670 */
[----:B------:R-:W2:Y:S01]  /*f020*/  SHFL.IDX PT, R41, R24, 0x2, 0x181f ;  /* 0x00581f0018297f89 */ /* 0x000ea200000e0000 */
[-C--:B------:R-:W-:Y:S01]  /*f030*/  ISETP.GE.OR P2, PT, R3, R58.reuse, P0 ;  /* 0x0000003a0300720c */ /* 0x080fe20000746670 */
[----:B------:R-:W-:Y:S01]  /*f040*/  VIADD R3, R16, 0x13220 ;  /* 0x0001322010037836 */ /* 0x000fe20000000000 */
[----:B------:R-:W-:Y:S01]  /*f050*/  ISETP.GE.OR P3, PT, R21, R58, P0 ;  /* 0x0000003a1500720c */ /* 0x000fe20000766670 */
[----:B------:R-:W2:Y:S03]  /*f060*/  SHFL.IDX PT, R33, R34, RZ, 0x181f ;  /* 0x00181fff22217589 */ /* 0x000ea600000e0000 */
[----:B------:R-:W-:Y:S01]  /*f070*/  PRMT R21, RZ, 0x654, R3 ;  /* 0x00000654ff157816 */ /* 0x000fe20000000003 */
[----:B------:R-:W2:Y:S03]  /*f080*/  SHFL.IDX PT, R36, R34, 0x1, 0x181f ;  /* 0x00381f0022247f89 */ /* 0x000ea600000e0000 */
[----:B------:R2:W-:Y:S01]  /*f090*/  SYNCS.ARRIVE.TRANS64.RED.A1T0 RZ, [R21+URZ], RZ ;  /* 0x000000ff15ff79a7 */ /* 0x0005e2000810043f */
[----:B------:R-:W2:Y:S01]  /*f0a0*/  SHFL.IDX PT, R38, R34, 0x2, 0x181f ;  /* 0x00581f0022267f89 */ /* 0x000ea200000e0000 */
[----:B0-----:R-:W-:Y:S01]  /*f0b0*/  @!P1 LEA R2, P4, R0, R35, 0x1 ;  /* 0x0000002300029211 */ /* 0x001fe200078808ff */
[----:B------:R-:W-:-:S02]  /*f0c0*/  VIADD R35, R37, 0x90 ;  /* 0x0000009025237836 */ /* 0x000fc40000000000 */
[----:B------:R-:W0:Y:S01]  /*f0d0*/  SHFL.IDX PT, R34, R34, 0x3, 0x181f ;  /* 0x00781f0022227f89 */ /* 0x000e2200000e0000 */
[C---:B-1----:R-:W-:Y:S02]  /*f0e0*/  @!P2 LEA R20, P5, R0.reuse, R39, 0x1 ;  /* 0x000000270014a211 */ /* 0x042fe400078a08ff */
[----:B------:R-:W-:Y:S01]  /*f0f0*/  ISETP.GE.OR P0, PT, R35, R58, P0 ;  /* 0x0000003a2300720c */ /* 0x000fe20000706670 */
[----:B------:R1:W0:Y:S01]  /*f100*/  SHFL.IDX PT, R39, R24, 0x3, 0x181f ;  /* 0x00781f0018277f89 */ /* 0x00022200000e0000 */
[C---:B--2---:R-:W-:Y:S02]  /*f110*/  @!P3 LEA R32, P6, R0.reuse, R41, 0x1 ;  /* 0x000000290020b211 */ /* 0x044fe400078c08ff */
[C-C-:B------:R-:W-:Y:S02]  /*f120*/  @!P1 LEA.HI.X R3, R0.reuse, R33, R63.reuse, 0x1, P4 ;  /* 0x0000002100039211 */ /* 0x140fe400020f0c3f */
[C-C-:B------:R-:W-:Y:S02]  /*f130*/  @!P2 LEA.HI.X R21, R0.reuse, R36, R63.reuse, 0x1, P5 ;  /* 0x000000240015a211 */ /* 0x140fe400028f0c3f */
[----:B------:R-:W-:Y:S01]  /*f140*/  @!P3 LEA.HI.X R33, R0, R38, R63, 0x1, P6 ;  /* 0x000000260021b211 */ /* 0x000fe200030f0c3f */
[----:B---3--:R1:W-:Y:S04]  /*f150*/  @!P1 ST.E.128 desc[UR40][R2.64], R8 ;  /* 0x0000000802009985 */ /* 0x0083e8000c101d28 */
[----:B----4-:R1:W-:Y:S04]  /*f160*/  @!P2 ST.E.128 desc[UR40][R20.64], R12 ;  /* 0x0000000c1400a985 */ /* 0x0103e8000c101d28 */
[----:B------:R1:W-:Y:S01]  /*f170*/  @!P3 ST.E.128 desc[UR40][R32.64], R28 ;  /* 0x0000001c2000b985 */ /* 0x0003e2000c101d28 */
[----:B0-----:R-:W-:Y:S05]  /*f180*/  @P0 BRA `(.L_x_410) ;  /* 0x0000001000ac0947 */ /* 0x001fea0003800000 */
[----:B-1----:R-:W-:-:S04]  /*f190*/  LEA R2, P0, R0, R39, 0x1 ;  /* 0x0000002700027211 */ /* 0x002fc800078008ff */
[----:B------:R-:W-:-:S05]  /*f1a0*/  LEA.HI.X R3, R0, R34, R63, 0x1, P0 ;  /* 0x0000002200037211 */ /* 0x000fca00000f0c3f */
[----:B-----5:R0:W-:Y:S01]  /*f1b0*/  ST.E.128 desc[UR40][R2.64], R4 ;  /* 0x0000000402007985 */ /* 0x0201e2000c101d28 */
[----:B------:R-:W-:Y:S05]  /*f1c0*/  BRA `(.L_x_410) ;  /* 0x00000010009c7947 */ /* 0x000fea0003800000 */
.L_x_409:
[----:B0-----:R-:W0:Y:S01]  /*f1d0*/  @P4 LDC R4, c[0x0][0xbec] ;  /* 0x0002fb00ff044b82 */ /* 0x001e220000000800 */
[----:B------:R-:W-:Y:S01]  /*f1e0*/  ULDC.64 UR4, c[0x0][0xb08] ;  /* 0x0002c20000047ab9 */ /* 0x000fe20000000a00 */
[----:B------:R-:W-:Y:S01]  /*f1f0*/  SHF.R.S32.HI R0, RZ, 0x1f, R65 ;  /* 0x0000001fff007819 */ /* 0x000fe20000011441 */
[----:B------:R-:W-:Y:S01]  /*f200*/  IMAD R5, R64, UR4, RZ ;  /* 0x0000000440057c24 */ /* 0x000fe2000f8e02ff */
[----:B------:R-:W2:Y:S01]  /*f210*/  LDL R72, [R1+0x54] ;  /* 0x0000540001487983 */ /* 0x000ea20000100800 */
[C---:B------:R-:W-:Y:S01]  /*f220*/  IMAD.WIDE.U32 R2, R24.reuse, UR4, RZ ;  /* 0x0000000418027c25 */ /* 0x040fe2000f8e00ff */
[----:B------:R-:W-:Y:S02]  /*f230*/  ULDC.64 UR6, c[0x0][0xb30] ;  /* 0x0002cc0000067ab9 */ /* 0x000fe40000000a00 */
[----:B------:R-:W1:Y:S01]  /*f240*/  @P4 LDC R11, c[0x0][0xbf0] ;  /* 0x0002fc00ff0b4b82 */ /* 0x000e620000000800 */
[----:B------:R-:W-:Y:S01]  /*f250*/  IMAD R5, R24, UR5, R5 ;  /* 0x0000000518057c24 */ /* 0x000fe2000f8e0205 */
[----:B------:R-:W-:Y:S01]  /*f260*/  ULDC.64 UR4, c[0x0][0xb38] ;  /* 0x0002ce0000047ab9 */ /* 0x000fe20000000a00 */
[----:B------:R-:W3:Y:S02]  /*f270*/  LDL R71, [R1+0x5c] ;  /* 0x00005c0001477983 */ /* 0x000ee40000100800 */
[----:B------:R-:W-:-:S02]  /*f280*/  IMAD.IADD R3, R3, 0x1, R5 ;  /* 0x0000000103037824 */ /* 0x000fc400078e0205 */
[----:B------:R4:W5:Y:S01]  /*f290*/  LDL R70, [R1+0x80] ;  /* 0x0000800001467983 */ /* 0x0009620000100800 */
[----:B------:R-:W-:-:S03]  /*f2a0*/  IMAD.WIDE.U32 R2, R78, UR4, R2 ;  /* 0x000000044e027c25 */ /* 0x000fc6000f8e0002 */
[----:B------:R4:W5:Y:S01]  /*f2b0*/  LDL R69, [R1+0x6c] ;  /* 0x00006c0001457983 */ /* 0x0009620000100800 */
[----:B------:R-:W-:Y:S01]  /*f2c0*/  IMAD R3, R78, UR5, R3 ;  /* 0x000000054e037c24 */ /* 0x000fe2000f8e0203 */
[----:B------:R-:W-:Y:S02]  /*f2d0*/  ULDC.64 UR4, c[0x0][0xb40] ;  /* 0x0002d00000047ab9 */ /* 0x000fe40000000a00 */
[----:B------:R4:W5:Y:S01]  /*f2e0*/  LDL R68, [R1+0x7c] ;  /* 0x00007c0001447983 */ /* 0x0009620000100800 */
[----:B0-----:R-:W-:-:S03]  /*f2f0*/  @P4 IMAD.HI.U32 R4, R15, R4, RZ ;  /* 0x000000040f044227 */ /* 0x001fc600078e00ff */
[----:B------:R4:W5:Y:S01]  /*f300*/  LDL R67, [R1+0x68] ;  /* 0x0000680001437983 */ /* 0x0009620000100800 */
[----:B------:R-:W-:Y:S02]  /*f310*/  IMAD R0, R0, UR4, RZ ;  /* 0x0000000400007c24 */ /* 0x000fe4000f8e02ff */
[----:B------:R-:W-:Y:S01]  /*f320*/  IMAD.MOV.U32 R5, RZ, RZ, R15 ;  /* 0x000000ffff057224 */ /* 0x000fe200078e000f */
[----:B------:R4:W5:Y:S01]  /*f330*/  LDL R66, [R1+0x78] ;  /* 0x0000780001427983 */ /* 0x0009620000100800 */
[C---:B------:R-:W-:Y:S01]  /*f340*/  IMAD R7, R65.reuse, UR5, R0 ;  /* 0x0000000541077c24 */ /* 0x040fe2000f8e0200 */
[----:B-1----:R-:W-:Y:S01]  /*f350*/  @P4 SHF.R.U32.HI R5, RZ, R11, R4 ;  /* 0x0000000bff054219 */ /* 0x002fe20000011604 */
[----:B------:R-:W-:Y:S01]  /*f360*/  IMAD.WIDE.U32 R2, R65, UR4, R2 ;  /* 0x0000000441027c25 */ /* 0x000fe2000f8e0002 */
[----:B------:R4:W5:Y:S01]  /*f370*/  LDL R64, [R1+0x74] ;  /* 0x0000740001407983 */ /* 0x0009620000100800 */
[----:B------:R-:W-:Y:S02]  /*f380*/  ULDC.64 UR4, c[0x0][0xb48] ;  /* 0x0002d20000047ab9 */ /* 0x000fe40000000a00 */
[----:B------:R-:W-:Y:S01]  /*f390*/  IMAD.IADD R3, R3, 0x1, R7 ;  /* 0x0000000103037824 */ /* 0x000fe200078e0207 */
[----:B------:R4:W5:Y:S01]  /*f3a0*/  LDL R65, [R1+0x64] ;  /* 0x0000640001417983 */ /* 0x0009620000100800 */
[----:B------:R-:W-:-:S04]  /*f3b0*/  IMAD.MOV R7, RZ, RZ, -R5 ;  /* 0x000000ffff077224 */ /* 0x000fc800078e0a05 */
[----:B------:R-:W-:Y:S02]  /*f3c0*/  IMAD R7, R62, R7, R15 ;  /* 0x000000073e077224 */ /* 0x000fe400078e020f */
[----:B------:R4:W5:Y:S01]  /*f3d0*/  LDL R62, [R1+0x60] ;  /* 0x00006000013e7983 */ /* 0x0009620000100800 */
[----:B------:R-:W-:Y:S01]  /*f3e0*/  SHF.R.S32.HI R0, RZ, 0x1f, R5 ;  /* 0x0000001fff007819 */ /* 0x000fe20000011405 */
[----:B------:R-:W-:-:S04]  /*f3f0*/  IMAD.WIDE.U32 R2, R76, UR4, R2 ;  /* 0x000000044c027c25 */ /* 0x000fc8000f8e0002 */
[----:B------:R-:W-:Y:S02]  /*f400*/  IMAD R0, R0, UR6, RZ ;  /* 0x0000000600007c24 */ /* 0x000fe4000f8e02ff */
[----:B------:R-:W-:Y:S01]  /*f410*/  IMAD R3, R76, UR5, R3 ;  /* 0x000000054c037c24 */ /* 0x000fe2000f8e0203 */
        /* <DEDUP_REMOVED lines=8> */
[----:B------:R-:W-:Y:S01]  /*f4a0*/  ISETP.GE.AND P0, PT, R13, R58, PT ;  /* 0x0000003a0d00720c */ /* 0x000fe20003f06270 */
[----:B------:R-:W-:Y:S02]  /*f4b0*/  ULDC.64 UR4, c[0x0][0xb00] ;  /* 0x0002c00000047ab9 */ /* 0x000fe40000000a00 */
[----:B------:R-:W-:Y:S01]  /*f4c0*/  VIADD R4, R16, 0x13220 ;  /* 0x0001322010047836 */ /* 0x000fe20000000000 */
[----:B------:R-:W-:Y:S01]  /*f4d0*/  LEA R0, P1, R2, UR4, 0x2 ;  /* 0x0000000402007c11 */ /* 0x000fe2000f8210ff */
[----:B------:R-:W-:-:S03]  /*f4e0*/  IMAD.IADD R3, R3, 0x1, R5 ;  /* 0x0000000103037824 */ /* 0x000fc600078e0205 */
[----:B------:R-:W-:Y:S02]  /*f4f0*/  PRMT R4, RZ, 0x654, R4 ;  /* 0x00000654ff047816 */ /* 0x000fe40000000004 */
[----:B------:R-:W-:Y:S01]  /*f500*/  LEA.HI.X R8, R2, UR5, R3, 0x2, P1 ;  /* 0x0000000502087c11 */ /* 0x000fe200088f1403 */
[----:B------:R-:W-:Y:S01]  /*f510*/  BSSY B1, `(.L_x_411) ;  /* 0x000002a000017945 */ /* 0x000fe20003800000 */
[----:B------:R0:W-:Y:S03]  /*f520*/  SYNCS.ARRIVE.TRANS64.RED.A1T0 RZ, [R4+URZ], RZ ;  /* 0x000000ff04ff79a7 */ /* 0x0001e6000810043f */
[----:B------:R4:W1:Y:S04]  /*f530*/  SHFL.IDX PT, R5, R8, RZ, 0x1c1f ;  /* 0x001c1fff08057589 */ /* 0x00086800000e0000 */
[----:B0-----:R4:W0:Y:S01]  /*f540*/  SHFL.IDX PT, R4, R0, RZ, 0x1c1f ;  /* 0x001c1fff00047589 */ /* 0x00182200000e0000 */
[----:B--2---:R-:W-:-:S02]  /*f550*/  VIADD R59, R72, 0x8 ;  /* 0x00000008483b7836 */ /* 0x004fc40000000000 */
[----:B------:R-:W-:-:S03]  /*f560*/  VIADD R61, R72, 0x10 ;  /* 0x00000010483d7836 */ /* 0x000fc60000000000 */
[----:B------:R-:W-:Y:S02]  /*f570*/  SHF.R.S32.HI R24, RZ, 0x1f, R59 ;  /* 0x0000001fff187819 */ /* 0x000fe4000001143b */
[----:B---3--:R-:W-:Y:S02]  /*f580*/  SHF.R.S32.HI R63, RZ, 0x1f, R71 ;  /* 0x0000001fff3f7819 */ /* 0x008fe40000011447 */
[----:B------:R-:W-:Y:S01]  /*f590*/  SHF.R.S32.HI R60, RZ, 0x1f, R61 ;  /* 0x0000001fff3c7819 */ /* 0x000fe2000001143d */
[----:B01--4-:R-:W-:Y:S06]  /*f5a0*/  @P0 BRA `(.L_x_412) ;  /* 0x0000000000800947 */ /* 0x013fec0003800000 */
[----:B------:R-:W-:Y:S02]  /*f5b0*/  ULDC UR4, c[0x0][0xac8] ;  /* 0x0002b20000047ab9 */ /* 0x000fe40000000800 */
[----:B------:R-:W-:Y:S02]  /*f5c0*/  ISETP.GE.AND P1, PT, R59, UR4, PT ;  /* 0x000000043b007c0c */ /* 0x000fe4000bf26270 */
[----:B------:R-:W-:Y:S02]  /*f5d0*/  ISETP.GE.AND P0, PT, R72, UR4, PT ;  /* 0x0000000448007c0c */ /* 0x000fe4000bf06270 */
[----:B------:R-:W-:Y:S02]  /*f5e0*/  ISETP.GE.AND P4, PT, R61, UR4, PT ;  /* 0x000000043d007c0c */ /* 0x000fe4000bf86270 */
[----:B------:R-:W-:Y:S02]  /*f5f0*/  ISETP.GE.AND P5, PT, R71, UR4, PT ;  /* 0x0000000447007c0c */ /* 0x000fe4000bfa6270 */
[----:B-----5:R-:W-:-:S05]  /*f600*/  ISETP.GE.AND P3, PT, R69, UR4, PT ;  /* 0x0000000445007c0c */ /* 0x020fca000bf66270 */
[CC--:B------:R-:W-:Y:S02]  /*f610*/  @!P1 LEA R6, P2, R59.reuse, R4.reuse, 0x2 ;  /* 0x000000043b069211 */ /* 0x0c0fe400078410ff */
[----:B------:R-:W-:Y:S02]  /*f620*/  @!P0 IMAD.WIDE R2, R72, 0x4, R4 ;  /* 0x0000000448028825 */ /* 0x000fe400078e0204 */
[-C--:B------:R-:W-:Y:S02]  /*f630*/  @!P1 LEA.HI.X R7, R59, R5.reuse, R24, 0x2, P2 ;  /* 0x000000053b079211 */ /* 0x080fe400010f1418 */
[----:B------:R-:W-:Y:S01]  /*f640*/  ISETP.GE.AND P2, PT, R67, UR4, PT ;  /* 0x0000000443007c0c */ /* 0x000fe2000bf46270 */
[----:B------:R0:W-:Y:S01]  /*f650*/  @!P0 ST.E.64 desc[UR40][R2.64], R20 ;  /* 0x0000001402008985 */ /* 0x0001e2000c101b28 */
[-C--:B------:R-:W-:Y:S02]  /*f660*/  @!P4 LEA R10, P0, R61, R4.reuse, 0x2 ;  /* 0x000000043d0ac211 */ /* 0x080fe400078010ff */
[----:B------:R-:W-:Y:S01]  /*f670*/  @!P5 LEA R12, P6, R71, R4, 0x2 ;  /* 0x00000004470cd211 */ /* 0x000fe200078c10ff */
[----:B------:R1:W-:Y:S01]  /*f680*/  @!P1 ST.E.64 desc[UR40][R6.64], R28 ;  /* 0x0000001c06009985 */ /* 0x0003e2000c101b28 */
[----:B------:R-:W-:-:S02]  /*f690*/  @!P4 LEA.HI.X R11, R61, R5, R60, 0x2, P0 ;  /* 0x000000053d0bc211 */ /* 0x000fc400000f143c */
[----:B------:R-:W-:Y:S02]  /*f6a0*/  ISETP.GE.AND P1, PT, R65, UR4, PT ;  /* 0x0000000441007c0c */ /* 0x000fe4000bf26270 */
[----:B------:R-:W-:Y:S01]  /*f6b0*/  ISETP.GE.AND P0, PT, R62, UR4, PT ;  /* 0x000000043e007c0c */ /* 0x000fe2000bf06270 */
[----:B------:R2:W-:Y:S01]  /*f6c0*/  @!P4 ST.E.64 desc[UR40][R10.64], R30 ;  /* 0x0000001e0a00c985 */ /* 0x0005e2000c101b28 */
[-C--:B------:R-:W-:Y:S02]  /*f6d0*/  @!P5 LEA.HI.X R13, R71, R5.reuse, R63, 0x2, P6 ;  /* 0x00000005470dd211 */ /* 0x080fe400030f143f */
[-C--:B------:R-:W-:Y:S02]  /*f6e0*/  @!P2 LEA R14, P4, R67, R4.reuse, 0x2 ;  /* 0x00000004430ea211 */ /* 0x080fe400078810ff */
[----:B0-----:R-:W-:Y:S01]  /*f6f0*/  @!P3 LEA R2, P6, R69, R4, 0x2 ;  /* 0x000000044502b211 */ /* 0x001fe200078c10ff */
[----:B------:R2:W-:Y:S01]  /*f700*/  @!P5 ST.E.64 desc[UR40][R12.64], R32 ;  /* 0x000000200c00d985 */ /* 0x0005e2000c101b28 */
[----:B------:R-:W-:-:S02]  /*f710*/  @!P2 LEA.HI.X R15, R67, R5, R68, 0x2, P4 ;  /* 0x00000005430fa211 */ /* 0x000fc400020f1444 */
[-C--:B------:R-:W-:Y:S02]  /*f720*/  @!P3 LEA.HI.X R3, R69, R5.reuse, R70, 0x2, P6 ;  /* 0x000000054503b211 */ /* 0x080fe400030f1446 */
[CC--:B-1----:R-:W-:Y:S02]  /*f730*/  @!P1 LEA R6, P5, R65.reuse, R4.reuse, 0x2 ;  /* 0x0000000441069211 */ /* 0x0c2fe400078a10ff */
[C---:B------:R-:W-:Y:S01]  /*f740*/  @!P0 LEA R4, P6, R62.reuse, R4, 0x2 ;  /* 0x000000043e048211 */ /* 0x040fe200078c10ff */
[----:B------:R2:W-:Y:S01]  /*f750*/  @!P3 ST.E.64 desc[UR40][R2.64], R34 ;  /* 0x000000220200b985 */ /* 0x0005e2000c101b28 */
[-C--:B------:R-:W-:Y:S02]  /*f760*/  @!P1 LEA.HI.X R7, R65, R5.reuse, R66, 0x2, P5 ;  /* 0x0000000541079211 */ /* 0x080fe400028f1442 */
[----:B------:R-:W-:Y:S01]  /*f770*/  @!P0 LEA.HI.X R5, R62, R5, R64, 0x2, P6 ;  /* 0x000000053e058211 */ /* 0x000fe200030f1440 */
[----:B------:R2:W-:Y:S04]  /*f780*/  @!P2 ST.E.64 desc[UR40][R14.64], R36 ;  /* 0x000000240e00a985 */ /* 0x0005e8000c101b28 */
[----:B------:R2:W-:Y:S04]  /*f790*/  @!P1 ST.E.64 desc[UR40][R6.64], R38 ;  /* 0x0000002606009985 */ /* 0x0005e8000c101b28 */
[----:B------:R2:W-:Y:S02]  /*f7a0*/  @!P0 ST.E.64 desc[UR40][R4.64], R40 ;  /* 0x0000002804008985 */ /* 0x0005e4000c101b28 */
.L_x_412:
[----:B------:R-:W-:Y:S05]  /*f7b0*/  BSYNC B1 ;  /* 0x0000000000017941 */ /* 0x000fea0003800000 */
.L_x_411:
[----:B------:R-:W-:Y:S01]  /*f7c0*/  ISETP.GE.AND P0, PT, R9, R58, PT ;  /* 0x0000003a0900720c */ /* 0x000fe20003f06270 */
[----:B--2---:R3:W4:Y:S04]  /*f7d0*/  SHFL.IDX PT, R5, R8, 0x1, 0x1c1f ;  /* 0x003c1f0008057f89 */ /* 0x00472800000e0000 */
[----:B------:R3:W0:Y:S08]  /*f7e0*/  SHFL.IDX PT, R4, R0, 0x1, 0x1c1f ;  /* 0x003c1f0000047f89 */ /* 0x00063000000e0000 */
[----:B---3--:R-:W-:Y:S05]  /*f7f0*/  @P0 BRA `(.L_x_410) ;  /* 0x0000000c00100947 */ /* 0x008fea0003800000 */
[----:B------:R-:W-:Y:S02]  /*f800*/  ULDC UR4, c[0x0][0xac8] ;  /* 0x0002b20000047ab9 */ /* 0x000fe40000000800 */
[----:B------:R-:W-:Y:S02]  /*f810*/  ISETP.GE.AND P4, PT, R59, UR4, PT ;  /* 0x000000043b007c0c */ /* 0x000fe4000bf86270 */
[----:B------:R-:W-:Y:S02]  /*f820*/  ISETP.GE.AND P2, PT, R72, UR4, PT ;  /* 0x0000000448007c0c */ /* 0x000fe4000bf46270 */
[----:B------:R-:W-:Y:S02]  /*f830*/  ISETP.GE.AND P5, PT, R61, UR4, PT ;  /* 0x000000043d007c0c */ /* 0x000fe4000bfa6270 */
[----:B------:R-:W-:Y:S02]  /*f840*/  ISETP.GE.AND P1, PT, R71, UR4, PT ;  /* 0x0000000447007c0c */ /* 0x000fe4000bf26270 */
[----:B-----5:R-:W-:-:S05]  /*f850*/  ISETP.GE.AND P3, PT, R65, UR4, PT ;  /* 0x0000000441007c0c */ /* 0x020fca000bf66270 */
[CC--:B0-----:R-:W-:Y:S02]  /*f860*/  @!P4 LEA R6, P0, R59.reuse, R4.reuse, 0x2 ;  /* 0x000000043b06c211 */ /* 0x0c1fe400078010ff */
[----:B----4-:R-:W-:Y:S02]  /*f870*/  @!P2 IMAD.WIDE R2, R72, 0x4, R4 ;  /* 0x000000044802a825 */ /* 0x010fe400078e0204 */
[-C--:B------:R-:W-:Y:S02]  /*f880*/  @!P4 LEA.HI.X R7, R59, R5.reuse, R24, 0x2, P0 ;  /* 0x000000053b07c211 */ /* 0x080fe400000f1418 */
[----:B------:R-:W-:Y:S01]  /*f890*/  ISETP.GE.AND P0, PT, R69, UR4, PT ;  /* 0x0000000445007c0c */ /* 0x000fe2000bf06270 */
[----:B------:R3:W-:Y:S01]  /*f8a0*/  @!P2 ST.E.64 desc[UR40][R2.64], R42 ;  /* 0x0000002a0200a985 */ /* 0x0007e2000c101b28 */
[----:B------:R-:W-:Y:S02]  /*f8b0*/  ISETP.GE.AND P2, PT, R67, UR4, PT ;  /* 0x0000000443007c0c */ /* 0x000fe4000bf46270 */
[C---:B------:R-:W-:Y:S01]  /*f8c0*/  @!P5 LEA R8, P6, R61.reuse, R4, 0x2 ;  /* 0x000000043d08d211 */ /* 0x040fe200078c10ff */
[----:B------:R3:W-:Y:S03]  /*f8d0*/  @!P4 ST.E.64 desc[UR40][R6.64], R44 ;  /* 0x0000002c0600c985 */ /* 0x0007e6000c101b28 */
[----:B------:R-:W-:-:S02]  /*f8e0*/  @!P5 LEA.HI.X R9, R61, R5, R60, 0x2, P6 ;  /* 0x000000053d09d211 */ /* 0x000fc400030f143c */
[----:B------:R-:W-:-:S03]  /*f8f0*/  @!P1 LEA R10, P6, R71, R4, 0x2 ;  /* 0x00000004470a9211 */ /* 0x000fc600078c10ff */
[----:B------:R3:W-:Y:S01]  /*f900*/  @!P5 ST.E.64 desc[UR40][R8.64], R46 ;  /* 0x0000002e0800d985 */ /* 0x0007e2000c101b28 */
[-C--:B------:R-:W-:Y:S02]  /*f910*/  @!P0 LEA R12, P4, R69, R4.reuse, 0x2 ;  /* 0x00000004450c8211 */ /* 0x080fe400078810ff */
[-C--:B------:R-:W-:Y:S02]  /*f920*/  @!P1 LEA.HI.X R11, R71, R5.reuse, R63, 0x2, P6 ;  /* 0x00000005470b9211 */ /* 0x080fe400030f143f */
[-C--:B------:R-:W-:Y:S02]  /*f930*/  @!P2 LEA R14, P5, R67, R4.reuse, 0x2 ;  /* 0x00000004430ea211 */ /* 0x080fe400078a10ff */
[----:B------:R-:W-:Y:S01]  /*f940*/  @!P3 LEA R20, P6, R65, R4, 0x2 ;  /* 0x000000044114b211 */ /* 0x000fe200078c10ff */
[----:B------:R3:W-:Y:S01]  /*f950*/  @!P1 ST.E.64 desc[UR40][R10.64], R48 ;  /* 0x000000300a009985 */ /* 0x0007e2000c101b28 */
[-C--:B------:R-:W-:Y:S02]  /*f960*/  @!P0 LEA.HI.X R13, R69, R5.reuse, R70, 0x2, P4 ;  /* 0x00000005450d8211 */ /* 0x080fe400020f1446 */
[----:B------:R-:W-:-:S02]  /*f970*/  @!P2 LEA.HI.X R15, R67, R5, R68, 0x2, P5 ;  /* 0x00000005430fa211 */ /* 0x000fc400028f1444 */
[----:B------:R-:W-:Y:S01]  /*f980*/  @!P3 LEA.HI.X R21, R65, R5, R66, 0x2, P6 ;  /* 0x000000054115b211 */ /* 0x000fe200030f1442 */
[----:B------:R3:W-:Y:S01]  /*f990*/  @!P0 ST.E.64 desc[UR40][R12.64], R50 ;  /* 0x000000320c008985 */ /* 0x0007e2000c101b28 */
[----:B------:R-:W-:-:S03]  /*f9a0*/  ISETP.GE.AND P0, PT, R62, UR4, PT ;  /* 0x000000043e007c0c */ /* 0x000fc6000bf06270 */
[----:B------:R3:W-:Y:S04]  /*f9b0*/  @!P2 ST.E.64 desc[UR40][R14.64], R52 ;  /* 0x000000340e00a985 */ /* 0x0007e8000c101b28 */
[----:B------:R3:W-:Y:S06]  /*f9c0*/  @!P3 ST.E.64 desc[UR40][R20.64], R54 ;  /* 0x000000361400b985 */ /* 0x0007ec000c101b28 */
[----:B------:R-:W-:Y:S05]  /*f9d0*/  @P0 BRA `(.L_x_410) ;  /* 0x0000000800980947 */ /* 0x000fea0003800000 */
[----:B---3--:R-:W-:-:S04]  /*f9e0*/  LEA R2, P0, R62, R4, 0x2 ;  /* 0x000000043e027211 */ /* 0x008fc800078010ff */
[----:B------:R-:W-:-:S05]  /*f9f0*/  LEA.HI.X R3, R62, R5, R64, 0x2, P0 ;  /* 0x000000053e037211 */ /* 0x000fca00000f1440 */
[----:B------:R0:W-:Y:S01]  /*fa00*/  ST.E.64 desc[UR40][R2.64], R56 ;  /* 0x0000003802007985 */ /* 0x0001e2000c101b28 */
[----:B------:R-:W-:Y:S05]  /*fa10*/  BRA `(.L_x_410) ;  /* 0x0000000800887947 */ /* 0x000fea0003800000 */
.L_x_407:
[----:B------:R-:W2:Y:S01]  /*fa20*/  LDL.LU R4, [R1+0x40] ;  /* 0x0000400001047983 */ /* 0x000ea20000300800 */
[----:B------:R-:W-:Y:S01]  /*fa30*/  ULDC.64 UR6, c[0x0][0xc08] ;  /* 0x0003020000067ab9 */ /* 0x000fe20000000a00 */
[----:B------:R-:W-:Y:S02]  /*fa40*/  ULDC.64 UR4, c[0x0][0xc00] ;  /* 0x0003000000047ab9 */ /* 0x000fe40000000a00 */
[----:B------:R-:W3:Y:S01]  /*fa50*/  LDL.LU R7, [R1+0x44] ;  /* 0x0000440001077983 */ /* 0x000ee20000300800 */
[----:B------:R-:W-:Y:S01]  /*fa60*/  ISETP.NE.U32.AND P1, PT, RZ, UR6, PT ;  /* 0x00000006ff007c0c */ /* 0x000fe2000bf25070 */
[----:B------:R-:W-:Y:S01]  /*fa70*/  IMAD.MOV.U32 R15, RZ, RZ, RZ ;  /* 0x000000ffff0f7224 */ /* 0x000fe200078e00ff */
[----:B------:R-:W-:Y:S01]  /*fa80*/  ISETP.NE.U32.AND P0, PT, RZ, UR4, PT ;  /* 0x00000004ff007c0c */ /* 0x000fe2000bf05070 */
[----:B------:R-:W1:Y:S01]  /*fa90*/  S2R R6, SR_TID.X ;  /* 0x0000000000067919 */ /* 0x000e620000002100 */
[----:B------:R-:W-:Y:S02]  /*faa0*/  ISETP.NE.AND.EX P1, PT, RZ, UR7, PT, P1 ;  /* 0x00000007ff007c0c */ /* 0x000fe4000bf25310 */
[----:B------:R-:W-:-:S02]  /*fab0*/  ISETP.NE.AND.EX P0, PT, RZ, UR5, PT, P0 ;  /* 0x00000005ff007c0c */ /* 0x000fc4000bf05300 */
[----:B--2---:R-:W-:Y:S01]  /*fac0*/  IADD3 R2, P2, R4, UR4, RZ ;  /* 0x0000000404027c10 */ /* 0x004fe2000ff5e0ff */
[----:B------:R-:W-:-:S03]  /*fad0*/  ULDC UR4, c[0x0][0xa88] ;  /* 0x0002a20000047ab9 */ /* 0x000fc60000000800 */
[----:B---3--:R-:W-:-:S05]  /*fae0*/  IADD3.X R3, R7, UR5, RZ, P2, !PT ;  /* 0x0000000507037c10 */ /* 0x008fca00097fe4ff */
[----:B------:R-:W-:Y:S01]  /*faf0*/  @P1 IADD3 R4, P2, R4, UR6, RZ ;  /* 0x0000000604041c10 */ /* 0x000fe2000ff5e0ff */
[----:B------:R-:W-:Y:S01]  /*fb00*/  IMAD.U32 R14, RZ, RZ, UR4 ;  /* 0x00000004ff0e7e24 */ /* 0x000fe2000f8e00ff */
[----:B------:R2:W5:Y:S02]  /*fb10*/  @P0 LDG.E R15, desc[UR40][R2.64] ;  /* 0x00000028020f0981 */ /* 0x000564000c1e1900 */
[----:B------:R-:W-:Y:S01]  /*fb20*/  @P1 IADD3.X R5, R7, UR7, RZ, P2, !PT ;  /* 0x0000000707051c10 */ /* 0x000fe200097fe4ff */
[----:B-1----:R-:W-:-:S04]  /*fb30*/  VIADD R34, R6, 0xffffff80 ;  /* 0xffffff8006227836 */ /* 0x002fc80000000000 */
[----:B------:R2:W5:Y:S01]  /*fb40*/  @P1 LDG.E R14, desc[UR40][R4.64] ;  /* 0x00000028040e1981 */ /* 0x000562000c1e1900 */
[----:B------:R-:W-:Y:S02]  /*fb50*/  ISETP.GT.AND P3, PT, R34, 0xbf, PT ;  /* 0x000000bf2200780c */ /* 0x000fe40003f64270 */
[----:B------:R-:W-:Y:S01]  /*fb60*/  ISETP.GT.AND P2, PT, R74, 0x1, PT ;  /* 0x000000014a00780c */ /* 0x000fe20003f44270 */
[----:B------:R-:W-:-:S12]  /*fb70*/  @P1 BRA `(.L_x_413) ;  /* 0x0000000000101947 */ /* 0x000fd80003800000 */
[----:B------:R-:W-:Y:S05]  /*fb80*/  @!P0 BRA `(.L_x_413) ;  /* 0x00000000000c8947 */ /* 0x000fea0003800000 */
[----:B--2---:R-:W2:Y:S04]  /*fb90*/  LDG.E R5, desc[UR40][R2.64] ;  /* 0x0000002802057981 */ /* 0x004ea8000c1e1900 */
[----:B-----5:R-:W2:Y:S02]  /*fba0*/  LDG.E R14, desc[UR40][R2.64+0x4] ;  /* 0x00000428020e7981 */ /* 0x020ea4000c1e1900 */
[----:B--2---:R-:W-:-:S07]  /*fbb0*/  IMAD.IADD R14, R14, 0x1, -R5 ;  /* 0x000000010e0e7824 */ /* 0x004fce00078e0a05 */
.L_x_413:
[----:B--2---:R-:W2:Y:S04]  /*fbc0*/  LDL.LU R2, [R1+0x4c] ;  /* 0x00004c0001027983 */ /* 0x004ea80000300800 */
[----:B------:R-:W3:Y:S01]  /*fbd0*/  LDL.LU R3, [R1+0x34] ;  /* 0x0000340001037983 */ /* 0x000ee20000300800 */
[----:B------:R-:W-:Y:S01]  /*fbe0*/  BSSY B1, `(.L_x_414) ;  /* 0x0000039000017945 */ /* 0x000fe20003800000 */
[----:B-----5:R-:W-:Y:S02]  /*fbf0*/  SHF.R.S32.HI R24, RZ, 0x1f, R15 ;  /* 0x0000001fff187819 */ /* 0x020fe4000001140f */
[----:B--2---:R-:W-:Y:S02]  /*fc00*/  SEL R28, R2, RZ, !P0 ;  /* 0x000000ff021c7207 */ /* 0x004fe40004000000 */
[----:B---3--:R-:W-:Y:S01]  /*fc10*/  SEL R29, R3, RZ, !P0 ;  /* 0x000000ff031d7207 */ /* 0x008fe20004000000 */
[----:B------:R-:W-:Y:S06]  /*fc20*/  @P3 BRA `(.L_x_415) ;  /* 0x0000000000d03947 */ /* 0x000fec0003800000 */
[----:B------:R-:W2:Y:S01]  /*fc30*/  LDL R2, [R1+0x50] ;  /* 0x0000500001027983 */ /* 0x000ea20000100800 */
[----:B------:R-:W1:Y:S02]  /*fc40*/  LDC R31, c[0x0][0xbe8] ;  /* 0x0002fa00ff1f7b82 */ /* 0x000e640000000800 */
[----:B-1----:R-:W-:Y:S02]  /*fc50*/  IMAD R3, R14, R31, RZ ;  /* 0x0000001f0e037224 */ /* 0x002fe400078e02ff */
[----:B--2---:R-:W-:-:S04]  /*fc60*/  IMAD R2, R2, 0xc0, R6 ;  /* 0x000000c002027824 */ /* 0x004fc800078e0206 */
[----:B------:R-:W-:-:S05]  /*fc70*/  VIADD R30, R2, 0xffffff80 ;  /* 0xffffff80021e7836 */ /* 0x000fca0000000000 */
[----:B------:R-:W-:-:S13]  /*fc80*/  ISETP.GE.AND P0, PT, R30, R3, PT ;  /* 0x000000031e00720c */ /* 0x000fda0003f06270 */
[----:B------:R-:W-:Y:S05]  /*fc90*/  @P0 BRA `(.L_x_415) ;  /* 0x0000000000b40947 */ /* 0x000fea0003800000 */
[----:B------:R-:W2:Y:S04]  /*fca0*/  LDL R12, [R1+0x18] ;  /* 0x00001800010c7983 */ /* 0x000ea80000100800 */
[----:B------:R-:W3:Y:S01]  /*fcb0*/  LDL.LU R36, [R1+0x58] ;  /* 0x0000580001247983 */ /* 0x000ee20000300800 */
[----:B------:R-:W-:Y:S01]  /*fcc0*/  IMAD.MOV.U32 R2, RZ, RZ, 0x9b8 ;  /* 0x000009b8ff027424 */ /* 0x000fe200078e00ff */
[----:B------:R-:W-:Y:S01]  /*fcd0*/  ISETP.GT.AND P3, PT, R74, 0x1, PT ;  /* 0x000000014a00780c */ /* 0x000fe20003f64270 */
[----:B------:R-:W-:Y:S01]  /*fce0*/  IMAD.MOV.U32 R21, RZ, RZ, R30 ;  /* 0x000000ffff157224 */ /* 0x000fe200078e001e */
[----:B------:R-:W-:Y:S02]  /*fcf0*/  ISETP.NE.AND P0, PT, R31, 0x1, PT ;  /* 0x000000011f00780c */ /* 0x000fe40003f05270 */
[----:B------:R-:W-:-:S02]  /*fd00*/  SEL R32, R2, 0x978, P3 ;  /* 0x0000097802207807 */ /* 0x000fc40001800000 */
[----:B------:R-:W1:Y:S08]  /*fd10*/  LDC.64 R2, c[0x0][0xba8] ;  /* 0x0002ea00ff027b82 */ /* 0x000e700000000a00 */
[----:B------:R-:W4:Y:S08]  /*fd20*/  LDC.64 R8, c[0x0][R32+0x220] ;  /* 0x0000880020087b82 */ /* 0x000f300000000a00 */
[----:B------:R-:W2:Y:S08]  /*fd30*/  LDC.64 R6, c[0x0][R32+0x218] ;  /* 0x0000860020067b82 */ /* 0x000eb00000000a00 */
[----:B------:R-:W5:Y:S08]  /*fd40*/  LDC.64 R10, c[0x0][R32+0x228] ;  /* 0x00008a00200a7b82 */ /* 0x000f700000000a00 */
[----:B------:R-:W0:Y:S08]  /*fd50*/  LDC.64 R4, c[0x0][R32+0x210] ;  /* 0x0000840020047b82 */ /* 0x000e300000000a00 */
[----:B------:R-:W5:Y:S08]  /*fd60*/  @P0 LDC R13, c[0x0][0xbec] ;  /* 0x0002fb00ff0d0b82 */ /* 0x000f700000000800 */
[----:B------:R-:W0:Y:S01]  /*fd70*/  @P0 LDC R35, c[0x0][0xbf0] ;  /* 0x0002fc00ff230b82 */ /* 0x000e220000000800 */
[----:B----4-:R-:W-:-:S07]  /*fd80*/  IMAD R9, R9, R29, RZ ;  /* 0x0000001d09097224 */ /* 0x010fce00078e02ff */
[----:B-1----:R-:W1:Y:S01]  /*fd90*/  @!P3 LDC R2, c[0x0][0xb50] ;  /* 0x0002d400ff02bb82 */ /* 0x002e620000000800 */
[----:B------:R-:W-:Y:S02]  /*fda0*/  IMAD R9, R8, R28, R9 ;  /* 0x0000001c08097224 */ /* 0x000fe400078e0209 */
[----:B-----5:R-:W-:-:S05]  /*fdb0*/  @P0 IMAD.HI.U32 R20, R30, R13, RZ ;  /* 0x0000000d1e140227 */ /* 0x020fca00078e00ff */
[----:B------:R-:W4:Y:S01]  /*fdc0*/  @!P3 LDC R3, c[0x0][0xb54] ;  /* 0x0002d500ff03bb82 */ /* 0x000f220000000800 */
[----:B0-----:R-:W-:Y:S01]  /*fdd0*/  @P0 SHF.R.U32.HI R21, RZ, R35, R20 ;  /* 0x00000023ff150219 */ /* 0x001fe20000011614 */
[-C--:B--2---:R-:W-:Y:S02]  /*fde0*/  IMAD R33, R7, R12.reuse, RZ ;  /* 0x0000000c07217224 */ /* 0x084fe400078e02ff */
[----:B------:R-:W-:Y:S01]  /*fdf0*/  IMAD.WIDE.U32 R12, R6, R12, RZ ;  /* 0x0000000c060c7225 */ /* 0x000fe200078e00ff */
[----:B---3--:R-:W-:-:S03]  /*fe00*/  SEL R35, R36, RZ, P3 ;  /* 0x000000ff24237207 */ /* 0x008fc60001800000 */
[----:B------:R-:W-:-:S04]  /*fe10*/  IMAD.WIDE.U32 R6, R8, R29, RZ ;  /* 0x0000001d08067225 */ /* 0x000fc800078e00ff */
[----:B------:R-:W-:Y:S01]  /*fe20*/  IMAD.IADD R13, R33, 0x1, R13 ;  /* 0x00000001210d7824 */ /* 0x000fe200078e020d */
[----:B------:R-:W-:Y:S01]  /*fe30*/  IADD3 R12, P0, P1, R6, R12, R15 ;  /* 0x0000000c060c7210 */ /* 0x000fe2000791e00f */
[----:B------:R-:W-:Y:S02]  /*fe40*/  IMAD.MOV R8, RZ, RZ, -R21 ;  /* 0x000000ffff087224 */ /* 0x000fe400078e0a15 */
[----:B------:R-:W-:Y:S02]  /*fe50*/  IMAD.IADD R20, R7, 0x1, R9 ;  /* 0x0000000107147824 */ /* 0x000fe400078e0209 */
[----:B------:R-:W-:-:S04]  /*fe60*/  IMAD.WIDE.U32 R6, R10, R35, RZ ;  /* 0x000000230a067225 */ /* 0x000fc800078e00ff */
[----:B------:R-:W-:Y:S02]  /*fe70*/  IMAD R11, R11, R35, RZ ;  /* 0x000000230b0b7224 */ /* 0x000fe400078e02ff */
[----:B------:R-:W-:Y:S01]  /*fe80*/  IMAD R9, R31, R8, R30 ;  /* 0x000000081f097224 */ /* 0x000fe200078e021e */
[----:B------:R-:W-:Y:S01]  /*fe90*/  IADD3.X R8, R20, R13, R24, P0, P1 ;  /* 0x0000000d14087210 */ /* 0x000fe200007e2418 */
[----:B------:R-:W-:Y:S01]  /*fea0*/  IMAD.IADD R7, R11, 0x1, R7 ;  /* 0x000000010b077824 */ /* 0x000fe200078e0207 */
[----:B------:R-:W-:Y:S01]  /*feb0*/  IADD3 R6, P0, P1, R21, R12, R6 ;  /* 0x0000000c15067210 */ /* 0x000fe2000791e006 */
[----:B------:R-:W-:Y:S01]  /*fec0*/  IMAD R5, R5, R9, RZ ;  /* 0x0000000905057224 */ /* 0x000fe200078e02ff */
[----:B------:R-:W-:Y:S02]  /*fed0*/  SHF.R.S32.HI R21, RZ, 0x1f, R21 ;  /* 0x0000001fff157819 */ /* 0x000fe40000011415 */
[----:B------:R-:W-:Y:S02]  /*fee0*/  SHF.R.S32.HI R11, RZ, 0x1f, R9 ;  /* 0x0000001fff0b7819 */ /* 0x000fe40000011409 */
[----:B------:R-:W-:-:S03]  /*fef0*/  IADD3.X R7, R21, R8, R7, P0, P1 ;  /* 0x0000000815077210 */ /* 0x000fc600007e2407 */
[C---:B------:R-:W-:Y:S02]  /*ff00*/  IMAD R11, R4.reuse, R11, R5 ;  /* 0x0000000b040b7224 */ /* 0x040fe400078e0205 */
[----:B------:R-:W-:-:S04]  /*ff10*/  IMAD.WIDE.U32 R4, R4, R9, R6 ;  /* 0x0000000904047225 */ /* 0x000fc800078e0006 */
[----:B------:R-:W-:Y:S01]  /*ff20*/  IMAD.IADD R5, R5, 0x1, R11 ;  /* 0x0000000105057824 */ /* 0x000fe200078e020b */
[----:B-1----:R-:W-:-:S04]  /*ff30*/  LEA R2, P0, R4, R2, 0x2 ;  /* 0x0000000204027211 */ /* 0x002fc800078010ff */
[----:B----4-:R-:W-:Y:S01]  /*ff40*/  LEA.HI.X R3, R4, R3, R5, 0x2, P0 ;  /* 0x0000000304037211 */ /* 0x010fe200000f1405 */
[----:B------:R-:W-:-:S05]  /*ff50*/  IMAD.MOV.U32 R5, RZ, RZ, -0x800000 ;  /* 0xff800000ff057424 */ /* 0x000fca00078e00ff */
[----:B------:R1:W-:Y:S03]  /*ff60*/  STG.E desc[UR40][R2.64], R5 ;  /* 0x0000000502007986 */ /* 0x0003e6000c101928 */
.L_x_415:
[----:B------:R-:W-:Y:S05]  /*ff70*/  BSYNC B1 ;  /* 0x0000000000017941 */ /* 0x000fea0003800000 */
.L_x_414:
[----:B------:R-:W-:Y:S05]  /*ff80*/  @P2 BRA `(.L_x_410) ;  /* 0x00000004002c2947 */ /* 0x000fea0003800000 */
[----:B------:R-:W2:Y:S01]  /*ff90*/  LDL.LU R13, [R1+0x18] ;  /* 0x00001800010d7983 */ /* 0x000ea20000300800 */
[----:B------:R-:W3:Y:S01]  /*ffa0*/  LDC R11, c[0x0][0xbe8] ;  /* 0x0002fa00ff0b7b82 */ /* 0x000ee20000000800 */
[----:B------:R-:W-:Y:S01]  /*ffb0*/  SHF.R.S32.HI R12, RZ, 0x1f, R34 ;  /* 0x0000001fff0c7819 */ /* 0x000fe20000011422 */
[----:B------:R-:W-:Y:S01]  /*ffc0*/  ULDC.64 UR4, c[0x0][0xaa0] ;  /* 0x0002a80000047ab9 */ /* 0x000fe20000000a00 */
[----:B------:R-:W4:Y:S01]  /*ffd0*/  LDL.LU R10, [R1+0x50] ;  /* 0x00005000010a7983 */ /* 0x000f220000300800 */
[----:B-1----:R-:W-:Y:S01]  /*ffe0*/  IMAD R2, R24, UR4, RZ ;  /* 0x0000000418027c24 */ /* 0x002fe2000f8e02ff */
[----:B------:R-:W-:Y:S01]  /*fff0*/  LEA.HI R12, R12, R34, RZ, 0x3 ;  /* 0x000000220c0c7211 */ /* 0x000fe200078f18ff */
[----:B------:R-:W-:Y:S02]  /*10000*/  ULDC.64 UR6, c[0x0][0xaf0] ;  /* 0x0002bc0000067ab9 */ /* 0x000fe40000000a00 */
[C---:B------:R-:W-:Y:S01]  /*10010*/  IMAD R5, R15.reuse, UR5, R2 ;  /* 0x000000050f057c24 */ /* 0x040fe2000f8e0202 */
[----:B------:R-:W-:Y:S01]  /*10020*/  SHF.R.S32.HI R12, RZ, 0x3, R12 ;  /* 0x00000003ff0c7819 */ /* 0x000fe2000001140c */
[----:B------:R-:W-:Y:S01]  /*10030*/  IMAD.WIDE.U32 R2, R15, UR4, RZ ;  /* 0x000000040f027c25 */ /* 0x000fe2000f8e00ff */
[----:B------:R-:W-:-:S03]  /*10040*/  ULDC.64 UR4, c[0x0][0xae8] ;  /* 0x0002ba0000047ab9 */ /* 0x000fc60000000a00 */
[----:B------:R-:W-:Y:S02]  /*10050*/  IMAD R4, R72, 0x30, R12 ;  /* 0x0000003048047824 */ /* 0x000fe400078e020c */
[----:B------:R-:W-:Y:S02]  /*10060*/  IMAD.IADD R3, R3, 0x1, R5 ;  /* 0x0000000103037824 */ /* 0x000fe400078e0205 */
[----:B------:R-:W-:Y:S01]  /*10070*/  IMAD R6, R28, UR6, RZ ;  /* 0x000000061c067c24 */ /* 0x000fe2000f8e02ff */
[----:B---3--:R-:W-:Y:S01]  /*10080*/  ISETP.NE.AND P0, PT, R11, 0x1, PT ;  /* 0x000000010b00780c */ /* 0x008fe20003f05270 */
[----:B------:R-:W-:-:S12]  /*10090*/  IMAD R21, R14, R11, RZ ;  /* 0x0000000b0e157224 */ /* 0x000fd800078e02ff */
[----:B------:R-:W1:Y:S08]  /*100a0*/  @P0 LDC R7, c[0x0][0xbec] ;  /* 0x0002fb00ff070b82 */ /* 0x000e700000000800 */
[----:B------:R-:W3:Y:S01]  /*100b0*/  @P0 LDC R9, c[0x0][0xbf0] ;  /* 0x0002fc00ff090b82 */ /* 0x000ee20000000800 */
[----:B--2---:R-:W-:-:S04]  /*100c0*/  IMAD.WIDE.U32 R2, R13, UR4, R2 ;  /* 0x000000040d027c25 */ /* 0x004fc8000f8e0002 */
[----:B----4-:R-:W-:Y:S02]  /*100d0*/  IMAD R8, R10, 0xc0, R4 ;  /* 0x000000c00a087824 */ /* 0x010fe400078e0204 */
[----:B------:R-:W-:Y:S01]  /*100e0*/  IMAD R3, R13, UR5, R3 ;  /* 0x000000050d037c24 */ /* 0x000fe2000f8e0203 */
[----:B------:R-:W-:Y:S01]  /*100f0*/  ULDC.64 UR4, c[0x0][0xae0] ;  /* 0x0002b80000047ab9 */ /* 0x000fe20000000a00 */
[----:B-1----:R-:W-:-:S04]  /*10100*/  @P0 IMAD.HI.U32 R4, R8, R7, RZ ;  /* 0x0000000708040227 */ /* 0x002fc800078e00ff */
[----:B------:R-:W-:Y:S01]  /*10110*/  IMAD.MOV.U32 R5, RZ, RZ, R8 ;  /* 0x000000ffff057224 */ /* 0x000fe200078e0008 */
[----:B---3--:R-:W-:Y:S01]  /*10120*/  @P0 SHF.R.U32.HI R5, RZ, R9, R4 ;  /* 0x00000009ff050219 */ /* 0x008fe20000011604 */
[C---:B------:R-:W-:Y:S02]  /*10130*/  IMAD R9, R29.reuse, UR7, R6 ;  /* 0x000000071d097c24 */ /* 0x040fe4000f8e0206 */
[----:B------:R-:W-:Y:S01]  /*10140*/  IMAD.WIDE.U32 R2, R29, UR6, R2 ;  /* 0x000000061d027c25 */ /* 0x000fe2000f8e0002 */
[----:B------:R-:W-:-:S03]  /*10150*/  SHF.R.S32.HI R4, RZ, 0x1f, R5 ;  /* 0x0000001fff047819 */ /* 0x000fc60000011405 */
[----:B------:R-:W-:Y:S02]  /*10160*/  IMAD.MOV R7, RZ, RZ, -R5 ;  /* 0x000000ffff077224 */ /* 0x000fe400078e0a05 */
[----:B------:R-:W-:Y:S02]  /*10170*/  IMAD R4, R4, UR4, RZ ;  /* 0x0000000404047c24 */ /* 0x000fe4000f8e02ff */
[----:B------:R-:W-:Y:S02]  /*10180*/  IMAD R7, R11, R7, R8 ;  /* 0x000000070b077224 */ /* 0x000fe400078e0208 */
[----:B------:R-:W-:Y:S02]  /*10190*/  IMAD.IADD R3, R3, 0x1, R9 ;  /* 0x0000000103037824 */ /* 0x000fe400078e0209 */
[C---:B------:R-:W-:Y:S01]  /*101a0*/  IMAD R9, R5.reuse, UR5, R4 ;  /* 0x0000000505097c24 */ /* 0x040fe2000f8e0204 */
[----:B------:R-:W-:Y:S01]  /*101b0*/  SHF.R.S32.HI R4, RZ, 0x1f, R7 ;  /* 0x0000001fff047819 */ /* 0x000fe20000011407 */
[----:B------:R-:W-:Y:S01]  /*101c0*/  IMAD.WIDE.U32 R2, R5, UR4, R2 ;  /* 0x0000000405027c25 */ /* 0x000fe2000f8e0002 */
[----:B------:R-:W-:-:S03]  /*101d0*/  ULDC.64 UR4, c[0x0][0xad8] ;  /* 0x0002b60000047ab9 */ /* 0x000fc60000000a00 */
[----:B------:R-:W-:Y:S02]  /*101e0*/  IMAD R4, R4, UR4, RZ ;  /* 0x0000000404047c24 */ /* 0x000fe4000f8e02ff */
[----:B------:R-:W-:Y:S02]  /*101f0*/  IMAD.IADD R3, R3, 0x1, R9 ;  /* 0x0000000103037824 */ /* 0x000fe400078e0209 */
[C---:B------:R-:W-:Y:S02]  /*10200*/  IMAD R5, R7.reuse, UR5, R4 ;  /* 0x0000000507057c24 */ /* 0x040fe4000f8e0204 */
[----:B------:R-:W-:Y:S01]  /*10210*/  IMAD.WIDE.U32 R2, R7, UR4, R2 ;  /* 0x0000000407027c25 */ /* 0x000fe2000f8e0002 */
[----:B------:R-:W-:-:S03]  /*10220*/  ULDC.64 UR4, c[0x0][0xa80] ;  /* 0x0002a00000047ab9 */ /* 0x000fc60000000a00 */
[----:B------:R-:W-:Y:S01]  /*10230*/  IMAD.IADD R3, R3, 0x1, R5 ;  /* 0x0000000103037824 */ /* 0x000fe200078e0205 */
[----:B------:R-:W-:Y:S01]  /*10240*/  LEA R5, P0, R2, UR4, 0x1 ;  /* 0x0000000402057c11 */ /* 0x000fe2000f8008ff */
[----:B------:R-:W-:Y:S01]  /*10250*/  ULDC UR4, c[0x0][0xac8] ;  /* 0x0002b20000047ab9 */ /* 0x000fe20000000800 */
[----:B------:R-:W-:Y:S02]  /*10260*/  IMAD R4, R10, 0xc0, R12 ;  /* 0x000000c00a047824 */ /* 0x000fe400078e020c */
[----:B------:R-:W-:Y:S01]  /*10270*/  LEA.HI.X R8, R2, UR5, R3, 0x1, P0 ;  /* 0x0000000502087c11 */ /* 0x000fe200080f0c03 */
[----:B------:R-:W1:Y:S01]  /*10280*/  SHFL.IDX PT, R9, R5, RZ, 0x181f ;  /* 0x00181fff05097589 */ /* 0x000e6200000e0000 */
[----:B------:R-:W-:Y:S01]  /*10290*/  ISETP.GE.AND P0, PT, R0, UR4, PT ;  /* 0x0000000400007c0c */ /* 0x000fe2000bf06270 */
[C---:B------:R-:W-:Y:S02]  /*102a0*/  VIADD R2, R4.reuse, 0x30 ;  /* 0x0000003004027836 */ /* 0x040fe40000000000 */
[----:B------:R-:W2:Y:S01]  /*102b0*/  SHFL.IDX PT, R11, R5, 0x1, 0x181f ;  /* 0x00381f00050b7f89 */ /* 0x000ea200000e0000 */
[C---:B------:R-:W-:Y:S01]  /*102c0*/  VIADD R3, R4.reuse, 0x60 ;  /* 0x0000006004037836 */ /* 0x040fe20000000000 */
[CC--:B------:R-:W-:Y:S01]  /*102d0*/  ISETP.GE.OR P3, PT, R4.reuse, R21.reuse, P0 ;  /* 0x000000150400720c */ /* 0x0c0fe20000766670 */
[----:B------:R-:W-:Y:S01]  /*102e0*/  VIADD R4, R4, 0x90 ;  /* 0x0000009004047836 */ /* 0x000fe20000000000 */
[----:B------:R-:W3:Y:S01]  /*102f0*/  SHFL.IDX PT, R13, R5, 0x2, 0x181f ;  /* 0x00581f00050d7f89 */ /* 0x000ee200000e0000 */
[----:B------:R-:W-:-:S02]  /*10300*/  ISETP.GE.OR P2, PT, R2, R21, P0 ;  /* 0x000000150200720c */ /* 0x000fc40000746670 */
[-C--:B------:R-:W-:Y:S01]  /*10310*/  ISETP.GE.OR P1, PT, R3, R21.reuse, P0 ;  /* 0x000000150300720c */ /* 0x080fe20000726670 */
[----:B------:R-:W4:Y:S01]  /*10320*/  SHFL.IDX PT, R7, R8, RZ, 0x181f ;  /* 0x00181fff08077589 */ /* 0x000f2200000e0000 */
[----:B------:R-:W-:-:S03]  /*10330*/  ISETP.GE.OR P0, PT, R4, R21, P0 ;  /* 0x000000150400720c */ /* 0x000fc60000706670 */
[----:B------:R-:W5:Y:S04]  /*10340*/  SHFL.IDX PT, R15, R5, 0x3, 0x181f ;  /* 0x00781f00050f7f89 */ /* 0x000f6800000e0000 */
[----:B------:R-:W0:Y:S04]  /*10350*/  SHFL.IDX PT, R10, R8, 0x1, 0x181f ;  /* 0x00381f00080a7f89 */ /* 0x000e2800000e0000 */
[----:B------:R-:W0:Y:S01]  /*10360*/  SHFL.IDX PT, R12, R8, 0x2, 0x181f ;  /* 0x00581f00080c7f89 */ /* 0x000e2200000e0000 */
[----:B-1----:R-:W-:-:S03]  /*10370*/  @!P3 LEA R2, P6, R0, R9, 0x1 ;  /* 0x000000090002b211 */ /* 0x002fc600078c08ff */
[----:B------:R5:W1:Y:S01]  /*10380*/  SHFL.IDX PT, R14, R8, 0x3, 0x181f ;  /* 0x00781f00080e7f89 */ /* 0x000a6200000e0000 */
[C---:B--2---:R-:W-:Y:S02]  /*10390*/  @!P2 LEA R4, P5, R0.reuse, R11, 0x1 ;  /* 0x0000000b0004a211 */ /* 0x044fe400078a08ff */
[C---:B---3--:R-:W-:Y:S02]  /*103a0*/  @!P1 LEA R6, P4, R0.reuse, R13, 0x1 ;  /* 0x0000000d00069211 */ /* 0x048fe400078808ff */
[C---:B----4-:R-:W-:Y:S02]  /*103b0*/  @!P3 LEA.HI.X R3, R0.reuse, R7, R63, 0x1, P6 ;  /* 0x000000070003b211 */ /* 0x050fe400030f0c3f */
[----:B-----5:R-:W-:-:S03]  /*103c0*/  @!P0 LEA R8, P6, R0, R15, 0x1 ;  /* 0x0000000f00088211 */ /* 0x020fc600078c08ff */
[----:B------:R2:W-:Y:S01]  /*103d0*/  @!P3 ST.E.128 desc[UR40][R2.64], RZ ;  /* 0x000000ff0200b985 */ /* 0x0005e2000c101d28 */
[C-C-:B0-----:R-:W-:Y:S02]  /*103e0*/  @!P2 LEA.HI.X R5, R0.reuse, R10, R63.reuse, 0x1, P5 ;  /* 0x0000000a0005a211 */ /* 0x141fe400028f0c3f */
[----:B------:R-:W-:-:S03]  /*103f0*/  @!P1 LEA.HI.X R7, R0, R12, R63, 0x1, P4 ;  /* 0x0000000c00079211 */ /* 0x000fc600020f0c3f */
[----:B------:R2:W-:Y:S01]  /*10400*/  @!P2 ST.E.128 desc[UR40][R4.64], RZ ;  /* 0x000000ff0400a985 */ /* 0x0005e2000c101d28 */
[----:B-1----:R-:W-:-:S03]  /*10410*/  @!P0 LEA.HI.X R9, R0, R14, R63, 0x1, P6 ;  /* 0x0000000e00098211 */ /* 0x002fc600030f0c3f */
[----:B------:R2:W-:Y:S04]  /*10420*/  @!P1 ST.E.128 desc[UR40][R6.64], RZ ;  /* 0x000000ff06009985 */ /* 0x0005e8000c101d28 */
[----:B------:R2:W-:Y:S02]  /*10430*/  @!P0 ST.E.128 desc[UR40][R8.64], RZ ;  /* 0x000000ff08008985 */ /* 0x0005e4000c101d28 */
.L_x_410:
[----:B------:R-:W-:Y:S05]  /*10440*/  BSYNC B0 ;  /* 0x0000000000007941 */ /* 0x000fea0003800000 */
.L_x_406:
[----:B------:R-:W-:Y:S02]  /*10450*/  ULDC UR4, c[0x0][0xc3c] ;  /* 0x00030f0000047ab9 */ /* 0x000fe40000000800 */
[----:B------:R-:W-:-:S13]  /*10460*/  ISETP.GE.AND P0, PT, R27, UR4, PT ;  /* 0x000000041b007c0c */ /* 0x000fda000bf06270 */
[----:B------:R-:W-:Y:S05]  /*10470*/  @!P0 BRA `(.L_x_416) ;  /* 0xffffff0c00508947 */ /* 0x000fea000383ffff */
[----:B------:R-:W-:Y:S05]  /*10480*/  BRA `(.L_x_312) ;  /* 0x00000060005c7947 */ /* 0x000fea0003800000 */
.L_x_310:
[----:B------:R-:W-:-:S08]  /*10490*/  NOP ;  /* 0x0000000000007918 */ /* 0x000fd00000000000 */
[----:B--2---:R-:W0:-:S00]  /*104a0*/  USETMAXREG.DEALLOC.CTAPOOL 0x20 ;  /* 0x00000020000079c8 */ /* 0x004e0000080e0500 */
[----:B0-----:R-:W-:Y:S01]  /*104b0*/  LOP3.LUT R0, R0, 0x3, RZ, 0xc0, !PT ;  /* 0x0000000300007812 */ /* 0x001fe200078ec0ff */
[----:B------:R-:W-:Y:S01]  /*104c0*/  IMAD.MOV.U32 R6, RZ, RZ, RZ ;  /* 0x000000ffff067224 */ /* 0x000fe200078e00ff */
[----:B------:R-:W-:-:S04]  /*104d0*/  LOP3.LUT R22, R22, 0xfffffffd, RZ, 0xc0, !PT ;  /* 0xfffffffd16167812 */ /* 0x000fc800078ec0ff */
[----:B------:R-:W0:Y:S02]  /*104e0*/  SHFL.IDX PT, R0, R0, RZ, 0x1f ;  /* 0x00001fff00007589 */ /* 0x000e2400000e0000 */
[----:B0-----:R-:W-:-:S13]  /*104f0*/  ISETP.NE.AND P0, PT, R0, RZ, PT ;  /* 0x000000ff0000720c */ /* 0x001fda0003f05270 */
[----:B------:R-:W-:Y:S01]  /*10500*/  @P0 LOP3.LUT R22, R22, 0x2, RZ, 0xfc, !PT ;  /* 0x0000000216160812 */ /* 0x000fe200078efcff */
[----:B------:R-:W-:Y:S06]  /*10510*/  @!P0 BRA `(.L_x_417) ;  /* 0x00000000001c8947 */ /* 0x000fec0003800000 */
[----:B------:R-:W0:Y:S08]  /*10520*/  S2UR UR5, SR_CgaCtaId ;  /* 0x00000000000579c3 */ /* 0x000e300000008800 */
[----:B------:R-:W-:Y:S06]  /*10530*/  BAR.SYNC.DEFER_BLOCKING 0x5, 0x200 ;  /* 0x0148000000007b1d */ /* 0x000fec0000010000 */
[----:B------:R-:W-:-:S02]  /*10540*/  UMOV UR4, 0x400 ;  /* 0x0000040000047882 */ /* 0x000fc40000000000 */
[----:B0-----:R-:W-:-:S09]  /*10550*/  ULEA UR4, UR5, UR4, 0x18 ;  /* 0x0000000405047291 */ /* 0x001fd2000f8ec03f */
[----:B------:R-:W0:Y:S01]  /*10560*/  LDS.128 R24, [UR4+0x132d0] ;  /* 0x0132d004ff187984 */ /* 0x000e220008000c00 */
[----:B------:R-:W-:Y:S06]  /*10570*/  BAR.ARV 0x4, 0x200 ;  /* 0x0108000000007b1d */ /* 0x000fec0000002000 */
[----:B------:R-:W-:Y:S05]  /*10580*/  BRA `(.L_x_418) ;  /* 0x0000000800887947 */ /* 0x000fea0003800000 */
.L_x_417:
[----:B------:R-:W0:Y:S01]  /*10590*/  S2R R0, SR_TID.X ;  /* 0x0000000000007919 */ /* 0x000e220000002100 */
[----:B------:R-:W-:Y:S01]  /*105a0*/  ULDC UR4, c[0x0][0xc3c] ;  /* 0x00030f0000047ab9 */ /* 0x000fe20000000800 */
[----:B------:R-:W-:Y:S01]  /*105b0*/  IMAD.MOV.U32 R7, RZ, RZ, RZ ;  /* 0x000000ffff077224 */ /* 0x000fe200078e00ff */
[----:B------:R-:W1:Y:S01]  /*105c0*/  S2UR UR6, SR_CTAID.X ;  /* 0x00000000000679c3 */ /* 0x000e620000002500 */
[----:B------:R-:W-:Y:S01]  /*105d0*/  ULDC UR5, c[0x0][0xc38] ;  /* 0x00030e0000057ab9 */ /* 0x000fe20000000800 */
        /* <DEDUP_REMOVED lines=31> */
[----:B------:R-:W0:Y:S02]  /*107d0*/  SHFL.IDX PT, R8, R2, 0x1f, 0x1f ;  /* 0x03e01f0002087f89 */ /* 0x000e2400000e0000 */
[----:B0-----:R-:W-:-:S05]  /*107e0*/  IMAD R8, R8, UR5, RZ ;  /* 0x0000000508087c24 */ /* 0x001fca000f8e02ff */
[----:B-1----:R-:W-:Y:S01]  /*107f0*/  ISETP.GT.AND P6, PT, R8, UR6, PT ;  /* 0x0000000608007c0c */ /* 0x002fe2000bfc4270 */
[----:B------:R-:W-:-:S12]  /*10800*/  IMAD.MOV.U32 R3, RZ, RZ, R8 ;  /* 0x000000ffff037224 */ /* 0x000fd800078e0008 */
[----:B------:R-:W-:Y:S05]  /*10810*/  @P6 BRA `(.L_x_419) ;  /* 0x00000000009c6947 */ /* 0x000fea0003800000 */
[----:B------:R-:W-:Y:S01]  /*10820*/  IMAD.MOV.U32 R8, RZ, RZ, R3 ;  /* 0x000000ffff087224 */ /* 0x000fe200078e0003 */
[----:B------:R-:W-:Y:S01]  /*10830*/  UMOV UR4, URZ ;  /* 0x0000003f00047c82 */ /* 0x000fe20008000000 */
[----:B------:R-:W-:-:S05]  /*10840*/  ULDC UR5, c[0x0][0xc38] ;  /* 0x00030e0000057ab9 */ /* 0x000fca0000000800 */
.L_x_421:
[----:B------:R-:W0:Y:S01]  /*10850*/  LDC R2, c[0x0][0xc3c] ;  /* 0x00030f00ff027b82 */ /* 0x000e220000000800 */
[----:B------:R-:W-:Y:S01]  /*10860*/  UIADD3 UR4, UR4, 0x1f, URZ ;  /* 0x0000001f04047890 */ /* 0x000fe2000fffe03f */
[----:B------:R-:W-:Y:S02]  /*10870*/  ULDC UR7, c[0x0][0xc3c] ;  /* 0x00030f0000077ab9 */ /* 0x000fe40000000800 */
[----:B------:R-:W-:-:S03]  /*10880*/  IMAD.U32 R27, RZ, RZ, UR7 ;  /* 0x00000007ff1b7e24 */ /* 0x000fc6000f8e00ff */
[----:B0-----:R-:W-:-:S13]  /*10890*/  ISETP.LE.AND P6, PT, R2, UR4, PT ;  /* 0x0000000402007c0c */ /* 0x001fda000bfc3270 */
[----:B------:R-:W-:Y:S05]  /*108a0*/  @P6 BRA `(.L_x_420) ;  /* 0x00000004009c6947 */ /* 0x000fea0003800000 */
[----:B------:R-:W-:-:S05]  /*108b0*/  VIADD R7, R0, UR4 ;  /* 0x0000000400077c36 */ /* 0x000fca0008000000 */
[----:B------:R-:W-:-:S13]  /*108c0*/  ISETP.GE.OR P6, PT, R7, R2, !P0 ;  /* 0x000000020700720c */ /* 0x000fda00047c6670 */
[----:B------:R-:W0:Y:S08]  /*108d0*/  @!P6 LDC.64 R4, c[0x0][0xc80] ;  /* 0x00032000ff04eb82 */ /* 0x000e300000000a00 */
[----:B------:R-:W1:Y:S01]  /*108e0*/  @!P6 LDC.64 R2, c[0x0][0xc78] ;  /* 0x00031e00ff02eb82 */ /* 0x000e620000000a00 */
[----:B0-----:R-:W-:-:S04]  /*108f0*/  @!P6 IMAD.WIDE R4, R7, 0x4, R4 ;  /* 0x000000040704e825 */ /* 0x001fc800078e0204 */
[----:B-1----:R-:W-:Y:S01]  /*10900*/  @!P6 IMAD.WIDE R2, R7, 0x4, R2 ;  /* 0x000000040702e825 */ /* 0x002fe200078e0202 */
[----:B------:R-:W-:-:S06]  /*10910*/  CS2R R6, SRZ ;  /* 0x0000000000067805 */ /* 0x000fcc000001ff00 */
[----:B------:R-:W2:Y:S04]  /*10920*/  @!P6 LDG.E R6, desc[UR40][R4.64] ;  /* 0x000000280406e981 */ /* 0x000ea8000c1e1900 */
        /* <DEDUP_REMOVED lines=18> */
[----:B0-----:R-:W-:-:S04]  /*10a50*/  IMAD R3, R3, UR5, RZ ;  /* 0x0000000503037c24 */ /* 0x001fc8000f8e02ff */
[----:B------:R-:W-:-:S05]  /*10a60*/  IMAD.IADD R8, R3, 0x1, R8 ;  /* 0x0000000103087824 */ /* 0x000fca00078e0208 */
[----:B------:R-:W-:-:S13]  /*10a70*/  ISETP.GT.AND P6, PT, R8, UR6, PT ;  /* 0x0000000608007c0c */ /* 0x000fda000bfc4270 */
[----:B------:R-:W-:Y:S05]  /*10a80*/  @!P6 BRA `(.L_x_421) ;  /* 0xfffffffc0070e947 */ /* 0x000fea000383ffff */
.L_x_419:
[----:B------:R-:W-:Y:S02]  /*10a90*/  IMAD.IADD R9, R8, 0x1, -R3 ;  /* 0x0000000108097824 */ /* 0x000fe400078e0a03 */
[----:B------:R-:W-:Y:S02]  /*10aa0*/  IMAD.MOV.U32 R24, RZ, RZ, RZ ;  /* 0x000000ffff187224 */ /* 0x000fe400078e00ff */
[----:B------:R-:W-:-:S05]  /*10ab0*/  IMAD R3, R2, UR5, R9 ;  /* 0x0000000502037c24 */ /* 0x000fca000f8e0209 */
[----:B------:R-:W-:-:S13]  /*10ac0*/  ISETP.GT.AND P0, PT, R3, UR6, PT ;  /* 0x0000000603007c0c */ /* 0x000fda000bf04270 */
[----:B------:R-:W-:-:S04]  /*10ad0*/  VOTE.ANY R5, PT, !P0 ;  /* 0x0000000000057806 */ /* 0x000fc800040e0100 */
[----:B------:R-:W0:Y:S01]  /*10ae0*/  POPC R27, R5 ;  /* 0x00000005001b7309 */ /* 0x000e220000000000 */
[----:B------:R-:W-:Y:S01]  /*10af0*/  ISETP.NE.AND P0, PT, R5, RZ, PT ;  /* 0x000000ff0500720c */ /* 0x000fe20003f05270 */
[----:B0-----:R-:W0:Y:S04]  /*10b00*/  SHFL.IDX PT, R6, R6, R27, 0x1f ;  /* 0x00001f1b06067589 */ /* 0x001e2800000e0000 */
[----:B------:R-:W1:Y:S01]  /*10b10*/  SHFL.IDX PT, R7, R7, R27, 0x1f ;  /* 0x00001f1b07077589 */ /* 0x000e6200000e0000 */
[----:B0-----:R-:W-:-:S04]  /*10b20*/  IABS R4, R6 ;  /* 0x0000000600047213 */ /* 0x001fc80000000000 */
[----:B------:R-:W0:Y:S01]  /*10b30*/  I2F.RP R8, R4 ;  /* 0x0000000400087306 */ /* 0x000e220000209400 */
[----:B-1----:R-:W-:-:S07]  /*10b40*/  IABS R10, R7 ;  /* 0x00000007000a7213 */ /* 0x002fce0000000000 */
[----:B0-----:R-:W0:Y:S02]  /*10b50*/  MUFU.RCP R8, R8 ;  /* 0x0000000800087308 */ /* 0x001e240000001000 */
[----:B0-----:R-:W-:-:S06]  /*10b60*/  VIADD R3, R8, 0xffffffe ;  /* 0x0ffffffe08037836 */ /* 0x001fcc0000000000 */
[----:B------:R-:W0:Y:S02]  /*10b70*/  F2I.FTZ.U32.TRUNC.NTZ R3, R3 ;  /* 0x0000000300037305 */ /* 0x000e24000021f000 */
[----:B0-----:R-:W-:Y:S01]  /*10b80*/  IMAD.MOV R11, RZ, RZ, -R3 ;  /* 0x000000ffff0b7224 */ /* 0x001fe200078e0a03 */
[----:B------:R-:W-:Y:S06]  /*10b90*/  @!P0 BRA `(.L_x_422) ;  /* 0x0000000000088947 */ /* 0x000fec0003800000 */
[----:B------:R-:W-:-:S05]  /*10ba0*/  VIADD R5, R27, 0xffffffff ;  /* 0xffffffff1b057836 */ /* 0x000fca0000000000 */
[----:B------:R0:W1:Y:S02]  /*10bb0*/  SHFL.IDX PT, R24, R2, R5, 0x1f ;  /* 0x00001f0502187589 */ /* 0x00006400000e0000 */
.L_x_422:
[----:B0-----:R-:W-:Y:S02]  /*10bc0*/  IMAD.MOV.U32 R5, RZ, RZ, R10 ;  /* 0x000000ffff057224 */ /* 0x001fe400078e000a */
[----:B-1----:R-:W-:Y:S02]  /*10bd0*/  IMAD R24, R24, UR5, R9 ;  /* 0x0000000518187c24 */ /* 0x002fe4000f8e0209 */
[----:B------:R-:W0:Y:S01]  /*10be0*/  I2F.RP R8, R5 ;  /* 0x0000000500087306 */ /* 0x000e220000209400 */
[----:B------:R-:W-:Y:S02]  /*10bf0*/  IMAD R9, R11, R4, RZ ;  /* 0x000000040b097224 */ /* 0x000fe400078e02ff */
[----:B------:R-:W-:Y:S01]  /*10c00*/  IMAD.MOV.U32 R2, RZ, RZ, RZ ;  /* 0x000000ffff027224 */ /* 0x000fe200078e00ff */
[----:B------:R-:W-:Y:S01]  /*10c10*/  IADD3 R25, -R24, UR6, RZ ;  /* 0x0000000618197c10 */ /* 0x000fe2000fffe1ff */
[----:B------:R-:W-:Y:S02]  /*10c20*/  VIADD R27, R27, UR4 ;  /* 0x000000041b1b7c36 */ /* 0x000fe40008000000 */
[----:B------:R-:W-:Y:S01]  /*10c30*/  IMAD.HI.U32 R2, R3, R9, R2 ;  /* 0x0000000903027227 */ /* 0x000fe200078e0002 */
[----:B------:R-:W-:-:S02]  /*10c40*/  IABS R3, R6 ;  /* 0x0000000600037213 */ /* 0x000fc40000000000 */
[----:B------:R-:W-:-:S03]  /*10c50*/  IABS R9, R25 ;  /* 0x0000001900097213 */ /* 0x000fc60000000000 */
[----:B------:R-:W-:Y:S02]  /*10c60*/  IMAD.MOV R3, RZ, RZ, -R3 ;  /* 0x000000ffff037224 */ /* 0x000fe400078e0a03 */
[----:B------:R-:W-:Y:S01]  /*10c70*/  IMAD.HI.U32 R2, R2, R9, RZ ;  /* 0x0000000902027227 */ /* 0x000fe200078e00ff */
[----:B0-----:R-:W0:Y:S03]  /*10c80*/  MUFU.RCP R8, R8 ;  /* 0x0000000800087308 */ /* 0x001e260000001000 */
[----:B------:R-:W-:-:S05]  /*10c90*/  IMAD R9, R2, R3, R9 ;  /* 0x0000000302097224 */ /* 0x000fca00078e0209 */
[----:B------:R-:W-:Y:S01]  /*10ca0*/  ISETP.GT.U32.AND P1, PT, R4, R9, PT ;  /* 0x000000090400720c */ /* 0x000fe20003f24070 */
[----:B0-----:R-:W-:-:S12]  /*10cb0*/  VIADD R3, R8, 0xffffffe ;  /* 0x0ffffffe08037836 */ /* 0x001fd80000000000 */
[----:B------:R-:W-:Y:S01]  /*10cc0*/  @!P1 IMAD.IADD R9, R9, 0x1, -R4 ;  /* 0x0000000109099824 */ /* 0x000fe200078e0a04 */
[----:B------:R-:W0:Y:S01]  /*10cd0*/  F2I.FTZ.U32.TRUNC.NTZ R3, R3 ;  /* 0x0000000300037305 */ /* 0x000e22000021f000 */
[----:B------:R-:W-:Y:S01]  /*10ce0*/  @!P1 VIADD R2, R2, 0x1 ;  /* 0x0000000102029836 */ /* 0x000fe20000000000 */
[----:B------:R-:W-:Y:S02]  /*10cf0*/  ISETP.NE.AND P1, PT, R6, RZ, PT ;  /* 0x000000ff0600720c */ /* 0x000fe40003f25270 */
[----:B------:R-:W-:Y:S02]  /*10d00*/  ISETP.GE.U32.AND P0, PT, R9, R4, PT ;  /* 0x000000040900720c */ /* 0x000fe40003f06070 */
[----:B------:R-:W-:-:S04]  /*10d10*/  LOP3.LUT R4, R25, R6, RZ, 0x3c, !PT ;  /* 0x0000000619047212 */ /* 0x000fc800078e3cff */
[----:B------:R-:W-:Y:S01]  /*10d20*/  ISETP.GE.AND P2, PT, R4, RZ, PT ;  /* 0x000000ff0400720c */ /* 0x000fe20003f46270 */
[----:B0-----:R-:W-:-:S06]  /*10d30*/  IMAD.MOV R8, RZ, RZ, -R3 ;  /* 0x000000ffff087224 */ /* 0x001fcc00078e0a03 */
[----:B------:R-:W-:-:S04]  /*10d40*/  @P0 VIADD R2, R2, 0x1 ;  /* 0x0000000102020836 */ /* 0x000fc80000000000 */
[----:B------:R-:W-:Y:S02]  /*10d50*/  IMAD.MOV.U32 R4, RZ, RZ, R2 ;  /* 0x000000ffff047224 */ /* 0x000fe400078e0002 */
[----:B------:R-:W-:Y:S01]  /*10d60*/  IMAD.MOV.U32 R2, RZ, RZ, R8 ;  /* 0x000000ffff027224 */ /* 0x000fe200078e0008 */
[----:B------:R-:W-:Y:S01]  /*10d70*/  IABS R8, R7 ;  /* 0x0000000700087213 */ /* 0x000fe20000000000 */
[----:B------:R-:W-:Y:S01]  /*10d80*/  @!P2 IMAD.MOV R4, RZ, RZ, -R4 ;  /* 0x000000ffff04a224 */ /* 0x000fe200078e0a04 */
[----:B------:R-:W-:Y:S01]  /*10d90*/  @!P1 LOP3.LUT R4, RZ, R6, RZ, 0x33, !PT ;  /* 0x00000006ff049212 */ /* 0x000fe200078e33ff */
[----:B------:R-:W-:Y:S02]  /*10da0*/  IMAD R9, R2, R5, RZ ;  /* 0x0000000502097224 */ /* 0x000fe400078e02ff */
[----:B------:R-:W-:Y:S02]  /*10db0*/  IMAD.MOV.U32 R2, RZ, RZ, RZ ;  /* 0x000000ffff027224 */ /* 0x000fe400078e00ff */
[----:B------:R-:W-:-:S02]  /*10dc0*/  IMAD.MOV R8, RZ, RZ, -R8 ;  /* 0x000000ffff087224 */ /* 0x000fc400078e0a08 */
[----:B------:R-:W-:Y:S01]  /*10dd0*/  IMAD.HI.U32 R2, R3, R9, R2 ;  /* 0x0000000903027227 */ /* 0x000fe200078e0002 */
[----:B------:R-:W-:-:S03]  /*10de0*/  IABS R3, R4 ;  /* 0x0000000400037213 */ /* 0x000fc60000000000 */
[----:B------:R-:W-:Y:S02]  /*10df0*/  IMAD R6, R6, R4, RZ ;  /* 0x0000000406067224 */ /* 0x000fe400078e02ff */
        /* <DEDUP_REMOVED lines=18> */
.L_x_420:
[----:B------:R-:W-:Y:S02]  /*10f20*/  IMAD.MOV.U32 R25, RZ, RZ, RZ ;  /* 0x000000ffff197224 */ /* 0x000fe400078e00ff */
[----:B------:R-:W-:Y:S02]  /*10f30*/  IMAD.U32 R24, RZ, RZ, UR6 ;  /* 0x00000006ff187e24 */ /* 0x000fe4000f8e00ff */
[----:B------:R-:W-:-:S07]  /*10f40*/  IMAD.MOV.U32 R26, RZ, RZ, RZ ;  /* 0x000000ffff1a7224 */ /* 0x000fce00078e00ff */
.L_x_423:
[----:B------:R-:W-:-:S13]  /*10f50*/  ISETP.NE.AND P0, PT, R0, RZ, PT ;  /* 0x000000ff0000720c */ /* 0x000fda0003f05270 */
[----:B------:R-:W0:Y:S01]  /*10f60*/  @!P0 S2R R3, SR_CgaCtaId ;  /* 0x0000000000038919 */ /* 0x000e220000008800 */
[----:B------:R-:W-:-:S04]  /*10f70*/  @!P0 MOV R0, 0x400 ;  /* 0x0000040000008802 */ /* 0x000fc80000000f00 */
[----:B0-----:R-:W-:-:S05]  /*10f80*/  @!P0 LEA R0, R3, R0, 0x18 ;  /* 0x0000000003008211 */ /* 0x001fca00078ec0ff */
[----:B------:R1:W-:Y:S01]  /*10f90*/  @!P0 STS.128 [R0+0x132d0], R24 ;  /* 0x0132d01800008388 */ /* 0x0003e20000000c00 */
[----:B------:R-:W-:Y:S06]  /*10fa0*/  BAR.ARV 0x5, 0x200 ;  /* 0x0148000000007b1d */ /* 0x000fec0000002000 */
.L_x_418:
[----:B------:R2:W-:Y:S01]  /*10fb0*/  STL [R1+0x40], RZ ;  /* 0x000040ff01007387 */ /* 0x0005e20000100800 */
[----:B------:R-:W-:Y:S01]  /*10fc0*/  ULDC UR4, c[0x0][0xc3c] ;  /* 0x00030f0000047ab9 */ /* 0x000fe20000000800 */
[----:B------:R-:W-:Y:S01]  /*10fd0*/  IMAD.MOV.U32 R28, RZ, RZ, 0x1 ;  /* 0x00000001ff1c7424 */ /* 0x000fe200078e00ff */
[----:B0-----:R-:W-:Y:S01]  /*10fe0*/  ISETP.GE.AND P0, PT, R27, UR4, PT ;  /* 0x000000041b007c0c */ /* 0x001fe2000bf06270 */
[----:B------:R-:W-:-:S12]  /*10ff0*/  IMAD.MOV.U32 R19, RZ, RZ, RZ ;  /* 0x000000ffff137224 */ /* 0x000fd800078e00ff */
[----:B--2---:R-:W-:Y:S05]  /*11000*/  @P0 BRA `(.L_x_424) ;  /* 0x0000005000840947 */ /* 0x004fea0003800000 */
[----:B------:R-:W2:Y:S01]  /*11010*/  LDL R10, [R1+0x38] ;  /* 0x00003800010a7983 */ /* 0x000ea20000100800 */
[----:B------:R-:W0:Y:S01]  /*11020*/  S2R R12, SR_TID.X ;  /* 0x00000000000c7919 */ /* 0x000e220000002100 */
[----:B------:R-:W3:Y:S01]  /*11030*/  S2UR UR5, SR_CgaCtaId ;  /* 0x00000000000579c3 */ /* 0x000ee20000008800 */
[----:B------:R-:W-:Y:S01]  /*11040*/  UMOV UR4, 0x400 ;  /* 0x0000040000047882 */ /* 0x000fe20000000000 */
[C---:B0-----:R-:W-:Y:S01]  /*11050*/  IMAD.SHL.U32 R3, R12.reuse, 0x40, RZ ;  /* 0x000000400c037824 */ /* 0x041fe200078e00ff */
[C---:B------:R-:W-:Y:S01]  /*11060*/  LOP3.LUT R11, R12.reuse, 0x7f, RZ, 0xc0, !PT ;  /* 0x0000007f0c0b7812 */ /* 0x040fe200078ec0ff */
[C---:B------:R-:W-:Y:S01]  /*11070*/  IMAD.SHL.U32 R2, R12.reuse, 0x10, RZ ;  /* 0x000000100c027824 */ /* 0x040fe200078e00ff */
[----:B------:R-:W-:Y:S02]  /*11080*/  SHF.R.U32.HI R5, RZ, 0x1, R12 ;  /* 0x00000001ff057819 */ /* 0x000fe4000001160c */
[----:B------:R-:W-:Y:S01]  /*11090*/  LOP3.LUT R4, R3, 0x180, RZ, 0xc0, !PT ;  /* 0x0000018003047812 */ /* 0x000fe200078ec0ff */
[----:B-1----:R-:W-:-:S02]  /*110a0*/  IMAD.SHL.U32 R0, R12, 0x20, RZ ;  /* 0x000000200c007824 */ /* 0x002fc400078e00ff */
[----:B------:R-:W-:Y:S01]  /*110b0*/  IMAD.SHL.U32 R7, R11, 0x10, RZ ;  /* 0x000000100b077824 */ /* 0x000fe200078e00ff */
[----:B------:R-:W-:Y:S01]  /*110c0*/  LOP3.LUT R4, R4, 0x30, R5, 0xf8, !PT ;  /* 0x0000003004047812 */ /* 0x000fe200078ef805 */
[----:B------:R-:W-:Y:S01]  /*110d0*/  IMAD.SHL.U32 R9, R12, 0x2, RZ ;  /* 0x000000020c097824 */ /* 0x000fe200078e00ff */
[----:B------:R-:W-:Y:S01]  /*110e0*/  LOP3.LUT R8, R2, 0x1b0, RZ, 0xc0, !PT ;  /* 0x000001b002087812 */ /* 0x000fe200078ec0ff */
[----:B------:R-:W-:Y:S01]  /*110f0*/  IMAD.SHL.U32 R5, R12, 0x8, RZ ;  /* 0x000000080c057824 */ /* 0x000fe200078e00ff */
[----:B------:R-:W-:Y:S02]  /*11100*/  LOP3.LUT R6, R0, 0x80, RZ, 0xc0, !PT ;  /* 0x0000008000067812 */ /* 0x000fe400078ec0ff */
[----:B------:R-:W-:Y:S02]  /*11110*/  LOP3.LUT R7, R7, 0x600, RZ, 0xc0, !PT ;  /* 0x0000060007077812 */ /* 0x000fe400078ec0ff */
[----:B------:R-:W-:Y:S01]  /*11120*/  LOP3.LUT R8, R8, 0x30, R9, 0x78, !PT ;  /* 0x0000003008087812 */ /* 0x000fe200078e7809 */
[----:B------:R-:W-:Y:S01]  /*11130*/  IMAD.SHL.U32 R9, R12, 0x4, RZ ;  /* 0x000000040c097824 */ /* 0x000fe200078e00ff */
[----:B------:R-:W-:-:S02]  /*11140*/  LOP3.LUT R4, R4, 0x30, R5, 0x78, !PT ;  /* 0x0000003004047812 */ /* 0x000fc400078e7805 */
[----:B------:R-:W-:Y:S02]  /*11150*/  LOP3.LUT R6, R6, 0x10, R12, 0xf8, !PT ;  /* 0x0000001006067812 */ /* 0x000fe400078ef80c */
[--C-:B------:R-:W-:Y:S01]  /*11160*/  LOP3.LUT R5, R7, 0x60, R0.reuse, 0xf8, !PT ;  /* 0x0000006007057812 */ /* 0x100fe200078ef800 */
[----:B---3--:R-:W-:Y:S01]  /*11170*/  ULEA UR4, UR5, UR4, 0x18 ;  /* 0x0000000405047291 */ /* 0x008fe2000f8ec03f */
[----:B------:R-:W-:Y:S02]  /*11180*/  LOP3.LUT R6, R6, 0x10, R9, 0x78, !PT ;  /* 0x0000001006067812 */ /* 0x000fe400078e7809 */
[----:B------:R-:W-:Y:S02]  /*11190*/  LOP3.LUT R5, R5, 0x100, R0, 0xf8, !PT ;  /* 0x0000010005057812 */ /* 0x000fe400078ef800 */
[----:B------:R-:W-:Y:S02]  /*111a0*/  LOP3.LUT R3, R4, 0x640, R3, 0xf8, !PT ;  /* 0x0000064004037812 */ /* 0x000fe400078ef803 */
[----:B------:R-:W-:-:S02]  /*111b0*/  LOP3.LUT R7, R7, 0x40, R2, 0xf8, !PT ;  /* 0x0000004007077812 */ /* 0x000fc400078ef802 */
[----:B------:R-:W-:Y:S01]  /*111c0*/  LOP3.LUT R2, R5, R6, RZ, 0xfc, !PT ;  /* 0x0000000605027212 */ /* 0x000fe200078efcff */
[----:B------:R0:W-:Y:S01]  /*111d0*/  STL [R1+0x10], R3 ;  /* 0x0000100301007387 */ /* 0x0001e20000100800 */
[----:B------:R-:W-:Y:S01]  /*111e0*/  LOP3.LUT R7, R7, R8, RZ, 0xfc, !PT ;  /* 0x0000000807077212 */ /* 0x000fe200078efcff */
[----:B------:R-:W-:Y:S02]  /*111f0*/  IMAD.U32 R18, RZ, RZ, UR4 ;  /* 0x00000004ff127e24 */ /* 0x000fe4000f8e00ff */
[----:B------:R1:W-:Y:S01]  /*11200*/  STL [R1+0xc], R2 ;  /* 0x00000c0201007387 */ /* 0x0003e20000100800 */
[----:B0-----:R-:W-:-:S04]  /*11210*/  SHF.R.U32.HI R3, RZ, 0x2, R11 ;  /* 0x00000002ff037819 */ /* 0x001fc8000001160b */
[----:B------:R-:W-:Y:S01]  /*11220*/  LOP3.LUT R3, R3, 0x60, R0, 0xf8, !PT ;  /* 0x0000006003037812 */ /* 0x000fe200078ef800 */
[----:B-1----:R-:W-:Y:S01]  /*11230*/  IMAD.IADD R2, R18, 0x1, R7 ;  /* 0x0000000112027824 */ /* 0x002fe200078e0207 */
[----:B------:R-:W-:Y:S01]  /*11240*/  BSSY B7, `(.L_x_424) ;  /* 0x00004fd000077945 */ /* 0x000fe20003800000 */
[----:B------:R-:W-:Y:S02]  /*11250*/  IMAD.MOV.U32 R29, RZ, RZ, 0x1 ;  /* 0x00000001ff1d7424 */ /* 0x000fe400078e00ff */
[----:B------:R-:W-:Y:S02]  /*11260*/  IMAD.MOV.U32 R23, RZ, RZ, RZ ;  /* 0x000000ffff177224 */ /* 0x000fe400078e00ff */
[----:B------:R-:W-:Y:S02]  /*11270*/  IMAD.MOV.U32 R19, RZ, RZ, RZ ;  /* 0x000000ffff137224 */ /* 0x000fe400078e00ff */
[----:B------:R-:W-:Y:S01]  /*11280*/  IMAD.MOV.U32 R28, RZ, RZ, 0x1 ;  /* 0x00000001ff1c7424 */ /* 0x000fe200078e00ff */
[----:B------:R-:W-:Y:S01]  /*11290*/  ULDC.64 UR38, c[0x0][0x198] ;  /* 0x0000660000267ab9 */ /* 0x000fe20000000a00 */
[----:B------:R-:W-:Y:S01]  /*112a0*/  ULDC UR36, c[0x0][0xc] ;  /* 0x0000030000247ab9 */ /* 0x000fe20000000800 */
[----:B--2---:R-:W-:-:S02]  /*112b0*/  LOP3.LUT R4, R10, 0x1, RZ, 0xfc, !PT ;  /* 0x000000010a047812 */ /* 0x004fc400078efcff */
[----:B------:R-:W-:-:S03]  /*112c0*/  LOP3.LUT R0, R10, 0x2, RZ, 0xfc, !PT ;  /* 0x000000020a007812 */ /* 0x000fc600078efcff */
[----:B------:R0:W-:Y:S04]  /*112d0*/  STL [R1+0x44], R4 ;  /* 0x0000440401007387 */ /* 0x0001e80000100800 */
[----:B------:R0:W-:Y:S04]  /*112e0*/  STL [R1+0x34], R2 ;  /* 0x0000340201007387 */ /* 0x0001e80000100800 */
[----:B------:R0:W-:Y:S04]  /*112f0*/  STL [R1+0x1c], R0 ;  /* 0x00001c0001007387 */ /* 0x0001e80000100800 */
[----:B------:R0:W-:Y:S02]  /*11300*/  STL [R1+0x40], RZ ;  /* 0x000040ff01007387 */ /* 0x0001e40000100800 */
.L_x_528:
[----:B0-----:R-:W0:Y:S02]  /*11310*/  LDC.64 R2, c[0x0][0xc88] ;  /* 0x00032200ff027b82 */ /* 0x001e240000000a00 */
[----:B0-----:R-:W-:-:S05]  /*11320*/  IMAD.WIDE R2, R27, 0x4, R2 ;  /* 0x000000041b027825 */ /* 0x001fca00078e0202 */
[----:B--2---:R-:W2:Y:S01]  /*11330*/  LDG.E R14, desc[UR40][R2.64] ;  /* 0x00000028020e7981 */ /* 0x004ea2000c1e1900 */
[----:B------:R-:W-:Y:S05]  /*11340*/  YIELD ;  /* 0x0000000000007946 */ /* 0x000fea0003800000 */
[----:B------:R-:W-:Y:S01]  /*11350*/  ULDC.64 UR4, c[0x0][0xa28] ;  /* 0x00028a0000047ab9 */ /* 0x000fe20000000a00 */
[----:B------:R-:W-:Y:S02]  /*11360*/  CS2R R8, SRZ ;  /* 0x0000000000087805 */ /* 0x000fe4000001ff00 */
[----:B------:R-:W-:Y:S01]  /*11370*/  ISETP.NE.U32.AND P0, PT, RZ, UR4, PT ;  /* 0x00000004ff007c0c */ /* 0x000fe2000bf05070 */
[----:B------:R-:W-:-:S03]  /*11380*/  ULDC.64 UR6, c[0x0][0xa00] ;  /* 0x0002800000067ab9 */ /* 0x000fc60000000a00 */
[----:B------:R-:W-:Y:S02]  /*11390*/  ISETP.NE.AND.EX P0, PT, RZ, UR5, PT, P0 ;  /* 0x00000005ff007c0c */ /* 0x000fe4000bf05300 */
[----:B--2---:R-:W-:Y:S01]  /*113a0*/  SHF.R.S32.HI R0, RZ, 0x1f, R14 ;  /* 0x0000001fff007819 */ /* 0x004fe2000001140e */
[----:B------:R-:W-:-:S10]  /*113b0*/  IMAD.SHL.U32 R17, R14, 0x4, RZ ;  /* 0x000000040e117824 */ /* 0x000fd400078e00ff */
[C---:B------:R-:W-:Y:S01]  /*113c0*/  @P0 LEA R4, P1, R14.reuse, UR4, 0x2 ;  /* 0x000000040e040c11 */ /* 0x040fe2000f8210ff */
[----:B------:R-:W-:Y:S01]  /*113d0*/  STL [R1+0x14], R14 ;  /* 0x0000140e01007387 */ /* 0x000fe20000100800 */
[C-C-:B------:R-:W-:Y:S02]  /*113e0*/  SHF.L.U64.HI R13, R14.reuse, 0x2, R0.reuse ;  /* 0x000000020e0d7819 */ /* 0x140fe40000010200 */
[----:B------:R-:W-:Y:S01]  /*113f0*/  @P0 LEA.HI.X R5, R14, UR5, R0, 0x2, P1 ;  /* 0x000000050e050c11 */ /* 0x000fe200088f1400 */
[----:B------:R-:W-:Y:S01]  /*11400*/  ULDC.64 UR4, c[0x0][0xa08] ;  /* 0x0002820000047ab9 */ /* 0x000fe20000000a00 */
[----:B------:R-:W-:Y:S01]  /*11410*/  ISETP.NE.U32.AND P1, PT, RZ, UR6, PT ;  /* 0x00000006ff007c0c */ /* 0x000fe2000bf25070 */
[----:B------:R0:W-:Y:S01]  /*11420*/  STL [R1+0x30], R0 ;  /* 0x0000300001007387 */ /* 0x0001e20000100800 */
[----:B------:R-:W-:-:S03]  /*11430*/  IADD3 R2, P2, R17, UR6, RZ ;  /* 0x0000000611027c10 */ /* 0x000fc6000ff5e0ff */
[----:B-1----:R1:W5:Y:S01]  /*11440*/  @P0 LDG.E R9, desc[UR40][R4.64] ;  /* 0x0000002804090981 */ /* 0x002362000c1e1900 */
[----:B------:R-:W-:Y:S01]  /*11450*/  ISETP.NE.AND.EX P0, PT, RZ, UR7, PT, P1 ;  /* 0x00000007ff007c0c */ /* 0x000fe2000bf05310 */
[----:B------:R-:W-:Y:S01]  /*11460*/  IMAD.MOV.U32 R12, RZ, RZ, RZ ;  /* 0x000000ffff0c7224 */ /* 0x000fe200078e00ff */
[----:B------:R-:W-:Y:S01]  /*11470*/  IADD3.X R3, R13, UR7, RZ, P2, !PT ;  /* 0x000000070d037c10 */ /* 0x000fe200097fe4ff */
[----:B------:R-:W-:Y:S01]  /*11480*/  ULDC.64 UR6, c[0x0][0xa10] ;  /* 0x0002840000067ab9 */ /* 0x000fe20000000a00 */
[----:B------:R-:W-:Y:S01]  /*11490*/  ISETP.NE.U32.AND P1, PT, RZ, UR4, PT ;  /* 0x00000004ff007c0c */ /* 0x000fe2000bf25070 */
[----:B------:R-:W-:Y:S01]  /*114a0*/  STL [R1+0x4], R13 ;  /* 0x0000040d01007387 */ /* 0x000fe20000100800 */
[----:B------:R-:W-:Y:S01]  /*114b0*/  IADD3 R6, P3, R17, UR4, RZ ;  /* 0x0000000411067c10 */ /* 0x000fe2000ff7e0ff */
[----:B0-----:R-:W-:Y:S01]  /*114c0*/  IMAD.MOV.U32 R0, RZ, RZ, RZ ;  /* 0x000000ffff007224 */ /* 0x001fe200078e00ff */
[----:B------:R-:W-:Y:S02]  /*114d0*/  ISETP.NE.AND.EX P1, PT, RZ, UR5, PT, P1 ;  /* 0x00000005ff007c0c */ /* 0x000fe4000bf25310 */
[----:B------:R-:W-:Y:S01]  /*114e0*/  IADD3.X R7, R13, UR5, RZ, P3, !PT ;  /* 0x000000050d077c10 */ /* 0x000fe20009ffe4ff */
[----:B------:R-:W-:Y:S01]  /*114f0*/  ULDC.64 UR4, c[0x0][0xa18] ;  /* 0x0002860000047ab9 */ /* 0x000fe20000000a00 */
[----:B-1----:R-:W-:Y:S01]  /*11500*/  IADD3 R4, P4, R17, UR6, RZ ;  /* 0x0000000611047c10 */ /* 0x002fe2000ff9e0ff */
[----:B------:R-:W2:Y:S01]  /*11510*/  @P0 LDG.E R8, desc[UR40][R2.64] ;  /* 0x0000002802080981 */ /* 0x000ea2000c1e1900 */
[----:B------:R-:W-:-:S02]  /*11520*/  ISETP.NE.U32.AND P3, PT, RZ, UR4, PT ;  /* 0x00000004ff007c0c */ /* 0x000fc4000bf65070 */
[----:B------:R-:W-:Y:S02]  /*11530*/  IADD3.X R5, R13, UR7, RZ, P4, !PT ;  /* 0x000000070d057c10 */ /* 0x000fe4000a7fe4ff */
[----:B------:R-:W-:Y:S02]  /*11540*/  ISETP.NE.AND.EX P3, PT, RZ, UR5, PT, P3 ;  /* 0x00000005ff007c0c */ /* 0x000fe4000bf65330 */
[----:B------:R-:W-:Y:S01]  /*11550*/  ISETP.NE.U32.AND P2, PT, RZ, UR6, PT ;  /* 0x00000006ff007c0c */ /* 0x000fe2000bf45070 */
[----:B------:R-:W5:Y:S03]  /*11560*/  @P1 LDG.E R12, desc[UR40][R6.64] ;  /* 0x00000028060c1981 */ /* 0x000f66000c1e1900 */
[----:B------:R-:W-:-:S07]  /*11570*/  ISETP.NE.AND.EX P2, PT, RZ, UR7, PT, P2 ;  /* 0x00000007ff007c0c */ /* 0x000fce000bf45320 */
[----:B------:R-:W-:Y:S01]  /*11580*/  @P3 IADD3 R10, P4, R17, UR4, RZ ;  /* 0x00000004110a3c10 */ /* 0x000fe2000ff9e0ff */
[----:B------:R-:W-:-:S03]  /*11590*/  ULDC UR4, c[0x0][0x288] ;  /* 0x0000a20000047ab9 */ /* 0x000fc60000000800 */
[----:B------:R-:W-:Y:S02]  /*115a0*/  @P3 IADD3.X R11, R13, UR5, RZ, P4, !PT ;  /* 0x000000050d0b3c10 */ /* 0x000fe4000a7fe4ff */
[----:B------:R-:W5:Y:S04]  /*115b0*/  @P2 LDG.E R0, desc[UR40][R4.64] ;  /* 0x0000002804002981 */ /* 0x000f68000c1e1900 */
[----:B--2---:R0:W-:Y:S02]  /*115c0*/  STL [R1+0x18], R8 ;  /* 0x0000180801007387 */ /* 0x0041e40000100800 */
[----:B0-----:R-:W-:Y:S01]  /*115d0*/  IMAD.U32 R8, RZ, RZ, UR4 ;  /* 0x00000004ff087e24 */ /* 0x001fe2000f8e00ff */
[----:B------:R-:W-:-:S05]  /*115e0*/  ULDC.64 UR4, c[0x0][0x418] ;  /* 0x0001060000047ab9 */ /* 0x000fca0000000a00 */
[----:B------:R0:W2:Y:S01]  /*115f0*/  @P3 LDG.E R8, desc[UR40][R10.64] ;  /* 0x000000280a083981 */ /* 0x0000a2000c1e1900 */
[----:B------:R-:W-:-:S03]  /*11600*/  UISETP.NE.U32.AND UP0, UPT, UR4, URZ, UPT ;  /* 0x0000003f0400728c */ /* 0x000fc6000bf05070 */
[----:B------:R-:W-:Y:S01]  /*11610*/  ULDC UR4, c[0x0][0x424] ;  /* 0x0001090000047ab9 */ /* 0x000fe20000000800 */
[----:B------:R-:W-:-:S03]  /*11620*/  UISETP.NE.AND.EX UP0, UPT, UR5, URZ, UPT, UP0 ;  /* 0x0000003f0500728c */ /* 0x000fc6000bf05300 */
[----:B------:R-:W-:Y:S01]  /*11630*/  ULDC UR5, c[0x0][0x2f0] ;  /* 0x0000bc0000057ab9 */ /* 0x000fe20000000800 */
[----:B------:R-:W-:-:S04]  /*11640*/  USEL UR4, UR4, 0x1, UP0 ;  /* 0x0000000104047887 */ /* 0x000fc80008000000 */
[----:B------:R-:W-:-:S03]  /*11650*/  UIMAD UR4, UR4, UR5, URZ ;  /* 0x00000005040472a4 */ /* 0x000fc6000f8e023f */
[----:B------:R-:W-:-:S03]  /*11660*/  ULDC UR5, c[0x0][0x348] ;  /* 0x0000d20000057ab9 */ /* 0x000fc60000000800 */
[----:B0-----:R-:W-:Y:S01]  /*11670*/  IMAD.U32 R10, RZ, RZ, UR4 ;  /* 0x00000004ff0a7e24 */ /* 0x001fe2000f8e00ff */
[----:B--2---:R0:W-:Y:S02]  /*11680*/  STL [R1+0x3c], R8 ;  /* 0x00003c0801007387 */ /* 0x0041e40000100800 */
[----:B0-----:R-:W-:Y:S01]  /*11690*/  IMAD.U32 R8, RZ, RZ, UR5 ;  /* 0x00000005ff087e24 */ /* 0x001fe2000f8e00ff */
[----:B----4-:R-:W-:Y:S06]  /*116a0*/  @P3 BRA `(.L_x_425) ;  /* 0x0000000000143947 */ /* 0x010fec0003800000 */
[----:B------:R-:W-:Y:S05]  /*116b0*/  @!P0 BRA `(.L_x_425) ;  /* 0x0000000000108947 */ /* 0x000fea0003800000 */
[----:B------:R-:W2:Y:S04]  /*116c0*/  LDG.E R11, desc[UR40][R2.64] ;  /* 0x00000028020b7981 */ /* 0x000ea8000c1e1900 */
[----:B------:R-:W2:Y:S02]  /*116d0*/  LDG.E R2, desc[UR40][R2.64+0x4] ;  /* 0x0000042802027981 */ /* 0x000ea4000c1e1900 */
[----:B--2---:R-:W-:-:S05]  /*116e0*/  IMAD.IADD R2, R2, 0x1, -R11 ;  /* 0x0000000102027824 */ /* 0x004fca00078e0a0b */
[----:B------:R0:W-:Y:S02]  /*116f0*/  STL [R1+0x3c], R2 ;  /* 0x00003c0201007387 */ /* 0x0001e40000100800 */
.L_x_425:
[C---:B0-----:R-:W-:Y:S01]  /*11700*/  LOP3.LUT R2, R26.reuse, 0xff000000, RZ, 0xc0, !PT ;  /* 0xff0000001a027812 */ /* 0x041fe200078ec0ff */
[----:B------:R-:W-:Y:S01]  /*11710*/  ULDC.64 UR4, c[0x0][0xa20] ;  /* 0x0002880000047ab9 */ /* 0x000fe20000000a00 */
[----:B------:R-:W-:Y:S02]  /*11720*/  LOP3.LUT R3, R26, 0xff0000, RZ, 0xc0, !PT ;  /* 0x00ff00001a037812 */ /* 0x000fe400078ec0ff */
[----:B------:R-:W-:Y:S02]  /*11730*/  SHF.R.U32.HI R2, RZ, 0x8, R2 ;  /* 0x00000008ff027819 */ /* 0x000fe40000011602 */
[----:B------:R-:W-:Y:S02]  /*11740*/  ISETP.NE.U32.AND P0, PT, RZ, UR4, PT ;  /* 0x00000004ff007c0c */ /* 0x000fe4000bf05070 */
[----:B------:R-:W-:Y:S01]  /*11750*/  LEA.HI R2, R3, R2, RZ, 0x10 ;  /* 0x0000000203027211 */ /* 0x000fe200078f80ff */
[----:B-----5:R-:W-:Y:S01]  /*11760*/  IMAD.IADD R3, R12, 0x1, R9 ;  /* 0x000000010c037824 */ /* 0x020fe200078e0209 */
[----:B------:R-:W-:-:S02]  /*11770*/  ISETP.NE.AND.EX P0, PT, RZ, UR5, PT, P0 ;  /* 0x00000005ff007c0c */ /* 0x000fc4000bf05300 */
[----:B------:R-:W-:Y:S01]  /*11780*/  LOP3.LUT R16, R26, 0xffff, RZ, 0xc0, !PT ;  /* 0x0000ffff1a107812 */ /* 0x000fe200078ec0ff */
[----:B------:R-:W-:Y:S01]  /*11790*/  IMAD.MOV.U32 R26, RZ, RZ, R14 ;  /* 0x000000ffff1a7224 */ /* 0x000fe200078e000e */
[----:B------:R0:W-:Y:S09]  /*117a0*/  STL [R1+0x8], R3 ;  /* 0x0000080301007387 */ /* 0x0001f20000100800 */
[----:B------:R-:W-:Y:S05]  /*117b0*/  @!P0 BRA `(.L_x_426) ;  /* 0x0000000000108947 */ /* 0x000fea0003800000 */
[----:B------:R-:W-:-:S04]  /*117c0*/  IADD3 R10, P0, R17, UR4, RZ ;  /* 0x00000004110a7c10 */ /* 0x000fc8000ff1e0ff */
[----:B------:R-:W-:-:S05]  /*117d0*/  IADD3.X R11, R13, UR5, RZ, P0, !PT ;  /* 0x000000050d0b7c10 */ /* 0x000fca00087fe4ff */
[----:B------:R1:W5:Y:S01]  /*117e0*/  LDG.E R10, desc[UR40][R10.64] ;  /* 0x000000280a0a7981 */ /* 0x000362000c1e1900 */
[----:B------:R-:W-:Y:S05]  /*117f0*/  BRA `(.L_x_427) ;  /* 0x0000000000107947 */ /* 0x000fea0003800000 */
.L_x_426:
[----:B------:R-:W-:Y:S05]  /*11800*/  @!P1 BRA `(.L_x_427) ;  /* 0x00000000000c9947 */ /* 0x000fea0003800000 */
[----:B------:R-:W2:Y:S04]  /*11810*/  LDG.E R10, desc[UR40][R6.64] ;  /* 0x00000028060a7981 */ /* 0x000ea8000c1e1900 */
[----:B------:R-:W2:Y:S02]  /*11820*/  LDG.E R6, desc[UR40][R6.64+0x4] ;  /* 0x0000042806067981 */ /* 0x000ea4000c1e1900 */
[----:B--2---:R-:W-:-:S07]  /*11830*/  IMAD.IADD R10, R6, 0x1, -R10 ;  /* 0x00000001060a7824 */ /* 0x004fce00078e0a0a */
.L_x_427:
[----:B0-----:R-:W2:Y:S01]  /*11840*/  @P2 LDG.E R3, desc[UR40][R4.64] ;  /* 0x0000002804032981 */ /* 0x001ea2000c1e1900 */
[----:B-----5:R-:W-:-:S03]  /*11850*/  IMAD.IADD R10, R10, 0x1, -R9 ;  /* 0x000000010a0a7824 */ /* 0x020fc600078e0a09 */
[----:B------:R0:W2:Y:S01]  /*11860*/  @P2 LDG.E R4, desc[UR40][R4.64+0x4] ;  /* 0x0000042804042981 */ /* 0x0000a2000c1e1900 */
[----:B------:R-:W-:Y:S01]  /*11870*/  BSSY B0, `(.L_x_428) ;  /* 0x0000029000007945 */ /* 0x000fe20003800000 */
[----:B------:R-:W-:Y:S02]  /*11880*/  LOP3.LUT R20, R2, 0xff, RZ, 0xc0, !PT ;  /* 0x000000ff02147812 */ /* 0x000fe400078ec0ff */
[----:B0-----:R-:W-:Y:S01]  /*11890*/  SHF.R.U32.HI R5, RZ, 0x10, R2 ;  /* 0x00000010ff057819 */ /* 0x001fe20000011602 */
[----:B------:R-:W-:Y:S02]  /*118a0*/  IMAD.MOV.U32 R2, RZ, RZ, RZ ;  /* 0x000000ffff027224 */ /* 0x000fe400078e00ff */
[----:B--2---:R-:W-:-:S04]  /*118b0*/  @P2 IMAD.IADD R8, R4, 0x1, -R3 ;  /* 0x0000000104082824 */ /* 0x004fc800078e0a03 */
[----:B------:R-:W-:-:S05]  /*118c0*/  IMAD.IADD R3, R10, 0x1, R8 ;  /* 0x000000010a037824 */ /* 0x000fca00078e0208 */
[C---:B------:R-:W-:Y:S01]  /*118d0*/  ISETP.GE.AND P1, PT, R3.reuse, 0x1, PT ;  /* 0x000000010300780c */ /* 0x040fe20003f26270 */
[----:B------:R-:W-:-:S04]  /*118e0*/  VIADD R4, R3, 0x9f ;  /* 0x0000009f03047836 */ /* 0x000fc80000000000 */
[----:B------:R-:W-:-:S05]  /*118f0*/  IMAD.HI R4, R4, 0x66666667, RZ ;  /* 0x6666666704047827 */ /* 0x000fca00078e02ff */
[----:B------:R-:W-:-:S04]  /*11900*/  SHF.R.U32.HI R3, RZ, 0x1f, R4 ;  /* 0x0000001fff037819 */ /* 0x000fc80000011604 */
[----:B------:R-:W-:Y:S01]  /*11910*/  LEA.HI.SX32 R4, R4, R3, 0x1a ;  /* 0x0000000304047211 */ /* 0x000fe200078fd2ff */
[----:B------:R-:W-:Y:S06]  /*11920*/  @!P1 BRA `(.L_x_429) ;  /* 0x0000000000749947 */ /* 0x000fec0003800000 */
[----:B------:R-:W-:Y:S01]  /*11930*/  ISETP.NE.AND P0, PT, R5, RZ, PT ;  /* 0x000000ff0500720c */ /* 0x000fe20003f05270 */
[----:B------:R-:W-:-:S03]  /*11940*/  ULDC UR4, c[0x0][0x9f0] ;  /* 0x00027c0000047ab9 */ /* 0x000fc60000000800 */
[----:B------:R-:W-:-:S04]  /*11950*/  SEL R6, R5, UR4, P0 ;  /* 0x0000000405067c07 */ /* 0x000fc80008000000 */
[----:B------:R-:W-:Y:S02]  /*11960*/  IABS R7, R6 ;  /* 0x0000000600077213 */ /* 0x000fe40000000000 */
[----:B------:R-:W-:Y:S02]  /*11970*/  IADD3 R9, R6, -0x1, R4 ;  /* 0xffffffff06097810 */ /* 0x000fe40007ffe004 */
[----:B------:R-:W0:Y:S08]  /*11980*/  I2F.RP R2, R7 ;  /* 0x0000000700027306 */ /* 0x000e300000209400 */
[----:B0-----:R-:W0:Y:S02]  /*11990*/  MUFU.RCP R2, R2 ;  /* 0x0000000200027308 */ /* 0x001e240000001000 */
[----:B0-----:R-:W-:-:S06]  /*119a0*/  VIADD R2, R2, 0xffffffe ;  /* 0x0ffffffe02027836 */ /* 0x001fcc0000000000 */
[----:B------:R0:W2:Y:S02]  /*119b0*/  F2I.FTZ.U32.TRUNC.NTZ R3, R2 ;  /* 0x0000000200037305 */ /* 0x0000a4000021f000 */
[----:B0-----:R-:W-:-:S04]  /*119c0*/  LOP3.LUT R2, R9, R6, RZ, 0x3c, !PT ;  /* 0x0000000609027212 */ /* 0x001fc800078e3cff */
[----:B------:R-:W-:Y:S01]  /*119d0*/  ISETP.GE.AND P4, PT, R2, RZ, PT ;  /* 0x000000ff0200720c */ /* 0x000fe20003f86270 */
[----:B--2---:R-:W-:-:S04]  /*119e0*/  IMAD.MOV R2, RZ, RZ, -R3 ;  /* 0x000000ffff027224 */ /* 0x004fc800078e0a03 */
[----:B-1----:R-:W-:Y:S02]  /*119f0*/  IMAD R11, R2, R7, RZ ;  /* 0x00000007020b7224 */ /* 0x002fe400078e02ff */
[----:B------:R-:W-:-:S04]  /*11a00*/  IMAD.MOV.U32 R2, RZ, RZ, RZ ;  /* 0x000000ffff027224 */ /* 0x000fc800078e00ff */
[----:B------:R-:W-:Y:S01]  /*11a10*/  IMAD.HI.U32 R11, R3, R11, R2 ;  /* 0x0000000b030b7227 */ /* 0x000fe200078e0002 */
[----:B------:R-:W-:Y:S02]  /*11a20*/  IABS R2, R6 ;  /* 0x0000000600027213 */ /* 0x000fe40000000000 */
[----:B------:R-:W-:-:S03]  /*11a30*/  IABS R3, R9 ;  /* 0x0000000900037213 */ /* 0x000fc60000000000 */
[----:B------:R-:W-:-:S04]  /*11a40*/  IMAD.MOV R2, RZ, RZ, -R2 ;  /* 0x000000ffff027224 */ /* 0x000fc800078e0a02 */
        /* <DEDUP_REMOVED lines=11> */
.L_x_429:
[----:B------:R-:W-:Y:S05]  /*11b00*/  BSYNC B0 ;  /* 0x0000000000007941 */ /* 0x000fea0003800000 */
.L_x_428:
[-C--:B------:R-:W-:Y:S01]  /*11b10*/  IMAD R3, R20, R2.reuse, RZ ;  /* 0x0000000214037224 */ /* 0x080fe200078e02ff */
[----:B------:R-:W-:Y:S04]  /*11b20*/  BSSY B0, `(.L_x_430) ;  /* 0x00000d5000007945 */ /* 0x000fe80003800000 */
[C---:B------:R-:W-:Y:S01]  /*11b30*/  VIADDMNMX R2, R3.reuse, R2, R4, PT ;  /* 0x0000000203027246 */ /* 0x040fe20003800104 */
[----:B------:R-:W-:-:S04]  /*11b40*/  IMAD R3, R3, 0xa0, -R10 ;  /* 0x000000a003037824 */ /* 0x000fc800078e0a0a */
[----:B------:R-:W-:Y:S01]  /*11b50*/  IMAD R2, R2, 0xa0, -R10 ;  /* 0x000000a002027824 */ /* 0x000fe200078e0a0a */
[----:B------:R-:W-:-:S04]  /*11b60*/  VIMNMX R3, RZ, R3, !PT ;  /* 0x00000003ff037248 */ /* 0x000fc80007fe0100 */
[----:B------:R-:W-:-:S04]  /*11b70*/  VIMNMX R2, R2, R8, PT ;  /* 0x0000000802027248 */ /* 0x000fc80003fe0100 */
[----:B------:R-:W-:-:S13]  /*11b80*/  ISETP.GT.AND P0, PT, R2, R3, PT ;  /* 0x000000030200720c */ /* 0x000fda0003f04270 */
[----:B------:R-:W-:Y:S02]  /*11b90*/  @P0 VIADD R6, R2, 0x9f ;  /* 0x0000009f02060836 */ /* 0x000fe40000000000 */
[----:B------:R-:W-:-:S04]  /*11ba0*/  IMAD.WIDE.U32 R2, R3, -0x33333333, RZ ;  /* 0xcccccccd03027825 */ /* 0x000fc800078e00ff */
[----:B------:R-:W-:Y:S01]  /*11bb0*/  @P0 IMAD.HI R2, R6, 0x66666667, RZ ;  /* 0x6666666706020827 */ /* 0x000fe200078e02ff */
[----:B------:R-:W-:-:S04]  /*11bc0*/  SHF.R.U32.HI R3, RZ, 0x7, R3 ;  /* 0x00000007ff037819 */ /* 0x000fc80000011603 */
[----:B------:R-:W-:Y:S01]  /*11bd0*/  @P0 SHF.R.U32.HI R7, RZ, 0x1f, R2 ;  /* 0x0000001fff070819 */ /* 0x000fe20000011602 */
[----:B------:R-:W-:-:S03]  /*11be0*/  IMAD.MOV.U32 R6, RZ, RZ, R3 ;  /* 0x000000ffff067224 */ /* 0x000fc600078e0003 */
[----:B------:R-:W-:Y:S02]  /*11bf0*/  @P0 LEA.HI.SX32 R6, R2, R7, 0x1a ;  /* 0x0000000702060211 */ /* 0x000fe400078fd2ff */
[----:B------:R-:W-:Y:S02]  /*11c00*/  PLOP3.LUT P0, PT, PT, PT, PT, 0x80, 0x0 ;  /* 0x000000000000781c */ /* 0x000fe40003f0f070 */
[----:B------:R-:W-:-:S13]  /*11c10*/  ISETP.GT.AND P3, PT, R6, R3, PT ;  /* 0x000000030600720c */ /* 0x000fda0003f64270 */
[----:B------:R-:W-:Y:S05]  /*11c20*/  @!P3 BRA `(.L_x_431) ;  /* 0x0000000c0010b947 */ /* 0x000fea0003800000 */
[----:B------:R-:W-:Y:S01]  /*11c30*/  UMOV UR4, 0xffffffff ;  /* 0xffffffff00047882 */ /* 0x000fe20000000000 */
[----:B------:R-:W-:Y:S02]  /*11c40*/  SEL R2, R26, RZ, !P2 ;  /* 0x000000ff1a027207 */ /* 0x000fe40005000000 */
[----:B------:R-:W-:Y:S05]  /*11c50*/  BRA.DIV UR4, `(.L_x_432) ;  /* 0x0000005204187947 */ /* 0x000fea000b800000 */
[----:B------:R-:W0:Y:S02]  /*11c60*/  S2R R7, SR_TID.X ;  /* 0x0000000000077919 */ /* 0x000e240000002100 */
[----:B0-----:R-:W-:-:S04]  /*11c70*/  SHF.R.U32.HI R7, RZ, 0x5, R7 ;  /* 0x00000005ff077819 */ /* 0x001fc80000011607 */
[----:B------:R-:W-:-:S05]  /*11c80*/  LOP3.LUT R7, R7, 0x3, RZ, 0xc0, !PT ;  /* 0x0000000307077812 */ /* 0x000fca00078ec0ff */
[----:B------:R0:W2:Y:S02]  /*11c90*/  SHFL.IDX PT, R14, R7, RZ, 0x1f ;  /* 0x00001fff070e7589 */ /* 0x0000a400000e0000 */
.L_x_563:
[----:B--2---:R-:W-:Y:S02]  /*11ca0*/  ISETP.NE.AND P0, PT, R14, RZ, PT ;  /* 0x000000ff0e00720c */ /* 0x004fe40003f05270 */
[----:B------:R-:W-:-:S11]  /*11cb0*/  PLOP3.LUT P6, PT, PT, PT, PT, 0x8, 0x0 ;  /* 0x000000000000781c */ /* 0x000fd60003fce170 */
[----:B------:R-:W-:Y:S05]  /*11cc0*/  @P0 BRA `(.L_x_433) ;  /* 0x00000000000c0947 */ /* 0x000fea0003800000 */
[----:B------:R-:W-:-:S03]  /*11cd0*/  UMOV UR4, 0xffffffff ;  /* 0xffffffff00047882 */ /* 0x000fc60000000000 */
[----:B------:R-:W-:Y:S05]  /*11ce0*/  BRA.DIV UR4, `(.L_x_434) ;  /* 0x0000005204287947 */ /* 0x000fea000b800000 */
[----:B------:R-:W-:-:S13]  /*11cf0*/  ELECT P6, URZ, PT ;  /* 0x00000000003f782f */ /* 0x000fda00038c0000 */
.L_x_433:
[----:B0-----:R-:W2:Y:S01]  /*11d00*/  LDL R7, [R1+0x40] ;  /* 0x0000400001077983 */ /* 0x001ea20000100800 */
[----:B------:R-:W-:Y:S01]  /*11d10*/  BSSY B1, `(.L_x_435) ;  /* 0x0000008000017945 */ /* 0x000fe20003800000 */
[----:B--2---:R-:W-:-:S05]  /*11d20*/  VIADD R7, R7, 0x1 ;  /* 0x0000000107077836 */ /* 0x004fca0000000000 */
[----:B------:R-:W-:-:S04]  /*11d30*/  LEA.HI R8, R7, R7, RZ, 0x1 ;  /* 0x0000000707087211 */ /* 0x000fc800078f08ff */
[----:B------:R-:W-:-:S05]  /*11d40*/  LOP3.LUT R8, R8, 0xfffffffe, RZ, 0xc0, !PT ;  /* 0xfffffffe08087812 */ /* 0x000fca00078ec0ff */
[----:B------:R-:W-:-:S05]  /*11d50*/  IMAD.IADD R7, R7, 0x1, -R8 ;  /* 0x0000000107077824 */ /* 0x000fca00078e0a08 */
[----:B------:R-:W-:-:S04]  /*11d60*/  SHF.L.U32 R7, R7, 0x1f, RZ ;  /* 0x0000001f07077819 */ /* 0x000fc800000006ff */
[----:B------:R-:W0:Y:S02]  /*11d70*/  SYNCS.PHASECHK.TRANS64.TRYWAIT P0, [R18+URZ+0x13220], R7 ;  /* 0x01322007120075a7 */ /* 0x000e24000800017f */
[----:B0-----:R-:W-:Y:S05]  /*11d80*/  @!P0 BRA `(.L_x_436) ;  /* 0x0000005000208947 */ /* 0x001fea0003800000 */
.L_x_566:
[----:B------:R-:W-:Y:S05]  /*11d90*/  BSYNC B1 ;  /* 0x0000000000017941 */ /* 0x000fea0003800000 */
.L_x_435:
[----:B------:R-:W-:Y:S04]  /*11da0*/  BSSY B1, `(.L_x_437) ;  /* 0x000004d000017945 */ /* 0x000fe80003800000 */
[----:B------:R-:W-:Y:S05]  /*11db0*/  @!P6 BRA `(.L_x_438) ;  /* 0x00000004002ce947 */ /* 0x000fea0003800000 */
[----:B0-----:R-:W-:Y:S01]  /*11dc0*/  IMAD R7, R23, 0x8, R18 ;  /* 0x0000000817077824 */ /* 0x001fe200078e0212 */
[----:B-1----:R-:W-:Y:S01]  /*11dd0*/  SHF.L.U32 R11, R29, 0x1f, RZ ;  /* 0x0000001f1d0b7819 */ /* 0x002fe200000006ff */
[----:B------:R-:W0:Y:S01]  /*11de0*/  S2R R8, SR_TID.X ;  /* 0x0000000000087919 */ /* 0x000e220000002100 */
[----:B------:R-:W-:Y:S02]  /*11df0*/  BSSY B2, `(.L_x_439) ;  /* 0x0000005000027945 */ /* 0x000fe40003800000 */
[----:B------:R-:W1:Y:S01]  /*11e00*/  SYNCS.PHASECHK.TRANS64.TRYWAIT P0, [R7+URZ+0x132a0], R11 ;  /* 0x0132a00b070075a7 */ /* 0x000e62000800017f */
[----:B0-----:R-:W-:-:S04]  /*11e10*/  LOP3.LUT R8, R8, 0x7f, RZ, 0xc0, !PT ;  /* 0x0000007f08087812 */ /* 0x001fc800078ec0ff */
[----:B------:R-:W-:Y:S01]  /*11e20*/  ISETP.NE.AND P2, PT, R8, RZ, PT ;  /* 0x000000ff0800720c */ /* 0x000fe20003f45270 */
[----:B-1----:R-:W-:-:S12]  /*11e30*/  @!P0 BRA `(.L_x_440) ;  /* 0x0000005000088947 */ /* 0x002fd80003800000 */
.L_x_567:
[----:B------:R-:W-:Y:S05]  /*11e40*/  BSYNC B2 ;  /* 0x0000000000027941 */ /* 0x000fea0003800000 */
.L_x_439:
[----:B------:R-:W-:Y:S04]  /*11e50*/  BSSY B2, `(.L_x_441) ;  /* 0x0000009000027945 */ /* 0x000fe80003800000 */
[----:B------:R-:W-:Y:S05]  /*11e60*/  @P2 BRA `(.L_x_442) ;  /* 0x00000000001c2947 */ /* 0x000fea0003800000 */
[----:B------:R-:W1:Y:S02]  /*11e70*/  S2R R8, SR_TID.X ;  /* 0x0000000000087919 */ /* 0x000e640000002100 */
[----:B-1----:R-:W-:Y:S01]  /*11e80*/  LOP3.LUT R9, R8, 0x1f, RZ, 0xc0, !PT ;  /* 0x0000001f08097812 */ /* 0x002fe200078ec0ff */
[----:B------:R-:W-:-:S03]  /*11e90*/  IMAD.MOV.U32 R8, RZ, RZ, 0x2800 ;  /* 0x00002800ff087424 */ /* 0x000fc600078e00ff */
[----:B------:R-:W-:Y:S01]  /*11ea0*/  ISETP.NE.AND P0, PT, R9, RZ, PT ;  /* 0x000000ff0900720c */ /* 0x000fe20003f05270 */
[----:B------:R1:W-:-:S12]  /*11eb0*/  SYNCS.ARRIVE.TRANS64 RZ, [R7+URZ+0x13290], R8 ;  /* 0x0132900807ff79a7 */ /* 0x0003d8000800003f */
[----:B-1----:R-:W-:Y:S05]  /*11ec0*/  @!P0 BRA `(.L_x_442) ;  /* 0x0000000000048947 */ /* 0x002fea0003800000 */
[----:B------:R-:W-:Y:S01]  /*11ed0*/  BPT.TRAP 0x1 ;  /* 0x000000040000795c */ /* 0x000fe20000300000 */
.L_x_442:
[----:B------:R-:W-:Y:S05]  /*11ee0*/  BSYNC B2 ;  /* 0x0000000000027941 */ /* 0x000fea0003800000 */
.L_x_441:
[----:B------:R-:W-:Y:S01]  /*11ef0*/  IMAD.MOV.U32 R13, RZ, RZ, RZ ;  /* 0x000000ffff0d7224 */ /* 0x000fe200078e00ff */
[----:B------:R-:W-:Y:S01]  /*11f00*/  UIADD3 UR4, UP0, UR38, 0x570, URZ ;  /* 0x0000057026047890 */ /* 0x000fe2000ff1e03f */
[----:B------:R-:W-:Y:S01]  /*11f10*/  IMAD R8, R6, 0xa0, R0 ;  /* 0x000000a006087824 */ /* 0x000fe200078e0200 */
[----:B------:R-:W-:Y:S01]  /*11f20*/  PLOP3.LUT P0, PT, PT, PT, PT, 0x80, 0x0 ;  /* 0x000000000000781c */ /* 0x000fe20003f0f070 */
[----:B------:R-:W-:Y:S01]  /*11f30*/  IMAD R12, R23, 0x2800, R18 ;  /* 0x00002800170c7824 */ /* 0x000fe200078e0212 */
[----:B------:R-:W-:Y:S01]  /*11f40*/  R2UR UR10, R13 ;  /* 0x000000000d0a72ca */ /* 0x000fe200000e0000 */
[----:B------:R-:W-:Y:S01]  /*11f50*/  VIADD R8, R8, 0xffffff60 ;  /* 0xffffff6008087836 */ /* 0x000fe20000000000 */
[----:B------:R-:W-:Y:S01]  /*11f60*/  UIADD3.X UR5, URZ, UR39, URZ, UP0, !UPT ;  /* 0x000000273f057290 */ /* 0x000fe200087fe43f */
[----:B------:R-:W-:Y:S01]  /*11f70*/  VIADD R9, R7, 0x13290 ;  /* 0x0001329007097836 */ /* 0x000fe20000000000 */
[----:B------:R-:W-:Y:S01]  /*11f80*/  UMOV UR6, 0x0 ;  /* 0x0000000000067882 */ /* 0x000fe20000000000 */
[----:B------:R-:W-:Y:S01]  /*11f90*/  VIADD R10, R12, 0xe000 ;  /* 0x0000e0000c0a7836 */ /* 0x000fe20000000000 */
[----:B------:R-:W-:-:S09]  /*11fa0*/  UMOV UR7, 0x12f00000 ;  /* 0x12f0000000077882 */ /* 0x000fd20000000000 */
.L_x_443:
[----:B------:R-:W-:-:S13]  /*11fb0*/  @P0 ELECT P3, URZ, PT ;  /* 0x00000000003f082f */ /* 0x000fda0003860000 */
[----:B------:R-:W-:Y:S02]  /*11fc0*/  @P3 R2UR UR13, R2 ;  /* 0x00000000020d32ca */ /* 0x000fe400000e0000 */
[----:B------:R-:W-:Y:S02]  /*11fd0*/  @P3 R2UR UR12, R16 ;  /* 0x00000000100c32ca */ /* 0x000fe400000e0000 */
[----:B------:R-:W-:Y:S02]  /*11fe0*/  @P3 R2UR UR11, R8 ;  /* 0x00000000080b32ca */ /* 0x000fe400000e0000 */
[----:B------:R-:W-:Y:S02]  /*11ff0*/  @P3 R2UR UR9, R9 ;  /* 0x00000000090932ca */ /* 0x000fe400000e0000 */
[----:B------:R-:W-:Y:S02]  /*12000*/  @P3 R2UR UR8, R10 ;  /* 0x000000000a0832ca */ /* 0x000fe400000e0000 */
[----:B------:R-:W-:-:S02]  /*12010*/  @P3 PLOP3.LUT P0, PT, P3, PT, PT, 0x8, 0x0 ;  /* 0x000000000000381c */ /* 0x000fc40001f0e170 */
[----:B------:R-:W-:-:S09]  /*12020*/  PLOP3.LUT P3, PT, PT, PT, PT, 0x8, 0x0 ;  /* 0x000000000000781c */ /* 0x000fd20003f6e170 */
[----:B------:R1:W-:Y:S02]  /*12030*/  UTMALDG.4D [UR8], [UR4], desc[UR6] ;  /* 0x00000608040075b4 */ /* 0x0003e40008019000 */
[----:B-1----:R-:W-:Y:S05]  /*12040*/  @P0 BRA.U.ANY `(.L_x_443) ;  /* 0xfffffffd00d80947 */ /* 0x002fea000393ffff */
[----:B------:R-:W1:Y:S01]  /*12050*/  SYNCS.PHASECHK.TRANS64.TRYWAIT P0, [R7+URZ+0x132c0], R11 ;  /* 0x0132c00b070075a7 */ /* 0x000e62000800017f */
[----:B------:R-:W-:Y:S04]  /*12060*/  BSSY B2, `(.L_x_444) ;  /* 0x0000002000027945 */ /* 0x000fe80003800000 */
[----:B-1----:R-:W-:Y:S05]  /*12070*/  @!P0 BRA `(.L_x_445) ;  /* 0x0000004c008c8947 */ /* 0x002fea0003800000 */
.L_x_568:
[----:B------:R-:W-:Y:S05]  /*12080*/  BSYNC B2 ;  /* 0x0000000000027941 */ /* 0x000fea0003800000 */
.L_x_444:
[----:B------:R-:W-:Y:S01]  /*12090*/  BSSY B2, `(.L_x_446) ;  /* 0x000000b000027945 */ /* 0x000fe20003800000 */
[----:B------:R-:W-:Y:S02]  /*120a0*/  IMAD.MOV.U32 R10, RZ, RZ, 0x0 ;  /* 0x00000000ff0a7424 */ /* 0x000fe400078e00ff */
[----:B01----:R-:W-:Y:S01]  /*120b0*/  IMAD.MOV.U32 R11, RZ, RZ, 0x12f00000 ;  /* 0x12f00000ff0b7424 */ /* 0x003fe200078e00ff */
[----:B------:R-:W-:Y:S06]  /*120c0*/  @P2 BRA `(.L_x_447) ;  /* 0x00000000001c2947 */ /* 0x000fec0003800000 */
[----:B------:R-:W0:Y:S02]  /*120d0*/  S2R R9, SR_TID.X ;  /* 0x0000000000097919 */ /* 0x000e240000002100 */
[----:B0-----:R-:W-:Y:S01]  /*120e0*/  LOP3.LUT R14, R9, 0x1f, RZ, 0xc0, !PT ;  /* 0x0000001f090e7812 */ /* 0x001fe200078ec0ff */
[----:B------:R-:W-:-:S03]  /*120f0*/  IMAD.MOV.U32 R9, RZ, RZ, 0x2800 ;  /* 0x00002800ff097424 */ /* 0x000fc600078e00ff */
[----:B------:R-:W-:Y:S01]  /*12100*/  ISETP.NE.AND P0, PT, R14, RZ, PT ;  /* 0x000000ff0e00720c */ /* 0x000fe20003f05270 */
[----:B------:R0:W-:-:S12]  /*12110*/  SYNCS.ARRIVE.TRANS64 RZ, [R7+URZ+0x132b0], R9 ;  /* 0x0132b00907ff79a7 */ /* 0x0001d8000800003f */
[----:B0-----:R-:W-:Y:S05]  /*12120*/  @!P0 BRA `(.L_x_447) ;  /* 0x0000000000048947 */ /* 0x001fea0003800000 */
[----:B------:R-:W-:Y:S01]  /*12130*/  BPT.TRAP 0x1 ;  /* 0x000000040000795c */ /* 0x000fe20000300000 */
.L_x_447:
[----:B------:R-:W-:Y:S05]  /*12140*/  BSYNC B2 ;  /* 0x0000000000027941 */ /* 0x000fea0003800000 */
.L_x_446:
        /* <DEDUP_REMOVED lines=8> */
.L_x_448:
        /* <DEDUP_REMOVED lines=9> */
[----:B--2---:R-:W-:Y:S05]  /*12260*/  @P0 BRA.U.ANY `(.L_x_448) ;  /* 0xfffffffd00d80947 */ /* 0x004fea000393ffff */
.L_x_438:
[----:B------:R-:W-:Y:S05]  /*12270*/  BSYNC B1 ;  /* 0x0000000000017941 */ /* 0x000fea0003800000 */
.L_x_437:
[----:B------:R-:W-:Y:S01]  /*12280*/  VIADD R6, R6, 0xfffffffe ;  /* 0xfffffffe06067836 */ /* 0x000fe20000000000 */
[----:B------:R-:W-:Y:S01]  /*12290*/  PLOP3.LUT P0, PT, PT, PT, PT, 0x8, 0x0 ;  /* 0x000000000000781c */ /* 0x000fe20003f0e170 */
[----:B------:R-:W-:-:S03]  /*122a0*/  VIADD R23, R23, 0x1 ;  /* 0x0000000117177836 */ /* 0x000fc60000000000 */
[----:B------:R-:W-:Y:S02]  /*122b0*/  ISETP.GE.AND P3, PT, R6, R3, PT ;  /* 0x000000030600720c */ /* 0x000fe40003f66270 */
[----:B------:R-:W-:-:S04]  /*122c0*/  ISETP.NE.AND P2, PT, R23, 0x2, PT ;  /* 0x000000021700780c */ /* 0x000fc80003f45270 */
[----:B0-----:R-:W-:Y:S02]  /*122d0*/  SEL R7, RZ, 0x1, P2 ;  /* 0x00000001ff077807 */ /* 0x001fe40001000000 */
[----:B------:R-:W-:Y:S02]  /*122e0*/  SEL R23, R23, RZ, P2 ;  /* 0x000000ff17177207 */ /* 0x000fe40001000000 */
[----:B------:R-:W-:-:S03]  /*122f0*/  LOP3.LUT R29, R29, R7, RZ, 0x3c, !PT ;  /* 0x000000071d1d7212 */ /* 0x000fc600078e3cff */
[----:B------:R-:W-:Y:S05]  /*12300*/  @!P3 BRA `(.L_x_431) ;  /* 0x000000040058b947 */ /* 0x000fea0003800000 */
.L_x_461:
[----:B------:R-:W-:Y:S05]  /*12310*/  YIELD ;  /* 0x0000000000007946 */ /* 0x000fea0003800000 */
[----:B------:R-:W-:Y:S04]  /*12320*/  BSSY B1, `(.L_x_449) ;  /* 0x000004c000017945 */ /* 0x000fe80003800000 */
[----:B------:R-:W-:Y:S05]  /*12330*/  @!P6 BRA `(.L_x_450) ;  /* 0x000000040028e947 */ /* 0x000fea0003800000 */
[----:B------:R-:W0:Y:S01]  /*12340*/  S2R R7, SR_TID.X ;  /* 0x0000000000077919 */ /* 0x000e220000002100 */
[----:B------:R-:W-:Y:S01]  /*12350*/  SHF.L.U32 R8, R29, 0x1f, RZ ;  /* 0x0000001f1d087819 */ /* 0x000fe200000006ff */
[----:B------:R-:W-:Y:S01]  /*12360*/  BSSY B2, `(.L_x_451) ;  /* 0x0000006000027945 */ /* 0x000fe20003800000 */
[----:B0-----:R-:W-:Y:S01]  /*12370*/  LOP3.LUT R9, R7, 0x7f, RZ, 0xc0, !PT ;  /* 0x0000007f07097812 */ /* 0x001fe200078ec0ff */
[----:B------:R-:W-:-:S03]  /*12380*/  IMAD R7, R23, 0x8, R18 ;  /* 0x0000000817077824 */ /* 0x000fc600078e0212 */
[----:B------:R-:W-:Y:S01]  /*12390*/  ISETP.NE.AND P3, PT, R9, RZ, PT ;  /* 0x000000ff0900720c */ /* 0x000fe20003f65270 */
[----:B------:R-:W0:Y:S02]  /*123a0*/  SYNCS.PHASECHK.TRANS64.TRYWAIT P2, [R7+URZ+0x132a0], R8 ;  /* 0x0132a008070075a7 */ /* 0x000e24000804017f */
[----:B0-----:R-:W-:Y:S10]  /*123b0*/  @!P2 BRA `(.L_x_452) ;  /* 0x0000004800d0a947 */ /* 0x001ff40003800000 */
.L_x_569:
[----:B------:R-:W-:Y:S05]  /*123c0*/  BSYNC B2 ;  /* 0x0000000000027941 */ /* 0x000fea0003800000 */
.L_x_451:
[----:B------:R-:W-:Y:S04]  /*123d0*/  BSSY B2, `(.L_x_453) ;  /* 0x0000009000027945 */ /* 0x000fe80003800000 */
[----:B------:R-:W-:Y:S05]  /*123e0*/  @P3 BRA `(.L_x_454) ;  /* 0x00000000001c3947 */ /* 0x000fea0003800000 */
[----:B------:R-:W2:Y:S02]  /*123f0*/  S2R R9, SR_TID.X ;  /* 0x0000000000097919 */ /* 0x000ea40000002100 */
[----:B--2---:R-:W-:Y:S01]  /*12400*/  LOP3.LUT R10, R9, 0x1f, RZ, 0xc0, !PT ;  /* 0x0000001f090a7812 */ /* 0x004fe200078ec0ff */
[----:B------:R-:W-:-:S03]  /*12410*/  IMAD.MOV.U32 R9, RZ, RZ, 0x2800 ;  /* 0x00002800ff097424 */ /* 0x000fc600078e00ff */
[----:B------:R-:W-:Y:S01]  /*12420*/  ISETP.NE.AND P2, PT, R10, RZ, PT ;  /* 0x000000ff0a00720c */ /* 0x000fe20003f45270 */
[----:B------:R2:W-:-:S12]  /*12430*/  SYNCS.ARRIVE.TRANS64 RZ, [R7+URZ+0x13290], R9 ;  /* 0x0132900907ff79a7 */ /* 0x0005d8000800003f */
[----:B--2---:R-:W-:Y:S05]  /*12440*/  @!P2 BRA `(.L_x_454) ;  /* 0x000000000004a947 */ /* 0x004fea0003800000 */
[----:B------:R-:W-:Y:S01]  /*12450*/  BPT.TRAP 0x1 ;  /* 0x000000040000795c */ /* 0x000fe20000300000 */
.L_x_454:
[----:B------:R-:W-:Y:S05]  /*12460*/  BSYNC B2 ;  /* 0x0000000000027941 */ /* 0x000fea0003800000 */
.L_x_453:
[----:B------:R-:W-:Y:S01]  /*12470*/  IMAD.MOV.U32 R13, RZ, RZ, RZ ;  /* 0x000000ffff0d7224 */ /* 0x000fe200078e00ff */
[----:B------:R-:W-:Y:S01]  /*12480*/  UIADD3 UR4, UP0, UR38, 0x570, URZ ;  /* 0x0000057026047890 */ /* 0x000fe2000ff1e03f */
[----:B------:R-:W-:Y:S01]  /*12490*/  IMAD R9, R23, 0x2800, R18 ;  /* 0x0000280017097824 */ /* 0x000fe200078e0212 */
[----:B------:R-:W-:Y:S01]  /*124a0*/  PLOP3.LUT P2, PT, PT, PT, PT, 0x80, 0x0 ;  /* 0x000000000000781c */ /* 0x000fe20003f4f070 */
[----:B------:R-:W-:Y:S01]  /*124b0*/  IMAD R10, R6, 0xa0, R0 ;  /* 0x000000a0060a7824 */ /* 0x000fe200078e0200 */
[----:B------:R-:W-:Y:S01]  /*124c0*/  R2UR UR10, R13 ;  /* 0x000000000d0a72ca */ /* 0x000fe200000e0000 */
[----:B-1----:R-:W-:Y:S01]  /*124d0*/  VIADD R11, R7, 0x13290 ;  /* 0x00013290070b7836 */ /* 0x002fe20000000000 */
[----:B------:R-:W-:Y:S01]  /*124e0*/  UIADD3.X UR5, URZ, UR39, URZ, UP0, !UPT ;  /* 0x000000273f057290 */ /* 0x000fe200087fe43f */
[----:B------:R-:W-:Y:S01]  /*124f0*/  VIADD R12, R9, 0xe000 ;  /* 0x0000e000090c7836 */ /* 0x000fe20000000000 */
[----:B------:R-:W-:Y:S01]  /*12500*/  UMOV UR6, 0x0 ;  /* 0x0000000000067882 */ /* 0x000fe20000000000 */
[----:B------:R-:W-:-:S10]  /*12510*/  UMOV UR7, 0x12f00000 ;  /* 0x12f0000000077882 */ /* 0x000fd40000000000 */
.L_x_455:
        /* <DEDUP_REMOVED lines=13> */
.L_x_570:
[----:B------:R-:W-:Y:S05]  /*125f0*/  BSYNC B2 ;  /* 0x0000000000027941 */ /* 0x000fea0003800000 */
.L_x_456:
[----:B------:R-:W-:Y:S01]  /*12600*/  BSSY B2, `(.L_x_458) ;  /* 0x000000b000027945 */ /* 0x000fe20003800000 */
[----:B------:R-:W-:Y:S02]  /*12610*/  IMAD.MOV.U32 R14, RZ, RZ, 0x0 ;  /* 0x00000000ff0e7424 */ /* 0x000fe400078e00ff */
[----:B------:R-:W-:Y:S01]  /*12620*/  IMAD.MOV.U32 R15, RZ, RZ, 0x12f00000 ;  /* 0x12f00000ff0f7424 */ /* 0x000fe200078e00ff */
[----:B------:R-:W-:Y:S06]  /*12630*/  @P3 BRA `(.L_x_459) ;  /* 0x00000000001c3947 */ /* 0x000fec0003800000 */
[----:B------:R-:W2:Y:S01]  /*12640*/  S2R R11, SR_TID.X ;  /* 0x00000000000b7919 */ /* 0x000ea20000002100 */
[----:B01----:R-:W-:-:S04]  /*12650*/  IMAD.MOV.U32 R8, RZ, RZ, 0x2800 ;  /* 0x00002800ff087424 */ /* 0x003fc800078e00ff */
[----:B------:R3:W-:Y:S01]  /*12660*/  SYNCS.ARRIVE.TRANS64 RZ, [R7+URZ+0x132b0], R8 ;  /* 0x0132b00807ff79a7 */ /* 0x0007e2000800003f */
[----:B--2---:R-:W-:-:S04]  /*12670*/  LOP3.LUT R11, R11, 0x1f, RZ, 0xc0, !PT ;  /* 0x0000001f0b0b7812 */ /* 0x004fc800078ec0ff */
[----:B------:R-:W-:-:S13]  /*12680*/  ISETP.NE.AND P2, PT, R11, RZ, PT ;  /* 0x000000ff0b00720c */ /* 0x000fda0003f45270 */
[----:B---3--:R-:W-:Y:S05]  /*12690*/  @!P2 BRA `(.L_x_459) ;  /* 0x000000000004a947 */ /* 0x008fea0003800000 */
[----:B------:R-:W-:Y:S01]  /*126a0*/  BPT.TRAP 0x1 ;  /* 0x000000040000795c */ /* 0x000fe20000300000 */
.L_x_459:
[----:B------:R-:W-:Y:S05]  /*126b0*/  BSYNC B2 ;  /* 0x0000000000027941 */ /* 0x000fea0003800000 */
.L_x_458:
[----:B------:R-:W-:Y:S01]  /*126c0*/  R2UR UR10, R13 ;  /* 0x000000000d0a72ca */ /* 0x000fe200000e0000 */
[----:B------:R-:W-:Y:S01]  /*126d0*/  UIADD3 UR4, UP0, UR38, 0x670, URZ ;  /* 0x0000067026047890 */ /* 0x000fe2000ff1e03f */
[----:B------:R-:W-:Y:S01]  /*126e0*/  R2UR UR6, R14 ;  /* 0x000000000e0672ca */ /* 0x000fe200000e0000 */
[----:B------:R-:W-:Y:S01]  /*126f0*/  VIADD R9, R9, 0x6000 ;  /* 0x0000600009097836 */ /* 0x000fe20000000000 */
[----:B------:R-:W-:Y:S01]  /*12700*/  R2UR UR7, R15 ;  /* 0x000000000f0772ca */ /* 0x000fe200000e0000 */
[----:B01----:R-:W-:Y:S01]  /*12710*/  VIADD R7, R7, 0x132b0 ;  /* 0x000132b007077836 */ /* 0x003fe20000000000 */
[----:B------:R-:W-:Y:S01]  /*12720*/  PLOP3.LUT P2, PT, PT, PT, PT, 0x80, 0x0 ;  /* 0x000000000000781c */ /* 0x000fe20003f4f070 */
[----:B------:R-:W-:-:S12]  /*12730*/  UIADD3.X UR5, URZ, UR39, URZ, UP0, !UPT ;  /* 0x000000273f057290 */ /* 0x000fd800087fe43f */
.L_x_460:
        /* <DEDUP_REMOVED lines=9> */
[----:B0-----:R-:W-:Y:S05]  /*127d0*/  @P2 BRA.U.ANY `(.L_x_460) ;  /* 0xfffffffd00d82947 */ /* 0x001fea000393ffff */
.L_x_450:
[----:B------:R-:W-:Y:S05]  /*127e0*/  BSYNC B1 ;  /* 0x0000000000017941 */ /* 0x000fea0003800000 */
.L_x_449:
[C---:B------:R-:W-:Y:S01]  /*127f0*/  ISETP.GT.AND P3, PT, R6.reuse, R3, PT ;  /* 0x000000030600720c */ /* 0x040fe20003f64270 */
[----:B------:R-:W-:Y:S02]  /*12800*/  VIADD R23, R23, 0x1 ;  /* 0x0000000117177836 */ /* 0x000fe40000000000 */
[----:B------:R-:W-:-:S03]  /*12810*/  VIADD R6, R6, 0xffffffff ;  /* 0xffffffff06067836 */ /* 0x000fc60000000000 */
[----:B------:R-:W-:-:S04]  /*12820*/  ISETP.NE.AND P2, PT, R23, 0x2, PT ;  /* 0x000000021700780c */ /* 0x000fc80003f45270 */
[----:B------:R-:W-:Y:S02]  /*12830*/  SEL R7, RZ, 0x1, P2 ;  /* 0x00000001ff077807 */ /* 0x000fe40001000000 */
[----:B------:R-:W-:Y:S02]  /*12840*/  SEL R23, R23, RZ, P2 ;  /* 0x000000ff17177207 */ /* 0x000fe40001000000 */
[----:B------:R-:W-:Y:S01]  /*12850*/  LOP3.LUT R29, R29, R7, RZ, 0x3c, !PT ;  /* 0x000000071d1d7212 */ /* 0x000fe200078e3cff */
[----:B------:R-:W-:Y:S06]  /*12860*/  @P3 BRA `(.L_x_461) ;  /* 0xfffffff800a83947 */ /* 0x000fec000383ffff */
.L_x_431:
[----:B------:R-:W-:Y:S05]  /*12870*/  BSYNC B0 ;  /* 0x0000000000007941 */ /* 0x000fea0003800000 */
.L_x_430:
[----:B------:R-:W-:Y:S05]  /*12880*/  @!P0 WARPSYNC.ALL ;  /* 0x0000000000008948 */ /* 0x000fea0003800000 */
[----:B------:R-:W-:Y:S01]  /*12890*/  @!P0 BAR.SYNC.DEFER_BLOCKING 0xc, 0x200 ;  /* 0x0308000000008b1d */ /* 0x000fe20000010000 */
[----:B------:R-:W-:-:S05]  /*128a0*/  IMAD.MOV.U32 R0, RZ, RZ, RZ ;  /* 0x000000ffff007224 */ /* 0x000fca00078e00ff */
[----:B------:R-:W-:Y:S04]  /*128b0*/  BSSY B0, `(.L_x_462) ;  /* 0x000001e000007945 */ /* 0x000fe80003800000 */
[----:B------:R-:W-:Y:S05]  /*128c0*/  @!P1 BRA `(.L_x_463) ;  /* 0x0000000000709947 */ /* 0x000fea0003800000 */
[----:B------:R-:W-:-:S13]  /*128d0*/  ISETP.NE.AND P0, PT, R5, RZ, PT ;  /* 0x000000ff0500720c */ /* 0x000fda0003f05270 */
[----:B------:R-:W0:Y:S02]  /*128e0*/  @!P0 LDC R5, c[0x0][0x9f0] ;  /* 0x00027c00ff058b82 */ /* 0x000e240000000800 */
[-C--:B0-----:R-:W-:Y:S02]  /*128f0*/  IABS R0, R5.reuse ;  /* 0x0000000500007213 */ /* 0x081fe40000000000 */
[----:B------:R-:W-:Y:S02]  /*12900*/  IABS R7, R5 ;  /* 0x0000000500077213 */ /* 0x000fe40000000000 */
[----:B------:R-:W0:Y:S03]  /*12910*/  I2F.RP R2, R0 ;  /* 0x0000000000027306 */ /* 0x000e260000209400 */
[----:B------:R-:W-:-:S05]  /*12920*/  IMAD.MOV R7, RZ, RZ, -R7 ;  /* 0x000000ffff077224 */ /* 0x000fca00078e0a07 */
[----:B0-----:R-:W0:Y:S02]  /*12930*/  MUFU.RCP R2, R2 ;  /* 0x0000000200027308 */ /* 0x001e240000001000 */
[----:B0-----:R-:W-:-:S06]  /*12940*/  VIADD R2, R2, 0xffffffe ;  /* 0x0ffffffe02027836 */ /* 0x001fcc0000000000 */
[----:B------:R-:W0:Y:S02]  /*12950*/  F2I.FTZ.U32.TRUNC.NTZ R3, R2 ;  /* 0x0000000200037305 */ /* 0x000e24000021f000 */
[----:B0-----:R-:W-:-:S04]  /*12960*/  IMAD.MOV R2, RZ, RZ, -R3 ;  /* 0x000000ffff027224 */ /* 0x001fc800078e0a03 */
[----:B------:R-:W-:Y:S02]  /*12970*/  IMAD R6, R2, R0, RZ ;  /* 0x0000000002067224 */ /* 0x000fe400078e02ff */
[----:B------:R-:W-:-:S04]  /*12980*/  IMAD.MOV.U32 R2, RZ, RZ, RZ ;  /* 0x000000ffff027224 */ /* 0x000fc800078e00ff */
[----:B------:R-:W-:Y:S01]  /*12990*/  IMAD.HI.U32 R2, R3, R6, R2 ;  /* 0x0000000603027227 */ /* 0x000fe200078e0002 */
[----:B------:R-:W-:-:S04]  /*129a0*/  IADD3 R6, R4, -0x1, R5 ;  /* 0xffffffff04067810 */ /* 0x000fc80007ffe005 */
[----:B------:R-:W-:Y:S02]  /*129b0*/  IABS R3, R6 ;  /* 0x0000000600037213 */ /* 0x000fe40000000000 */
[----:B------:R-:W-:-:S03]  /*129c0*/  LOP3.LUT R6, R6, R5, RZ, 0x3c, !PT ;  /* 0x0000000506067212 */ /* 0x000fc600078e3cff */
[----:B------:R-:W-:Y:S01]  /*129d0*/  IMAD.HI.U32 R2, R2, R3, RZ ;  /* 0x0000000302027227 */ /* 0x000fe200078e00ff */
[----:B------:R-:W-:-:S03]  /*129e0*/  ISETP.GE.AND P2, PT, R6, RZ, PT ;  /* 0x000000ff0600720c */ /* 0x000fc60003f46270 */
        /* <DEDUP_REMOVED lines=10> */
.L_x_463:
[----:B------:R-:W-:Y:S05]  /*12a90*/  BSYNC B0 ;  /* 0x0000000000007941 */ /* 0x000fea0003800000 */
.L_x_462:
[----:B------:R-:W-:-:S05]  /*12aa0*/  IMAD R3, R20, R0, RZ ;  /* 0x0000000014037224 */ /* 0x000fca00078e02ff */
[----:B------:R-:W-:Y:S01]  /*12ab0*/  VIADDMNMX R2, R3, R0, R4, PT ;  /* 0x0000000003027246 */ /* 0x000fe20003800104 */
[----:B------:R0:W-:Y:S03]  /*12ac0*/  STL [R1], R3 ;  /* 0x0000000301007387 */ /* 0x0001e60000100800 */
[----:B------:R-:W-:Y:S01]  /*12ad0*/  ISETP.GT.AND P0, PT, R2, R3, PT ;  /* 0x000000030200720c */ /* 0x000fe20003f04270 */
[----:B------:R0:W-:-:S12]  /*12ae0*/  STL [R1+0x20], R2 ;  /* 0x0000200201007387 */ /* 0x0001d80000100800 */
[----:B0-----:R-:W-:Y:S05]  /*12af0*/  @P0 BRA `(.L_x_464) ;  /* 0x0000000000440947 */ /* 0x001fea0003800000 */
[----:B------:R-:W0:Y:S02]  /*12b00*/  S2R R2, SR_TID.X ;  /* 0x0000000000027919 */ /* 0x000e240000002100 */
[----:B0-----:R-:W-:-:S04]  /*12b10*/  LOP3.LUT R2, R2, 0x7f, RZ, 0xc0, !PT ;  /* 0x0000007f02027812 */ /* 0x001fc800078ec0ff */
[----:B------:R-:W-:-:S13]  /*12b20*/  ISETP.NE.AND P0, PT, R2, RZ, PT ;  /* 0x000000ff0200720c */ /* 0x000fda0003f05270 */
[----:B------:R-:W-:Y:S05]  /*12b30*/  @P0 BRA `(.L_x_465) ;  /* 0x0000002800ac0947 */ /* 0x000fea0003800000 */
[----:B------:R-:W0:Y:S01]  /*12b40*/  S2R R5, SR_LANEID ;  /* 0x0000000000057919 */ /* 0x000e220000000000 */
[----:B------:R-:W-:Y:S01]  /*12b50*/  VOTEU.ANY UR4, UPT, PT ;  /* 0x0000000000047886 */ /* 0x000fe200038e0100 */
[----:B------:R-:W2:Y:S01]  /*12b60*/  LDC.64 R2, c[0x0][0xc60] ;  /* 0x00031800ff027b82 */ /* 0x000ea20000000a00 */
[----:B------:R-:W0:Y:S02]  /*12b70*/  FLO.U32 R0, UR4 ;  /* 0x0000000400007d00 */ /* 0x000e2400080e0000 */
[----:B0-----:R-:W-:-:S06]  /*12b80*/  ISETP.EQ.U32.AND P0, PT, R0, R5, PT ;  /* 0x000000050000720c */ /* 0x001fcc0003f02070 */
[----:B------:R-:W2:Y:S07]  /*12b90*/  POPC R5, UR4 ;  /* 0x0000000400057d09 */ /* 0x000eae0008000000 */
[----:B--2---:R-:W2:Y:S01]  /*12ba0*/  @P0 ATOMG.E.ADD.STRONG.GPU PT, R3, desc[UR40][R2.64], R5 ;  /* 0x00000005020309a8 */ /* 0x004ea200081ee1e8 */
[----:B------:R-:W0:Y:S02]  /*12bb0*/  S2R R4, SR_LTMASK ;  /* 0x0000000000047919 */ /* 0x000e240000003900 */
[----:B0-----:R-:W-:-:S04]  /*12bc0*/  LOP3.LUT R4, R4, UR4, RZ, 0xc0, !PT ;  /* 0x0000000404047c12 */ /* 0x001fc8000f8ec0ff */
[----:B------:R-:W0:Y:S01]  /*12bd0*/  POPC R7, R4 ;  /* 0x0000000400077309 */ /* 0x000e220000000000 */
[----:B--2---:R-:W0:Y:S02]  /*12be0*/  SHFL.IDX PT, R0, R3, R0, 0x1f ;  /* 0x00001f0003007589 */ /* 0x004e2400000e0000 */
[----:B0-----:R-:W-:Y:S01]  /*12bf0*/  IADD3 R24, R0, UR36, R7 ;  /* 0x0000002400187c10 */ /* 0x001fe2000fffe007 */
[----:B------:R-:W-:Y:S06]  /*12c00*/  BRA `(.L_x_465) ;  /* 0x0000002800787947 */ /* 0x000fec0003800000 */
.L_x_464:
        /* <DEDUP_REMOVED lines=9> */
[----:B------:R-:W0:Y:S01]  /*12ca0*/  LDC.64 R2, c[0x4][R2] ;  /* 0x0100000002027b82 */ /* 0x000e220000000a00 */
[----:B------:R-:W-:Y:S02]  /*12cb0*/  IMAD.U32 R5, RZ, RZ, UR7 ;  /* 0x00000007ff057e24 */ /* 0x000fe4000f8e00ff */
[----:B------:R-:W-:Y:S02]  /*12cc0*/  IMAD.U32 R6, RZ, RZ, UR8 ;  /* 0x00000008ff067e24 */ /* 0x000fe4000f8e00ff */
[----:B------:R-:W-:-:S02]  /*12cd0*/  IMAD.U32 R7, RZ, RZ, UR9 ;  /* 0x00000009ff077e24 */ /* 0x000fc4000f8e00ff */
[----:B------:R-:W-:Y:S02]  /*12ce0*/  IMAD.U32 R10, RZ, RZ, UR4 ;  /* 0x00000004ff0a7e24 */ /* 0x000fe4000f8e00ff */
[----:B-1----:R-:W-:Y:S02]  /*12cf0*/  IMAD.U32 R11, RZ, RZ, UR5 ;  /* 0x00000005ff0b7e24 */ /* 0x002fe4000f8e00ff */
[----:B------:R-:W-:Y:S02]  /*12d00*/  IMAD.MOV.U32 R8, RZ, RZ, 0x70 ;  /* 0x00000070ff087424 */ /* 0x000fe400078e00ff */
[----:B------:R-:W-:Y:S02]  /*12d10*/  IMAD.MOV.U32 R12, RZ, RZ, 0x1 ;  /* 0x00000001ff0c7424 */ /* 0x000fe400078e00ff */
[----:B------:R-:W-:-:S07]  /*12d20*/  IMAD.MOV.U32 R13, RZ, RZ, RZ ;  /* 0x000000ffff0d7224 */ /* 0x000fce00078e00ff */
[----:B------:R-:W-:-:S07]  /*12d30*/  LEPC R20, `(.L_x_467) ;  /* 0x000000001014794e */ /* 0x000fce0000000000 */
[----:B0-----:R-:W-:Y:S05]  /*12d40*/  CALL.ABS.NOINC R2 ;  /* 0x0000000002007343 */ /* 0x001fea0003c00000 */
.L_x_467:
[----:B------:R-:W-:Y:S05]  /*12d50*/  BSYNC B6 ;  /* 0x0000000000067941 */ /* 0x000fea0003800000 */
.L_x_466:
        /* <DEDUP_REMOVED lines=22> */
.L_x_469:
[----:B------:R-:W-:Y:S05]  /*12ec0*/  BSYNC B6 ;  /* 0x0000000000067941 */ /* 0x000fea0003800000 */
.L_x_468:
        /* <DEDUP_REMOVED lines=20> */
.L_x_471:
[----:B------:R-:W-:Y:S05]  /*13010*/  BSYNC B6 ;  /* 0x0000000000067941 */ /* 0x000fea0003800000 */
.L_x_470:
        /* <DEDUP_REMOVED lines=19> */
.L_x_473:
[----:B------:R-:W-:Y:S05]  /*13150*/  BSYNC B6 ;  /* 0x0000000000067941 */ /* 0x000fea0003800000 */
.L_x_472:
[----:B------:R-:W2:Y:S01]  /*13160*/  LDL.LU R20, [R1+0x4] ;  /* 0x0000040001147983 */ /* 0x000ea20000300800 */
[----:B------:R-:W-:Y:S02]  /*13170*/  ULDC.64 UR4, c[0x0][0x9f8] ;  /* 0x00027e0000047ab9 */ /* 0x000fe40000000a00 */
[----:B------:R-:W-:-:S04]  /*13180*/  ISETP.NE.U32.AND P0, PT, RZ, UR4, PT ;  /* 0x00000004ff007c0c */ /* 0x000fc8000bf05070 */
[----:B------:R-:W-:-:S13]  /*13190*/  ISETP.NE.AND.EX P0, PT, RZ, UR5, PT, P0 ;  /* 0x00000005ff007c0c */ /* 0x000fda000bf05300 */
[----:B------:R-:W-:-:S04]  /*131a0*/  @P0 IADD3 R2, P1, R17, UR4, RZ ;  /* 0x0000000411020c10 */ /* 0x000fc8000ff3e0ff */
[----:B--2---:R-:W-:Y:S01]  /*131b0*/  @P0 IADD3.X R3, R20, UR5, RZ, P1, !PT ;  /* 0x0000000514030c10 */ /* 0x004fe20008ffe4ff */
[----:B------:R-:W-:-:S04]  /*131c0*/  ULDC.64 UR4, c[0x0][0xa08] ;  /* 0x0002820000047ab9 */ /* 0x000fc80000000a00 */
[----:B------:R0:W2:Y:S02]  /*131d0*/  @P0 LDG.E R26, desc[UR40][R2.64] ;  /* 0x00000028021a0981 */ /* 0x0000a4000c1e1900 */
[----:B0-----:R-:W0:Y:S02]  /*131e0*/  LDC.64 R2, c[0x0][0x418] ;  /* 0x00010600ff027b82 */ /* 0x001e240000000a00 */
[----:B0-----:R-:W-:Y:S01]  /*131f0*/  LOP3.LUT P0, RZ, R2, UR4, RZ, 0xfc, !PT ;  /* 0x0000000402ff7c12 */ /* 0x001fe2000f80fcff */
[----:B------:R-:W-:-:S03]  /*13200*/  UMOV UR4, 0xffffffff ;  /* 0xffffffff00047882 */ /* 0x000fc60000000000 */
[----:B------:R-:W-:Y:S02]  /*13210*/  LOP3.LUT P0, RZ, R3, UR5, RZ, 0xfc, P0 ;  /* 0x0000000503ff7c12 */ /* 0x000fe4000800fcff */
[----:B--2---:R-:W-:Y:S02]  /*13220*/  SHF.R.S32.HI R8, RZ, 0x1f, R26 ;  /* 0x0000001fff087819 */ /* 0x004fe4000001141a */
[----:B------:R-:W-:-:S03]  /*13230*/  SEL R17, R26, RZ, !P0 ;  /* 0x000000ff1a117207 */ /* 0x000fc60004000000 */
[----:B------:R0:W-:Y:S01]  /*13240*/  STL [R1+0x4], R8 ;  /* 0x0000040801007387 */ /* 0x0001e20000100800 */
[----:B------:R-:W-:Y:S05]  /*13250*/  BRA.DIV UR4, `(.L_x_474) ;  /* 0x0000003e04507947 */ /* 0x000fea000b800000 */
[----:B------:R-:W2:Y:S02]  /*13260*/  S2R R0, SR_TID.X ;  /* 0x0000000000007919 */ /* 0x000ea40000002100 */
[----:B--2---:R-:W-:-:S04]  /*13270*/  SHF.R.U32.HI R0, RZ, 0x5, R0 ;  /* 0x00000005ff007819 */ /* 0x004fc80000011600 */
[----:B------:R-:W-:-:S05]  /*13280*/  LOP3.LUT R0, R0, 0x3, RZ, 0xc0, !PT ;  /* 0x0000000300007812 */ /* 0x000fca00078ec0ff */
[----:B------:R2:W3:Y:S02]  /*13290*/  SHFL.IDX PT, R14, R0, RZ, 0x1f ;  /* 0x00001fff000e7589 */ /* 0x0004e400000e0000 */
.L_x_573:
[----:B---3--:R-:W-:Y:S02]  /*132a0*/  ISETP.NE.AND P0, PT, R14, RZ, PT ;  /* 0x000000ff0e00720c */ /* 0x008fe40003f05270 */
[----:B------:R-:W-:Y:S02]  /*132b0*/  PLOP3.LUT P1, PT, PT, PT, PT, 0x8, 0x0 ;  /* 0x000000000000781c */ /* 0x000fe40003f2e170 */
[----:B------:R-:W-:-:S11]  /*132c0*/  LOP3.LUT R22, R22, 0xfffffffe, RZ, 0xc0, !PT ;  /* 0xfffffffe16167812 */ /* 0x000fd600078ec0ff */
[----:B------:R-:W-:Y:S01]  /*132d0*/  @P1 LOP3.LUT R22, R22, 0x1, RZ, 0xfc, !PT ;  /* 0x0000000116161812 */ /* 0x000fe200078efcff */
[----:B------:R-:W-:Y:S06]  /*132e0*/  @P0 BRA `(.L_x_475) ;  /* 0x0000000400500947 */ /* 0x000fec0003800000 */
[----:B------:R-:W-:-:S03]  /*132f0*/  UMOV UR4, 0xffffffff ;  /* 0xffffffff00047882 */ /* 0x000fc60000000000 */
[----:B------:R-:W-:Y:S05]  /*13300*/  BRA.DIV UR4, `(.L_x_476) ;  /* 0x0000003e04587947 */ /* 0x000fea000b800000 */
[----:B------:R-:W-:-:S13]  /*13310*/  ELECT P6, URZ, PT ;  /* 0x00000000003f782f */ /* 0x000fda00038c0000 */
.L_x_576:
[----:B------:R-:W-:Y:S05]  /*13320*/  @!P6 BRA `(.L_x_475) ;  /* 0x000000040040e947 */ /* 0x000fea0003800000 */
[----:B--2---:R-:W2:Y:S01]  /*13330*/  LDL R0, [R1+0x20] ;  /* 0x0000200001007983 */ /* 0x004ea20000100800 */
[----:B------:R-:W-:-:S04]  /*13340*/  ISETP.NE.U32.AND P0, PT, R2, RZ, PT ;  /* 0x000000ff0200720c */ /* 0x000fc80003f05070 */
[----:B------:R-:W-:Y:S01]  /*13350*/  ISETP.NE.AND.EX P0, PT, R3, RZ, PT, P0 ;  /* 0x000000ff0300720c */ /* 0x000fe20003f05300 */
[----:B--2---:R-:W-:-:S12]  /*13360*/  VIADD R0, R0, 0xffffffff ;  /* 0xffffffff00007836 */ /* 0x004fd80000000000 */
[----:B------:R-:W-:Y:S05]  /*13370*/  @!P0 BRA `(.L_x_477) ;  /* 0x0000000000448947 */ /* 0x000fea0003800000 */
[----:B------:R-:W2:Y:S01]  /*13380*/  LDC R7, c[0x0][0x43c] ;  /* 0x00010f00ff077b82 */ /* 0x000ea20000000800 */
[----:B------:R-:W-:Y:S01]  /*13390*/  ULDC.64 UR4, c[0x0][0x428] ;  /* 0x00010a0000047ab9 */ /* 0x000fe20000000a00 */
[----:B--2---:R-:W-:-:S13]  /*133a0*/  ISETP.NE.AND P0, PT, R7, 0x1, PT ;  /* 0x000000010700780c */ /* 0x004fda0003f05270 */
[----:B------:R-:W2:Y:S02]  /*133b0*/  @P0 LDC.64 R4, c[0x0][0x440] ;  /* 0x00011000ff040b82 */ /* 0x000ea40000000a00 */
[----:B--2---:R-:W-:-:S04]  /*133c0*/  @P0 IMAD.HI.U32 R6, R0, R4, RZ ;  /* 0x0000000400060227 */ /* 0x004fc800078e00ff */
[----:B------:R-:W-:Y:S01]  /*133d0*/  IMAD.MOV.U32 R4, RZ, RZ, R0 ;  /* 0x000000ffff047224 */ /* 0x000fe200078e0000 */
[----:B------:R-:W-:Y:S01]  /*133e0*/  @P0 SHF.R.U32.HI R4, RZ, R5, R6 ;  /* 0x00000005ff040219 */ /* 0x000fe20000011606 */
[----:B------:R-:W-:-:S04]  /*133f0*/  IMAD R6, R8, UR4, RZ ;  /* 0x0000000408067c24 */ /* 0x000fc8000f8e02ff */
[----:B------:R-:W-:Y:S02]  /*13400*/  IMAD.MOV R5, RZ, RZ, -R4 ;  /* 0x000000ffff057224 */ /* 0x000fe400078e0a04 */
[----:B------:R-:W-:Y:S02]  /*13410*/  IMAD R6, R26, UR5, R6 ;  /* 0x000000051a067c24 */ /* 0x000fe4000f8e0206 */
[----:B------:R-:W-:Y:S01]  /*13420*/  IMAD R0, R7, R5, R0 ;  /* 0x0000000507007224 */ /* 0x000fe200078e0200 */
[----:B------:R-:W-:-:S03]  /*13430*/  SHF.R.S32.HI R5, RZ, 0x1f, R4 ;  /* 0x0000001fff057819 */ /* 0x000fc60000011404 */
[----:B------:R-:W-:-:S04]  /*13440*/  IMAD.WIDE.U32 R4, R26, UR4, R4 ;  /* 0x000000041a047c25 */ /* 0x000fc8000f8e0004 */
[----:B------:R-:W-:Y:S01]  /*13450*/  IMAD.IADD R5, R5, 0x1, R6 ;  /* 0x0000000105057824 */ /* 0x000fe200078e0206 */
[----:B------:R-:W-:-:S04]  /*13460*/  LEA R2, P0, R4, R2, 0x2 ;  /* 0x0000000204027211 */ /* 0x000fc800078010ff */
[----:B------:R-:W-:-:S05]  /*13470*/  LEA.HI.X R3, R4, R3, R5, 0x2, P0 ;  /* 0x0000000304037211 */ /* 0x000fca00000f1405 */
[----:B------:R2:W5:Y:S04]  /*13480*/  LDG.E R17, desc[UR40][R2.64] ;  /* 0x0000002802117981 */ /* 0x000568000c1e1900 */
.L_x_477:
[----:B------:R-:W-:Y:S01]  /*13490*/  IMAD R4, R19, 0x8, R18 ;  /* 0x0000000813047824 */ /* 0x000fe200078e0212 */
[----:B--2---:R-:W-:Y:S01]  /*134a0*/  SHF.L.U32 R3, R28, 0x1f, RZ ;  /* 0x0000001f1c037819 */ /* 0x004fe200000006ff */
[----:B------:R-:W2:Y:S03]  /*134b0*/  S2R R2, SR_TID.X ;  /* 0x0000000000027919 */ /* 0x000ea60000002100 */
[----:B------:R-:W3:Y:S01]  /*134c0*/  SYNCS.PHASECHK.TRANS64.TRYWAIT P0, [R4+URZ+0x13280], R3 ;  /* 0x01328003040075a7 */ /* 0x000ee2000800017f */
[----:B--2---:R-:W-:-:S04]  /*134d0*/  LOP3.LUT R2, R2, 0x7f, RZ, 0xc0, !PT ;  /* 0x0000007f02027812 */ /* 0x004fc800078ec0ff */
[----:B------:R-:W-:Y:S01]  /*134e0*/  ISETP.NE.AND P1, PT, R2, RZ, PT ;  /* 0x000000ff0200720c */ /* 0x000fe20003f25270 */
[----:B---3--:R-:W-:-:S12]  /*134f0*/  @!P0 BRA `(.L_x_478) ;  /* 0x0000003800fc8947 */ /* 0x008fd80003800000 */
.L_x_577:
[----:B------:R-:W-:Y:S05]  /*13500*/  @P1 BRA `(.L_x_479) ;  /* 0x00000000001c1947 */ /* 0x000fea0003800000 */
[----:B------:R-:W3:Y:S02]  /*13510*/  S2R R2, SR_TID.X ;  /* 0x0000000000027919 */ /* 0x000ee40000002100 */
[----:B---3--:R-:W-:Y:S01]  /*13520*/  LOP3.LUT R5, R2, 0x1f, RZ, 0xc0, !PT ;  /* 0x0000001f02057812 */ /* 0x008fe200078ec0ff */
[----:B------:R-:W-:-:S03]  /*13530*/  IMAD.MOV.U32 R2, RZ, RZ, 0x2800 ;  /* 0x00002800ff027424 */ /* 0x000fc600078e00ff */
[----:B------:R-:W-:Y:S01]  /*13540*/  ISETP.NE.AND P0, PT, R5, RZ, PT ;  /* 0x000000ff0500720c */ /* 0x000fe20003f05270 */
[----:B------:R3:W-:-:S12]  /*13550*/  SYNCS.ARRIVE.TRANS64 RZ, [R4+URZ+0x13270], R2 ;  /* 0x0132700204ff79a7 */ /* 0x0007d8000800003f */
[----:B---3--:R-:W-:Y:S05]  /*13560*/  @!P0 BRA `(.L_x_479) ;  /* 0x0000000000048947 */ /* 0x008fea0003800000 */
[----:B------:R-:W-:Y:S01]  /*13570*/  BPT.TRAP 0x1 ;  /* 0x000000040000795c */ /* 0x000fe20000300000 */
.L_x_479:
[----:B------:R-:W3:Y:S01]  /*13580*/  LDL R5, [R1+0x8] ;  /* 0x0000080001057983 */ /* 0x000ee20000100800 */
[----:B------:R-:W-:Y:S01]  /*13590*/  IMAD R2, R19, 0x2800, R18 ;  /* 0x0000280013027824 */ /* 0x000fe200078e0212 */
[----:B------:R-:W-:Y:S01]  /*135a0*/  R2UR UR9, R4 ;  /* 0x00000000040972ca */ /* 0x000fe200000e0000 */
[----:B------:R-:W-:Y:S01]  /*135b0*/  UIADD3 UR4, UP0, UR38, 0x470, URZ ;  /* 0x0000047026047890 */ /* 0x000fe2000ff1e03f */
[----:B------:R-:W-:Y:S01]  /*135c0*/  R2UR UR12, R16 ;  /* 0x00000000100c72ca */ /* 0x000fe200000e0000 */
[----:B------:R-:W-:Y:S01]  /*135d0*/  UMOV UR6, 0x0 ;  /* 0x0000000000067882 */ /* 0x000fe20000000000 */
[----:B------:R-:W-:Y:S01]  /*135e0*/  R2UR UR8, R2 ;  /* 0x00000000020872ca */ /* 0x000fe200000e0000 */
[----:B------:R-:W-:Y:S01]  /*135f0*/  UIADD3.X UR5, URZ, UR39, URZ, UP0, !UPT ;  /* 0x000000273f057290 */ /* 0x000fe200087fe43f */
[----:B-----5:R-:W-:Y:S01]  /*13600*/  R2UR UR13, R17 ;  /* 0x00000000110d72ca */ /* 0x020fe200000e0000 */
[----:B------:R-:W-:Y:S01]  /*13610*/  UMOV UR7, 0x14f00000 ;  /* 0x14f0000000077882 */ /* 0x000fe20000000000 */
[----:B------:R-:W-:-:S05]  /*13620*/  UMOV UR10, URZ ;  /* 0x0000003f000a7c82 */ /* 0x000fca0008000000 */
[----:B------:R-:W-:-:S04]  /*13630*/  UIADD3 UR9, UR9, 0x13270, URZ ;  /* 0x0001327009097890 */ /* 0x000fc8000fffe03f */
[----:B------:R-:W-:Y:S01]  /*13640*/  UIADD3 UR8, UR8, 0x6000, URZ ;  /* 0x0000600008087890 */ /* 0x000fe2000fffe03f */
[----:B---3--:R-:W-:-:S05]  /*13650*/  IMAD R0, R0, 0xa0, R5 ;  /* 0x000000a000007824 */ /* 0x008fca00078e0205 */
[----:B------:R-:W-:-:S13]  /*13660*/  R2UR UR11, R0 ;  /* 0x00000000000b72ca */ /* 0x000fda00000e0000 */
[----:B------:R3:W-:Y:S01]  /*13670*/  UTMALDG.4D [UR8], [UR4], desc[UR6] ;  /* 0x00000608040075b4 */ /* 0x0007e20008019000 */
[----:B------:R-:W4:Y:S02]  /*13680*/  SYNCS.PHASECHK.TRANS64.TRYWAIT P0, [R4+URZ+0x13240], R3 ;  /* 0x01324003040075a7 */ /* 0x000f24000800017f */
[----:B---34-:R-:W-:Y:S05]  /*13690*/  @!P0 BRA `(.L_x_480) ;  /* 0x0000003800a88947 */ /* 0x018fea0003800000 */
.L_x_578:
        /* <DEDUP_REMOVED lines=8> */
.L_x_481:
        /* <DEDUP_REMOVED lines=8> */
[----:B------:R-:W-:Y:S01]  /*137a0*/  R2UR UR13, R17 ;  /* 0x00000000110d72ca */ /* 0x000fe200000e0000 */
[----:B------:R-:W-:Y:S01]  /*137b0*/  UMOV UR10, URZ ;  /* 0x0000003f000a7c82 */ /* 0x000fe20008000000 */
[----:B------:R-:W-:-:S02]  /*137c0*/  PLOP3.LUT P0, PT, PT, PT, PT, 0x80, 0x0 ;  /* 0x000000000000781c */ /* 0x000fc40003f0f070 */
[----:B------:R-:W-:Y:S01]  /*137d0*/  LOP3.LUT R22, R22, 0xfffffffe, RZ, 0xc0, !PT ;  /* 0xfffffffe16167812 */ /* 0x000fe200078ec0ff */
[----:B------:R-:W-:Y:S02]  /*137e0*/  UIADD3 UR8, UR8, 0xe000, URZ ;  /* 0x0000e00008087890 */ /* 0x000fe4000fffe03f */
[----:B------:R-:W-:-:S08]  /*137f0*/  UIADD3 UR9, UR9, 0x13230, URZ ;  /* 0x0001323009097890 */ /* 0x000fd0000fffe03f */
[----:B------:R-:W-:Y:S01]  /*13800*/  @P0 LOP3.LUT R22, R22, 0x1, RZ, 0xfc, !PT ;  /* 0x0000000116160812 */ /* 0x000fe200078efcff */
[----:B------:R4:W-:Y:S02]  /*13810*/  UTMALDG.4D [UR8], [UR4], desc[UR6] ;  /* 0x00000608040075b4 */ /* 0x0009e40008019000 */
[----:B----4-:R-:W-:-:S04]  /*13820*/  NOP ;  /* 0x0000000000007918 */ /* 0x010fc80000000000 */
.L_x_475:
[----:B--23--:R-:W2:Y:S04]  /*13830*/  LDL.LU R4, [R1+0x18] ;  /* 0x0000180001047983 */ /* 0x00cea80000300800 */
[----:B------:R-:W3:Y:S04]  /*13840*/  LDL.LU R6, [R1+0x14] ;  /* 0x0000140001067983 */ /* 0x000ee80000300800 */
[----:B------:R-:W4:Y:S01]  /*13850*/  LDL.LU R3, [R1+0x30] ;  /* 0x0000300001037983 */ /* 0x000f220000300800 */
[----:B------:R-:W-:Y:S05]  /*13860*/  WARPSYNC.ALL ;  /* 0x0000000000007948 */ /* 0x000fea0003800000 */
[----:B------:R-:W-:Y:S01]  /*13870*/  ULDC.64 UR6, c[0x0][0xa00] ;  /* 0x0002800000067ab9 */ /* 0x000fe20000000a00 */
[----:B------:R-:W-:Y:S01]  /*13880*/  ULDC.64 UR4, c[0x0][0x298] ;  /* 0x0000a60000047ab9 */ /* 0x000fe20000000a00 */
[----:B------:R-:W-:Y:S01]  /*13890*/  VIADD R0, R18, 0xb000 ;  /* 0x0000b00012007836 */ /* 0x000fe20000000000 */
[----:B------:R-:W-:Y:S01]  /*138a0*/  BAR.SYNC.DEFER_BLOCKING 0x8, 0x200 ;  /* 0x0208000000007b1d */ /* 0x000fe20000010000 */
[----:B------:R-:W-:-:S03]  /*138b0*/  ISETP.NE.U32.AND P0, PT, RZ, UR6, PT ;  /* 0x00000006ff007c0c */ /* 0x000fc6000bf05070 */
[----:B------:R-:W-:Y:S02]  /*138c0*/  LOP3.LUT P1, RZ, R0, 0x1bf, RZ, 0xc0, !PT ;  /* 0x000001bf00ff7812 */ /* 0x000fe4000782c0ff */
[----:B------:R-:W-:Y:S01]  /*138d0*/  ISETP.NE.AND.EX P0, PT, RZ, UR7, PT, P0 ;  /* 0x00000007ff007c0c */ /* 0x000fe2000bf05300 */
[----:B------:R-:W-:Y:S01]  /*138e0*/  BSSY B6, `(.L_x_482) ;  /* 0x000001d000067945 */ /* 0x000fe20003800000 */
[----:B--2---:R-:W-:Y:S02]  /*138f0*/  SHF.R.S32.HI R2, RZ, 0x1f, R4 ;  /* 0x0000001fff027819 */ /* 0x004fe40000011404 */
[----:B---3--:R-:W-:-:S03]  /*13900*/  SEL R6, R6, RZ, !P0 ;  /* 0x000000ff06067207 */ /* 0x008fc60004000000 */
[----:B------:R-:W-:-:S04]  /*13910*/  IMAD R2, R2, UR4, RZ ;  /* 0x0000000402027c24 */ /* 0x000fc8000f8e02ff */
[C---:B------:R-:W-:Y:S01]  /*13920*/  IMAD R0, R4.reuse, UR5, R2 ;  /* 0x0000000504007c24 */ /* 0x040fe2000f8e0202 */
[----:B----4-:R-:W-:Y:S01]  /*13930*/  SEL R2, R3, RZ, !P0 ;  /* 0x000000ff03027207 */ /* 0x010fe20004000000 */
[----:B------:R-:W-:-:S04]  /*13940*/  IMAD.WIDE.U32 R4, R4, UR4, RZ ;  /* 0x0000000404047c25 */ /* 0x000fc8000f8e00ff */
[----:B------:R-:W-:Y:S01]  /*13950*/  IMAD.IADD R0, R5, 0x1, R0 ;  /* 0x0000000105007824 */ /* 0x000fe200078e0200 */
[----:B------:R2:W-:Y:S04]  /*13960*/  STL.64 [R1+0x28], R4 ;  /* 0x0000280401007387 */ /* 0x0005e80000100a00 */
[----:B------:R2:W-:Y:S04]  /*13970*/  STL [R1+0x14], R6 ;  /* 0x0000140601007387 */ /* 0x0005e80000100800 */
[----:B------:R2:W-:Y:S04]  /*13980*/  STL [R1+0x30], R2 ;  /* 0x0000300201007387 */ /* 0x0005e80000100800 */
[----:B------:R2:W-:Y:S01]  /*13990*/  STL [R1+0x18], R0 ;  /* 0x0000180001007387 */ /* 0x0005e20000100800 */
[----:B------:R-:W-:Y:S05]  /*139a0*/  @!P1 BRA `(.L_x_483) ;  /* 0x0000000000409947 */ /* 0x000fea0003800000 */
[----:B--2---:R-:W-:Y:S01]  /*139b0*/  MOV R2, 0x0 ;  /* 0x0000000000027802 */ /* 0x004fe20000000f00 */
        /* <DEDUP_REMOVED lines=8> */
[----:B------:R-:W-:Y:S02]  /*13a40*/  IMAD.U32 R10, RZ, RZ, UR8 ;  /* 0x00000008ff0a7e24 */ /* 0x000fe4000f8e00ff */
[----:B-1----:R-:W-:Y:S02]  /*13a50*/  IMAD.U32 R11, RZ, RZ, UR9 ;  /* 0x00000009ff0b7e24 */ /* 0x002fe4000f8e00ff */
[----:B0-----:R-:W-:Y:S02]  /*13a60*/  IMAD.MOV.U32 R8, RZ, RZ, 0x70 ;  /* 0x00000070ff087424 */ /* 0x001fe400078e00ff */
[----:B------:R-:W-:Y:S02]  /*13a70*/  IMAD.MOV.U32 R12, RZ, RZ, 0x1 ;  /* 0x00000001ff0c7424 */ /* 0x000fe400078e00ff */
[----:B------:R-:W-:-:S07]  /*13a80*/  IMAD.MOV.U32 R13, RZ, RZ, RZ ;  /* 0x000000ffff0d7224 */ /* 0x000fce00078e00ff */
[----:B------:R-:W-:-:S07]  /*13a90*/  LEPC R20, `(.L_x_483) ;  /* 0x000000001014794e */ /* 0x000fce0000000000 */
[----:B--2---:R-:W-:Y:S05]  /*13aa0*/  CALL.ABS.NOINC R2 ;  /* 0x0000000002007343 */ /* 0x004fea0003c00000 */
.L_x_483:
[----:B------:R-:W-:Y:S05]  /*13ab0*/  BSYNC B6 ;  /* 0x0000000000067941 */ /* 0x000fea0003800000 */
.L_x_482:
[----:B------:R-:W3:Y:S01]  /*13ac0*/  LDL.LU R20, [R1+0x18] ;  /* 0x0000180001147983 */ /* 0x000ee20000300800 */
[----:B------:R-:W4:Y:S01]  /*13ad0*/  LDC R9, c[0x0][0x448] ;  /* 0x00011200ff097b82 */ /* 0x000f220000000800 */
[----:B------:R-:W-:Y:S01]  /*13ae0*/  ULDC.64 UR4, c[0x0][0x2d8] ;  /* 0x0000b60000047ab9 */ /* 0x000fe20000000a00 */
[----:B------:R-:W-:Y:S01]  /*13af0*/  ULDC.64 UR6, c[0x0][0x2e0] ;  /* 0x0000b80000067ab9 */ /* 0x000fe20000000a00 */
[----:B--2---:R-:W3:Y:S01]  /*13b00*/  LDL.LU.64 R2, [R1+0x28] ;  /* 0x0000280001027983 */ /* 0x004ee20000300a00 */
[----:B------:R-:W-:-:S03]  /*13b10*/  ULDC.64 UR8, c[0x0][0x280] ;  /* 0x0000a00000087ab9 */ /* 0x000fc60000000a00 */
[----:B------:R-:W2:Y:S04]  /*13b20*/  LDL.LU R21, [R1+0x30] ;  /* 0x0000300001157983 */ /* 0x000ea80000300800 */
[----:B------:R-:W2:Y:S04]  /*13b30*/  LDL.LU R4, [R1+0x14] ;  /* 0x0000140001047983 */ /* 0x000ea80000300800 */
[----:B------:R0:W5:Y:S01]  /*13b40*/  LDL R10, [R1+0x34] ;  /* 0x00003400010a7983 */ /* 0x0001620000100800 */
[----:B----4-:R-:W-:-:S13]  /*13b50*/  ISETP.NE.AND P0, PT, R9, 0x1, PT ;  /* 0x000000010900780c */ /* 0x010fda0003f05270 */
[----:B------:R-:W4:Y:S08]  /*13b60*/  @P0 LDC R5, c[0x0][0x450] ;  /* 0x00011400ff050b82 */ /* 0x000f300000000800 */
[----:B0-----:R-:W0:Y:S01]  /*13b70*/  @P0 LDC R8, c[0x0][0x450] ;  /* 0x00011400ff080b82 */ /* 0x001e220000000800 */
[----:B---3--:R-:W-:Y:S02]  /*13b80*/  IMAD.MOV.U32 R3, RZ, RZ, R20 ;  /* 0x000000ffff037224 */ /* 0x008fe400078e0014 */
[----:B------:R-:W3:Y:S01]  /*13b90*/  S2R R20, SR_TID.X ;  /* 0x0000000000147919 */ /* 0x000ee20000002100 */
[----:B------:R-:W-:-:S04]  /*13ba0*/  IMAD.WIDE.U32 R2, R16, UR4, R2 ;  /* 0x0000000410027c25 */ /* 0x000fc8000f8e0002 */
[----:B------:R-:W-:Y:S01]  /*13bb0*/  IMAD R3, R16, UR5, R3 ;  /* 0x0000000510037c24 */ /* 0x000fe2000f8e0203 */
[----:B------:R-:W-:Y:S01]  /*13bc0*/  ULDC.64 UR4, c[0x0][0x2d0] ;  /* 0x0000b40000047ab9 */ /* 0x000fe20000000a00 */
[----:B--2---:R-:W-:Y:S02]  /*13bd0*/  IMAD R0, R21, UR6, RZ ;  /* 0x0000000615007c24 */ /* 0x004fe4000f8e02ff */
[----:B------:R-:W-:-:S04]  /*13be0*/  IMAD.WIDE.U32 R2, R4, UR6, R2 ;  /* 0x0000000604027c25 */ /* 0x000fc8000f8e0002 */
[----:B------:R-:W-:Y:S01]  /*13bf0*/  IMAD R0, R4, UR7, R0 ;  /* 0x0000000704007c24 */ /* 0x000fe2000f8e0200 */
[----:B------:R-:W-:Y:S01]  /*13c00*/  ULDC.64 UR6, c[0x0][0x2c8] ;  /* 0x0000b20000067ab9 */ /* 0x000fe20000000a00 */
[----:B------:R-:W2:Y:S02]  /*13c10*/  @P0 LDC R4, c[0x0][0x44c] ;  /* 0x00011300ff040b82 */ /* 0x000ea40000000800 */
[----:B------:R-:W-:Y:S01]  /*13c20*/  IMAD.IADD R3, R3, 0x1, R0 ;  /* 0x0000000103037824 */ /* 0x000fe200078e0200 */
[C---:B---3--:R-:W-:Y:S01]  /*13c30*/  LOP3.LUT R21, R20.reuse, 0x7f, RZ, 0xc0, !PT ;  /* 0x0000007f14157812 */ /* 0x048fe200078ec0ff */
[----:B------:R-:W-:-:S03]  /*13c40*/  IMAD.SHL.U32 R20, R20, 0x20, RZ ;  /* 0x0000002014147824 */ /* 0x000fc600078e00ff */
[----:B------:R-:W-:-:S04]  /*13c50*/  SHF.R.U32.HI R21, RZ, 0x2, R21 ;  /* 0x00000002ff157819 */ /* 0x000fc80000011615 */
[----:B------:R-:W-:-:S05]  /*13c60*/  LOP3.LUT R20, R21, 0x60, R20, 0xf8, !PT ;  /* 0x0000006015147812 */ /* 0x000fca00078ef814 */
[----:B------:R-:W-:-:S04]  /*13c70*/  IMAD R6, R25, 0xc0, R20 ;  /* 0x000000c019067824 */ /* 0x000fc800078e0214 */
[----:B--2---:R-:W-:-:S04]  /*13c80*/  @P0 IMAD.HI.U32 R0, R6, R4, RZ ;  /* 0x0000000406000227 */ /* 0x004fc800078e00ff */
[----:B------:R-:W-:Y:S01]  /*13c90*/  IMAD.MOV.U32 R4, RZ, RZ, R6 ;  /* 0x000000ffff047224 */ /* 0x000fe200078e0006 */
[----:B----4-:R-:W-:-:S04]  /*13ca0*/  @P0 SHF.R.U32.HI R4, RZ, R5, R0 ;  /* 0x00000005ff040219 */ /* 0x010fc80000011600 */
[----:B------:R-:W-:-:S05]  /*13cb0*/  SHF.R.S32.HI R0, RZ, 0x1f, R4 ;  /* 0x0000001fff007819 */ /* 0x000fca0000011404 */
[----:B------:R-:W-:-:S04]  /*13cc0*/  IMAD R0, R0, UR4, RZ ;  /* 0x0000000400007c24 */ /* 0x000fc8000f8e02ff */
[C---:B------:R-:W-:Y:S02]  /*13cd0*/  IMAD R7, R4.reuse, UR5, R0 ;  /* 0x0000000504077c24 */ /* 0x040fe4000f8e0200 */
[----:B------:R-:W-:Y:S02]  /*13ce0*/  IMAD.MOV R0, RZ, RZ, -R4 ;  /* 0x000000ffff007224 */ /* 0x000fe400078e0a04 */
[----:B------:R-:W-:-:S04]  /*13cf0*/  IMAD.WIDE.U32 R4, R4, UR4, R2 ;  /* 0x0000000404047c25 */ /* 0x000fc8000f8e0002 */
[----:B------:R-:W-:Y:S02]  /*13d00*/  IMAD R0, R9, R0, R6 ;  /* 0x0000000009007224 */ /* 0x000fe400078e0206 */
[----:B------:R-:W-:-:S03]  /*13d10*/  IMAD.IADD R5, R5, 0x1, R7 ;  /* 0x0000000105057824 */ /* 0x000fc600078e0207 */
[----:B------:R-:W-:Y:S01]  /*13d20*/  SHF.R.S32.HI R7, RZ, 0x1f, R0 ;  /* 0x0000001fff077819 */ /* 0x000fe20000011400 */
[----:B------:R-:W-:-:S04]  /*13d30*/  IMAD.WIDE.U32 R4, R0, UR6, R4 ;  /* 0x0000000600047c25 */ /* 0x000fc8000f8e0004 */
[----:B------:R-:W-:-:S04]  /*13d40*/  IMAD R7, R7, UR6, RZ ;  /* 0x0000000607077c24 */ /* 0x000fc8000f8e02ff */
[----:B------:R-:W-:Y:S01]  /*13d50*/  IMAD R7, R0, UR7, R7 ;  /* 0x0000000700077c24 */ /* 0x000fe2000f8e0207 */
[----:B------:R-:W-:-:S04]  /*13d60*/  IADD3 R0, P1, R4, UR8, RZ ;  /* 0x0000000804007c10 */ /* 0x000fc8000ff3e0ff */
[----:B------:R-:W-:Y:S02]  /*13d70*/  IADD3.X R4, R5, UR9, R7, P1, !PT ;  /* 0x0000000905047c10 */ /* 0x000fe40008ffe407 */
[----:B------:R-:W2:Y:S01]  /*13d80*/  @P0 LDC R7, c[0x0][0x44c] ;  /* 0x00011300ff070b82 */ /* 0x000ea20000000800 */
[----:B------:R-:W-:Y:S01]  /*13d90*/  VIADD R5, R6, 0x80 ;  /* 0x0000008006057836 */ /* 0x000fe20000000000 */
[----:B------:R-:W3:Y:S03]  /*13da0*/  S2R R21, SR_TID.X ;  /* 0x0000000000157919 */ /* 0x000ee60000002100 */
[----:B------:R-:W-:Y:S02]  /*13db0*/  IMAD.MOV.U32 R6, RZ, RZ, R5 ;  /* 0x000000ffff067224 */ /* 0x000fe400078e0005 */
[----:B--2---:R-:W-:-:S05]  /*13dc0*/  @P0 IMAD.HI.U32 R7, R5, R7, RZ ;  /* 0x0000000705070227 */ /* 0x004fca00078e00ff */
[----:B0-----:R-:W-:-:S05]  /*13dd0*/  @P0 SHF.R.U32.HI R6, RZ, R8, R7 ;  /* 0x00000008ff060219 */ /* 0x001fca0000011607 */
[----:B------:R-:W-:-:S04]  /*13de0*/  IMAD.MOV R7, RZ, RZ, -R6 ;  /* 0x000000ffff077224 */ /* 0x000fc800078e0a06 */
[----:B------:R-:W-:Y:S01]  /*13df0*/  IMAD R5, R9, R7, R5 ;  /* 0x0000000709057224 */ /* 0x000fe200078e0205 */
[----:B------:R-:W-:Y:S01]  /*13e00*/  SHF.R.S32.HI R7, RZ, 0x1f, R6 ;  /* 0x0000001fff077819 */ /* 0x000fe20000011406 */
[----:B------:R-:W-:-:S04]  /*13e10*/  IMAD.WIDE.U32 R2, R6, UR4, R2 ;  /* 0x0000000406027c25 */ /* 0x000fc8000f8e0002 */
[----:B------:R-:W-:Y:S01]  /*13e20*/  IMAD R7, R7, UR4, RZ ;  /* 0x0000000407077c24 */ /* 0x000fe2000f8e02ff */
[----:B------:R-:W-:-:S03]  /*13e30*/  ULDC UR4, c[0x0][0x2b8] ;  /* 0x0000ae0000047ab9 */ /* 0x000fc60000000800 */
[----:B------:R-:W-:Y:S01]  /*13e40*/  IMAD R7, R6, UR5, R7 ;  /* 0x0000000506077c24 */ /* 0x000fe2000f8e0207 */
[----:B------:R-:W-:Y:S01]  /*13e50*/  SHF.R.S32.HI R6, RZ, 0x1f, R5 ;  /* 0x0000001fff067819 */ /* 0x000fe20000011405 */
[----:B---3--:R-:W-:Y:S02]  /*13e60*/  IMAD.SHL.U32 R20, R21, 0x10, RZ ;  /* 0x0000001015147824 */ /* 0x008fe400078e00ff */
[----:B------:R-:W-:Y:S02]  /*13e70*/  IMAD.IADD R3, R3, 0x1, R7 ;  /* 0x0000000103037824 */ /* 0x000fe400078e0207 */
[----:B------:R-:W-:Y:S02]  /*13e80*/  IMAD R6, R6, UR6, RZ ;  /* 0x0000000606067c24 */ /* 0x000fe4000f8e02ff */
[----:B------:R-:W-:Y:S01]  /*13e90*/  IMAD.WIDE.U32 R2, R5, UR6, R2 ;  /* 0x0000000605027c25 */ /* 0x000fe2000f8e0002 */
[----:B------:R-:W-:-:S03]  /*13ea0*/  LOP3.LUT R20, R20, 0x30, RZ, 0xc0, !PT ;  /* 0x0000003014147812 */ /* 0x000fc600078ec0ff */
[----:B------:R-:W-:Y:S01]  /*13eb0*/  IMAD R6, R5, UR7, R6 ;  /* 0x0000000705067c24 */ /* 0x000fe2000f8e0206 */
[----:B------:R-:W-:Y:S02]  /*13ec0*/  IADD3 R2, P1, R2, UR8, RZ ;  /* 0x0000000802027c10 */ /* 0x000fe4000ff3e0ff */
[----:B------:R-:W-:Y:S01]  /*13ed0*/  ISETP.GE.AND P0, PT, R20, UR4, PT ;  /* 0x0000000414007c0c */ /* 0x000fe2000bf06270 */
[----:B------:R-:W-:Y:S01]  /*13ee0*/  UMOV UR4, 0xffffffff ;  /* 0xffffffff00047882 */ /* 0x000fe20000000000 */
[----:B------:R-:W-:Y:S02]  /*13ef0*/  LOP3.LUT R21, R21, 0x7f, RZ, 0xc0, !PT ;  /* 0x0000007f15157812 */ /* 0x000fe400078ec0ff */
[----:B------:R-:W-:Y:S02]  /*13f00*/  IADD3.X R3, R3, UR9, R6, P1, !PT ;  /* 0x0000000903037c10 */ /* 0x000fe40008ffe406 */
[----:B------:R-:W-:Y:S01]  /*13f10*/  SHF.R.U32.HI R21, RZ, 0x2, R21 ;  /* 0x00000002ff157819 */ /* 0x000fe20000011615 */
[----:B------:R-:W-:Y:S06]  /*13f20*/  BRA.DIV UR4, `(.L_x_484) ;  /* 0x0000003204987947 */ /* 0x000fec000b800000 */
[----:B------:R-:W2:Y:S01]  /*13f30*/  LDL.LU R6, [R1+0x3c] ;  /* 0x00003c0001067983 */ /* 0x000ea20000300800 */
[----:B------:R-:W-:-:S03]  /*13f40*/  IMAD R25, R25, 0xc0, R21 ;  /* 0x000000c019197824 */ /* 0x000fc600078e0215 */
[----:B------:R-:W0:Y:S04]  /*13f50*/  SHFL.IDX PT, R7, R0, RZ, 0x1c1f ;  /* 0x001c1fff00077589 */ /* 0x000e2800000e0000 */
[----:B------:R-:W-:Y:S04]  /*13f60*/  SHFL.IDX PT, R8, R2, RZ, 0x1c1f ;  /* 0x001c1fff02087589 */ /* 0x000fe800000e0000 */
[----:B------:R-:W-:Y:S01]  /*13f70*/  SHFL.IDX PT, R2, R2, 0x1, 0x1c1f ;  /* 0x003c1f0002027f89 */ /* 0x000fe200000e0000 */
[----:B--2---:R-:W-:-:S03]  /*13f80*/  IMAD R5, R6, R9, RZ ;  /* 0x0000000906057224 */ /* 0x004fc600078e02ff */
[----:B------:R-:W2:Y:S02]  /*13f90*/  SHFL.IDX PT, R6, R4, RZ, 0x1c1f ;  /* 0x001c1fff04067589 */ /* 0x000ea400000e0000 */
[----:B------:R-:W-:-:S13]  /*13fa0*/  ISETP.GE.AND P1, PT, R25, R5, PT ;  /* 0x000000051900720c */ /* 0x000fda0003f26270 */
[----:B0-----:R-:W-:-:S05]  /*13fb0*/  @!P1 IADD3 R7, P2, R20, R7, RZ ;  /* 0x0000000714079210 */ /* 0x001fca0007f5e0ff */
[----:B--2---:R-:W-:-:S05]  /*13fc0*/  @!P1 IMAD.X R6, RZ, RZ, R6, P2 ;  /* 0x000000ffff069224 */ /* 0x004fca00010e0606 */
[----:B------:R-:W-:-:S04]  /*13fd0*/  @!P1 LOP3.LUT R7, R7, R6, RZ, 0x3c, !PT ;  /* 0x0000000607079212 */ /* 0x000fc800078e3cff */
[----:B------:R-:W-:-:S04]  /*13fe0*/  @!P1 LOP3.LUT R6, R7, R6, RZ, 0x3c, !PT ;  /* 0x0000000607069212 */ /* 0x000fc800078e3cff */
[----:B------:R-:W-:-:S05]  /*13ff0*/  @!P1 LOP3.LUT R7, R7, R6, RZ, 0x3c, !PT ;  /* 0x0000000607079212 */ /* 0x000fca00078e3cff */
[----:B-----5:R0:W-:Y:S02]  /*14000*/  @!P1 LDGSTS.E.BYPASS.LTC128B.128 [R10+0xb000], desc[UR40][R6.64], !P0 ;  /* 0x0b000000060a9fae */ /* 0x0201e4000c101d68 */
[----:B0-----:R-:W-:Y:S02]  /*14010*/  VIADD R6, R25, 0x20 ;  /* 0x0000002019067836 */ /* 0x001fe40000000000 */
[----:B------:R-:W0:Y:S03]  /*14020*/  SHFL.IDX PT, R7, R0, 0x1, 0x1c1f ;  /* 0x003c1f0000077f89 */ /* 0x000e2600000e0000 */
[----:B------:R-:W-:Y:S02]  /*14030*/  ISETP.GE.AND P1, PT, R6, R5, PT ;  /* 0x000000050600720c */ /* 0x000fe40003f26270 */
[----:B------:R-:W2:Y:S11]  /*14040*/  SHFL.IDX PT, R6, R4, 0x1, 0x1c1f ;  /* 0x003c1f0004067f89 */ /* 0x000eb600000e0000 */
[----:B0-----:R-:W-:-:S05]  /*14050*/  @!P1 IADD3 R7, P2, R20, R7, RZ ;  /* 0x0000000714079210 */ /* 0x001fca0007f5e0ff */
[----:B--2---:R-:W-:-:S05]  /*14060*/  @!P1 IMAD.X R6, RZ, RZ, R6, P2 ;  /* 0x000000ffff069224 */ /* 0x004fca00010e0606 */
[----:B------:R-:W-:-:S04]  /*14070*/  @!P1 LOP3.LUT R7, R7, R6, RZ, 0x3c, !PT ;  /* 0x0000000607079212 */ /* 0x000fc800078e3cff */
[----:B------:R-:W-:-:S04]  /*14080*/  @!P1 LOP3.LUT R6, R7, R6, RZ, 0x3c, !PT ;  /* 0x0000000607069212 */ /* 0x000fc800078e3cff */
[----:B------:R-:W-:-:S05]  /*14090*/  @!P1 LOP3.LUT R7, R7, R6, RZ, 0x3c, !PT ;  /* 0x0000000607079212 */ /* 0x000fca00078e3cff */
[----:B------:R0:W-:Y:S02]  /*140a0*/  @!P1 LDGSTS.E.BYPASS.LTC128B.128 [R10+0xb800], desc[UR40][R6.64], !P0 ;  /* 0x0b800000060a9fae */ /* 0x0001e4000c101d68 */
[----:B0-----:R-:W-:Y:S02]  /*140b0*/  VIADD R6, R25, 0x40 ;  /* 0x0000004019067836 */ /* 0x001fe40000000000 */
[----:B------:R-:W0:Y:S03]  /*140c0*/  SHFL.IDX PT, R7, R0, 0x2, 0x1c1f ;  /* 0x005c1f0000077f89 */ /* 0x000e2600000e0000 */
[----:B------:R-:W-:Y:S02]  /*140d0*/  ISETP.GE.AND P1, PT, R6, R5, PT ;  /* 0x000000050600720c */ /* 0x000fe40003f26270 */
[----:B------:R-:W2:Y:S04]  /*140e0*/  SHFL.IDX PT, R6, R4, 0x2, 0x1c1f ;  /* 0x005c1f0004067f89 */ /* 0x000ea800000e0000 */
[----:B------:R-:W-:Y:S07]  /*140f0*/  SHFL.IDX PT, R4, R4, 0x3, 0x1c1f ;  /* 0x007c1f0004047f89 */ /* 0x000fee00000e0000 */
[----:B0-----:R-:W-:-:S05]  /*14100*/  @!P1 IADD3 R7, P2, R20, R7, RZ ;  /* 0x0000000714079210 */ /* 0x001fca0007f5e0ff */
[----:B--2---:R-:W-:-:S05]  /*14110*/  @!P1 IMAD.X R6, RZ, RZ, R6, P2 ;  /* 0x000000ffff069224 */ /* 0x004fca00010e0606 */
[----:B------:R-:W-:-:S04]  /*14120*/  @!P1 LOP3.LUT R7, R7, R6, RZ, 0x3c, !PT ;  /* 0x0000000607079212 */ /* 0x000fc800078e3cff */
[----:B------:R-:W-:-:S04]  /*14130*/  @!P1 LOP3.LUT R6, R7, R6, RZ, 0x3c, !PT ;  /* 0x0000000607069212 */ /* 0x000fc800078e3cff */
[----:B------:R-:W-:-:S05]  /*14140*/  @!P1 LOP3.LUT R7, R7, R6, RZ, 0x3c, !PT ;  /* 0x0000000607079212 */ /* 0x000fca00078e3cff */
[----:B------:R0:W-:Y:S04]  /*14150*/  @!P1 LDGSTS.E.BYPASS.LTC128B.128 [R10+0xc000], desc[UR40][R6.64], !P0 ;  /* 0x0c000000060a9fae */ /* 0x0001e8000c101d68 */
[----:B0-----:R0:W2:Y:S02]  /*14160*/  SHFL.IDX PT, R6, R0, 0x3, 0x1c1f ;  /* 0x007c1f0000067f89 */ /* 0x0010a400000e0000 */
[----:B0-----:R-:W-:-:S05]  /*14170*/  VIADD R0, R25, 0x80 ;  /* 0x0000008019007836 */ /* 0x001fca0000000000 */
[----:B------:R-:W-:Y:S01]  /*14180*/  ISETP.GE.AND P2, PT, R0, R5, PT ;  /* 0x000000050000720c */ /* 0x000fe20003f46270 */
[----:B------:R-:W-:-:S05]  /*14190*/  VIADD R0, R25, 0x60 ;  /* 0x0000006019007836 */ /* 0x000fca0000000000 */
[----:B------:R-:W-:Y:S02]  /*141a0*/  ISETP.GE.AND P1, PT, R0, R5, PT ;  /* 0x000000050000720c */ /* 0x000fe40003f26270 */
[----:B------:R-:W0:Y:S04]  /*141b0*/  SHFL.IDX PT, R0, R3, RZ, 0x1c1f ;  /* 0x001c1fff03007589 */ /* 0x000e2800000e0000 */
[----:B------:R-:W3:Y:S07]  /*141c0*/  SHFL.IDX PT, R3, R3, 0x1, 0x1c1f ;  /* 0x003c1f0003037f89 */ /* 0x000eee00000e0000 */
[----:B--2---:R-:W-:-:S05]  /*141d0*/  @!P1 IADD3 R6, P3, R20, R6, RZ ;  /* 0x0000000614069210 */ /* 0x004fca0007f7e0ff */
[----:B------:R-:W-:-:S04]  /*141e0*/  @!P1 IMAD.X R4, RZ, RZ, R4, P3 ;  /* 0x000000ffff049224 */ /* 0x000fc800018e0604 */
[----:B------:R-:W-:-:S05]  /*141f0*/  @!P1 IMAD.MOV.U32 R7, RZ, RZ, R4 ;  /* 0x000000ffff079224 */ /* 0x000fca00078e0004 */
[----:B------:R2:W-:Y:S02]  /*14200*/  @!P1 LDGSTS.E.BYPASS.LTC128B.128 [R10+0xc800], desc[UR40][R6.64], !P0 ;  /* 0x0c800000060a9fae */ /* 0x0005e4000c101d68 */
[----:B--2---:R-:W-:-:S05]  /*14210*/  @!P2 IADD3 R6, P1, R20, R8, RZ ;  /* 0x000000081406a210 */ /* 0x004fca0007f3e0ff */
[----:B0-----:R-:W-:-:S04]  /*14220*/  @!P2 IMAD.X R0, RZ, RZ, R0, P1 ;  /* 0x000000ffff00a224 */ /* 0x001fc800008e0600 */
[----:B------:R-:W-:-:S05]  /*14230*/  @!P2 IMAD.MOV.U32 R7, RZ, RZ, R0 ;  /* 0x000000ffff07a224 */ /* 0x000fca00078e0000 */
[----:B---3--:R0:W-:Y:S02]  /*14240*/  @!P2 LDGSTS.E.BYPASS.LTC128B.128 [R10+0xd000], desc[UR40][R6.64], !P0 ;  /* 0x0d000000060aafae */ /* 0x0081e4000c101d68 */
.L_x_591:
[----:B------:R-:W-:-:S05]  /*14250*/  VIADD R25, R25, 0xa0 ;  /* 0x000000a019197836 */ /* 0x000fca0000000000 */
[----:B------:R-:W-:-:S13]  /*14260*/  ISETP.GE.AND P1, PT, R25, R5, PT ;  /* 0x000000051900720c */ /* 0x000fda0003f26270 */
[----:B------:R-:W-:-:S05]  /*14270*/  @!P1 IADD3 R2, P2, R20, R2, RZ ;  /* 0x0000000214029210 */ /* 0x000fca0007f5e0ff */
[----:B------:R-:W-:-:S05]  /*14280*/  @!P1 IMAD.X R3, RZ, RZ, R3, P2 ;  /* 0x000000ffff039224 */ /* 0x000fca00010e0603 */
[----:B------:R-:W-:Y:S01]  /*14290*/  @!PT LDS RZ, [RZ] ;  /* 0x00000000fffff984 */ /* 0x000fe20000000800 */
[----:B------:R-:W-:Y:S01]  /*142a0*/  @!PT LDS RZ, [RZ] ;  /* 0x00000000fffff984 */ /* 0x000fe20000000800 */
[----:B------:R-:W-:Y:S01]  /*142b0*/  @!PT LDS RZ, [RZ] ;  /* 0x00000000fffff984 */ /* 0x000fe20000000800 */
[----:B------:R2:W-:Y:S01]  /*142c0*/  @!P1 LDGSTS.E.BYPASS.LTC128B.128 [R10+0xd800], desc[UR40][R2.64], !P0 ;  /* 0x0d800000020a9fae */ /* 0x0005e2000c101d68 */
[----:B------:R-:W-:Y:S01]  /*142d0*/  PLOP3.LUT P0, PT, PT, PT, PT, 0x80, 0x0 ;  /* 0x000000000000781c */ /* 0x000fe20003f0f070 */
[----:B------:R-:W-:-:S12]  /*142e0*/  NOP ;  /* 0x0000000000007918 */ /* 0x000fd80000000000 */
.L_x_485:
[----:B------:R-:W-:Y:S02]  /*142f0*/  PLOP3.LUT P1, PT, P1, P0, PT, 0xa2, 0x0 ;  /* 0x000000000000781c */ /* 0x000fe40000f21472 */
[----:B------:R-:W-:-:S08]  /*14300*/  @P0 R2UR P1, UR4, R18 ;  /* 0x00000000120402ca */ /* 0x000fd00000020000 */
[----:B------:R-:W-:-:S05]  /*14310*/  @P0 PLOP3.LUT P0, PT, P1, PT, PT, 0x80, 0x0 ;  /* 0x000000000000081c */ /* 0x000fca0000f0f070 */
[----:B------:R-:W-:Y:S01]  /*14320*/  @!P1 SYNCS.ARRIVE.TRANS64.RED.A0T1 RZ, [UR4+0x13200], RZ ;  /* 0x013200ffffff99a7 */ /* 0x000fe20008200404 */
[----:B------:R-:W-:Y:S07]  /*14330*/  @!P1 ARRIVES.LDGSTSBAR.64.TRANSCNT [UR4+0x13200] ;  /* 0x01320000ff0099b0 */ /* 0x000fee0008000a84 */
[----:B------:R-:W-:Y:S05]  /*14340*/  @P0 BRA.U.ANY `(.L_x_485) ;  /* 0xfffffffd00e80947 */ /* 0x000fea000393ffff */
[----:B--2---:R-:W2:Y:S02]  /*14350*/  LDL.LU R2, [R1+0x40] ;  /* 0x0000400001027983 */ /* 0x004ea40000300800 */
[----:B--2---:R-:W-:-:S05]  /*14360*/  VIADD R2, R2, 0x1 ;  /* 0x0000000102027836 */ /* 0x004fca0000000000 */
[----:B------:R2:W-:Y:S01]  /*14370*/  STL [R1+0x40], R2 ;  /* 0x0000400201007387 */ /* 0x0005e20000100800 */
[----:B------:R-:W-:-:S04]  /*14380*/  LEA.HI R0, R2, R2, RZ, 0x1 ;  /* 0x0000000202007211 */ /* 0x000fc800078f08ff */
[----:B------:R-:W-:-:S05]  /*14390*/  LOP3.LUT R0, R0, 0xfffffffe, RZ, 0xc0, !PT ;  /* 0xfffffffe00007812 */ /* 0x000fca00078ec0ff */
[----:B------:R-:W-:-:S05]  /*143a0*/  IMAD.IADD R0, R2, 0x1, -R0 ;  /* 0x0000000102007824 */ /* 0x000fca00078e0a00 */
[----:B------:R-:W-:Y:S01]  /*143b0*/  SHF.L.U32 R3, R0, 0x1f, RZ ;  /* 0x0000001f00037819 */ /* 0x000fe200000006ff */
[----:B------:R-:W-:Y:S01]  /*143c0*/  NOP ;  /* 0x0000000000007918 */ /* 0x000fe20000000000 */
[----:B------:R2:W-:Y:S01]  /*143d0*/  SYNCS.ARRIVE.TRANS64.A1T0 RZ, [R18+URZ+0x13200], RZ ;  /* 0x013200ff12ff79a7 */ /* 0x0005e2000810003f */
[----:B------:R-:W-:Y:S01]  /*143e0*/  BSSY B0, `(.L_x_486) ;  /* 0x0000003000007945 */ /* 0x000fe20003800000 */
[----:B------:R-:W3:Y:S03]  /*143f0*/  SYNCS.PHASECHK.TRANS64.TRYWAIT P0, [R18+URZ+0x13220], R3 ;  /* 0x01322003120075a7 */ /* 0x000ee6000800017f */
[----:B--23--:R-:W-:Y:S05]  /*14400*/  @!P0 BRA `(.L_x_487) ;  /* 0x0000003400488947 */ /* 0x00cfea0003800000 */
.L_x_592:
[----:B------:R-:W-:Y:S05]  /*14410*/  BSYNC B0 ;  /* 0x0000000000007941 */ /* 0x000fea0003800000 */
.L_x_486:
[----:B------:R-:W3:Y:S04]  /*14420*/  LDL.LU R0, [R1+0x20] ;  /* 0x0000200001007983 */ /* 0x000ee80000300800 */
[----:B------:R-:W4:Y:S01]  /*14430*/  LDL R2, [R1] ;  /* 0x0000000001027983 */ /* 0x000f220000100800 */
[----:B---3--:R-:W-:-:S05]  /*14440*/  VIADD R0, R0, 0xfffffffe ;  /* 0xfffffffe00007836 */ /* 0x008fca0000000000 */
[----:B----4-:R-:W-:-:S13]  /*14450*/  ISETP.GE.AND P0, PT, R0, R2, PT ;  /* 0x000000020000720c */ /* 0x010fda0003f06270 */
[----:B------:R-:W-:Y:S05]  /*14460*/  @!P0 BRA `(.L_x_488) ;  /* 0x0000000800f08947 */ /* 0x000fea0003800000 */
[----:B0-----:R-:W-:Y:S02]  /*14470*/  IMAD.MOV.U32 R6, RZ, RZ, R19 ;  /* 0x000000ffff067224 */ /* 0x001fe400078e0013 */
[----:B------:R-:W-:-:S07]  /*14480*/  IMAD.MOV.U32 R7, RZ, RZ, R28 ;  /* 0x000000ffff077224 */ /* 0x000fce00078e001c */
.L_x_508:
        /* <DEDUP_REMOVED lines=14> */
[----:B------:R-:W3:Y:S01]  /*14570*/  LDL R5, [R1+0x4] ;  /* 0x0000040001057983 */ /* 0x000ee20000100800 */
[----:B------:R-:W0:Y:S01]  /*14580*/  LDC R8, c[0x0][0x43c] ;  /* 0x00010f00ff087b82 */ /* 0x000e220000000800 */
[----:B------:R-:W-:Y:S01]  /*14590*/  ULDC.64 UR6, c[0x0][0x428] ;  /* 0x00010a0000067ab9 */ /* 0x000fe20000000a00 */
[----:B0-----:R-:W-:-:S13]  /*145a0*/  ISETP.NE.AND P0, PT, R8, 0x1, PT ;  /* 0x000000010800780c */ /* 0x001fda0003f05270 */
[----:B--2---:R-:W0:Y:S02]  /*145b0*/  @P0 LDC.64 R2, c[0x0][0x440] ;  /* 0x00011000ff020b82 */ /* 0x004e240000000a00 */
[----:B0-----:R-:W-:-:S04]  /*145c0*/  @P0 IMAD.HI.U32 R4, R0, R2, RZ ;  /* 0x0000000200040227 */ /* 0x001fc800078e00ff */
[----:B------:R-:W-:Y:S01]  /*145d0*/  IMAD.MOV.U32 R2, RZ, RZ, R0 ;  /* 0x000000ffff027224 */ /* 0x000fe200078e0000 */
[----:B------:R-:W-:-:S05]  /*145e0*/  @P0 SHF.R.U32.HI R2, RZ, R3, R4 ;  /* 0x00000003ff020219 */ /* 0x000fca0000011604 */
[----:B------:R-:W-:-:S04]  /*145f0*/  IMAD.MOV R3, RZ, RZ, -R2 ;  /* 0x000000ffff037224 */ /* 0x000fc800078e0a02 */
[----:B------:R-:W-:Y:S01]  /*14600*/  IMAD R8, R8, R3, R0 ;  /* 0x0000000308087224 */ /* 0x000fe200078e0200 */
[----:B------:R-:W-:-:S03]  /*14610*/  SHF.R.S32.HI R3, RZ, 0x1f, R2 ;  /* 0x0000001fff037819 */ /* 0x000fc60000011402 */
[----:B------:R-:W-:-:S04]  /*14620*/  IMAD.WIDE.U32 R2, R26, UR6, R2 ;  /* 0x000000061a027c25 */ /* 0x000fc8000f8e0002 */
[----:B---3--:R-:W-:-:S04]  /*14630*/  IMAD R4, R5, UR6, RZ ;  /* 0x0000000605047c24 */ /* 0x008fc8000f8e02ff */
[----:B------:R-:W-:-:S04]  /*14640*/  IMAD R4, R26, UR7, R4 ;  /* 0x000000071a047c24 */ /* 0x000fc8000f8e0204 */
[----:B------:R-:W-:Y:S01]  /*14650*/  IMAD.IADD R3, R4, 0x1, R3 ;  /* 0x0000000104037824 */ /* 0x000fe200078e0203 */
[----:B------:R-:W-:-:S04]  /*14660*/  LEA R4, P0, R2, UR4, 0x2 ;  /* 0x0000000402047c11 */ /* 0x000fc8000f8010ff */
[----:B------:R-:W-:-:S05]  /*14670*/  LEA.HI.X R5, R2, UR5, R3, 0x2, P0 ;  /* 0x0000000502057c11 */ /* 0x000fca00080f1403 */
[----:B------:R0:W5:Y:S04]  /*14680*/  LDG.E R17, desc[UR40][R4.64] ;  /* 0x0000002804117981 */ /* 0x000168000c1e1900 */
.L_x_491:
[----:B0-----:R-:W-:Y:S01]  /*14690*/  IMAD R4, R19, 0x8, R18 ;  /* 0x0000000813047824 */ /* 0x001fe200078e0212 */
[----:B--2---:R-:W-:Y:S01]  /*146a0*/  SHF.L.U32 R3, R28, 0x1f, RZ ;  /* 0x0000001f1c037819 */ /* 0x004fe200000006ff */
[----:B------:R-:W0:Y:S01]  /*146b0*/  S2R R2, SR_TID.X ;  /* 0x0000000000027919 */ /* 0x000e220000002100 */
[----:B------:R-:W-:Y:S02]  /*146c0*/  BSSY B1, `(.L_x_492) ;  /* 0x0000005000017945 */ /* 0x000fe40003800000 */
[----:B------:R-:W2:Y:S01]  /*146d0*/  SYNCS.PHASECHK.TRANS64.TRYWAIT P0, [R4+URZ+0x13280], R3 ;  /* 0x01328003040075a7 */ /* 0x000ea2000800017f */
[----:B0-----:R-:W-:-:S04]  /*146e0*/  LOP3.LUT R2, R2, 0x7f, RZ, 0xc0, !PT ;  /* 0x0000007f02027812 */ /* 0x001fc800078ec0ff */
[----:B------:R-:W-:Y:S01]  /*146f0*/  ISETP.NE.AND P1, PT, R2, RZ, PT ;  /* 0x000000ff0200720c */ /* 0x000fe20003f25270 */
[----:B--2---:R-:W-:-:S12]  /*14700*/  @!P0 BRA `(.L_x_493) ;  /* 0x00000030009c8947 */ /* 0x004fd80003800000 */
.L_x_593:
[----:B------:R-:W-:Y:S05]  /*14710*/  BSYNC B1 ;  /* 0x0000000000017941 */ /* 0x000fea0003800000 */
.L_x_492:
        /* <DEDUP_REMOVED lines=9> */
.L_x_495:
[----:B------:R-:W-:Y:S05]  /*147b0*/  BSYNC B1 ;  /* 0x0000000000017941 */ /* 0x000fea0003800000 */
.L_x_494:
[----:B------:R-:W2:Y:S01]  /*147c0*/  LDL R5, [R1+0x8] ;  /* 0x0000080001057983 */ /* 0x000ea20000100800 */
[----:B------:R-:W-:Y:S01]  /*147d0*/  IMAD.MOV.U32 R10, RZ, RZ, RZ ;  /* 0x000000ffff0a7224 */ /* 0x000fe200078e00ff */
[----:B------:R-:W-:Y:S01]  /*147e0*/  UIADD3 UR4, UP0, UR38, 0x470, URZ ;  /* 0x0000047026047890 */ /* 0x000fe2000ff1e03f */
[----:B------:R-:W-:Y:S01]  /*147f0*/  IMAD R2, R19, 0x2800, R18 ;  /* 0x0000280013027824 */ /* 0x000fe200078e0212 */
[----:B------:R-:W-:Y:S01]  /*14800*/  PLOP3.LUT P0, PT, PT, PT, PT, 0x80, 0x0 ;  /* 0x000000000000781c */ /* 0x000fe20003f0f070 */
[----:B------:R-:W-:Y:S01]  /*14810*/  UMOV UR6, 0x0 ;  /* 0x0000000000067882 */ /* 0x000fe20000000000 */
[----:B------:R-:W-:Y:S01]  /*14820*/  R2UR UR10, R10 ;  /* 0x000000000a0a72ca */ /* 0x000fe200000e0000 */
[----:B------:R-:W-:Y:S01]  /*14830*/  VIADD R9, R2, 0x6000 ;  /* 0x0000600002097836 */ /* 0x000fe20000000000 */
[----:B------:R-:W-:Y:S01]  /*14840*/  UIADD3.X UR5, URZ, UR39, URZ, UP0, !UPT ;  /* 0x000000273f057290 */ /* 0x000fe200087fe43f */
[----:B------:R-:W-:Y:S01]  /*14850*/  UMOV UR7, 0x14f00000 ;  /* 0x14f0000000077882 */ /* 0x000fe20000000000 */
[----:B--2---:R-:W-:-:S02]  /*14860*/  IMAD R5, R8, 0xa0, R5 ;  /* 0x000000a008057824 */ /* 0x004fc400078e0205 */
[----:B------:R-:W-:-:S09]  /*14870*/  VIADD R8, R4, 0x13270 ;  /* 0x0001327004087836 */ /* 0x000fd20000000000 */
.L_x_496:
[----:B------:R-:W-:-:S13]  /*14880*/  @P0 ELECT P2, URZ, PT ;  /* 0x00000000003f082f */ /* 0x000fda0003840000 */
[----:B-----5:R-:W-:Y:S02]  /*14890*/  @P2 R2UR UR13, R17 ;  /* 0x00000000110d22ca */ /* 0x020fe400000e0000 */
        /* <DEDUP_REMOVED lines=8> */
[----:B------:R-:W2:Y:S01]  /*14920*/  SYNCS.PHASECHK.TRANS64.TRYWAIT P0, [R4+URZ+0x13240], R3 ;  /* 0x01324003040075a7 */ /* 0x000ea2000800017f */
[----:B------:R-:W-:Y:S04]  /*14930*/  BSSY B1, `(.L_x_497) ;  /* 0x0000002000017945 */ /* 0x000fe80003800000 */
[----:B--2---:R-:W-:Y:S05]  /*14940*/  @!P0 BRA `(.L_x_498) ;  /* 0x0000003000208947 */ /* 0x004fea0003800000 */
.L_x_594:
[----:B------:R-:W-:Y:S05]  /*14950*/  BSYNC B1 ;  /* 0x0000000000017941 */ /* 0x000fea0003800000 */
.L_x_497:
[----:B------:R-:W-:Y:S01]  /*14960*/  BSSY B1, `(.L_x_499) ;  /* 0x000000b000017945 */ /* 0x000fe20003800000 */
[----:B------:R-:W-:Y:S02]  /*14970*/  IMAD.MOV.U32 R8, RZ, RZ, 0x0 ;  /* 0x00000000ff087424 */ /* 0x000fe400078e00ff */
[----:B------:R-:W-:Y:S01]  /*14980*/  IMAD.MOV.U32 R9, RZ, RZ, 0x14f00000 ;  /* 0x14f00000ff097424 */ /* 0x000fe200078e00ff */
[----:B------:R-:W-:Y:S06]  /*14990*/  @P1 BRA `(.L_x_500) ;  /* 0x00000000001c1947 */ /* 0x000fec0003800000 */
[----:B-1----:R-:W1:Y:S01]  /*149a0*/  S2R R11, SR_TID.X ;  /* 0x00000000000b7919 */ /* 0x002e620000002100 */
[----:B0-2---:R-:W-:-:S04]  /*149b0*/  IMAD.MOV.U32 R3, RZ, RZ, 0x2800 ;  /* 0x00002800ff037424 */ /* 0x005fc800078e00ff */
[----:B------:R3:W-:Y:S01]  /*149c0*/  SYNCS.ARRIVE.TRANS64 RZ, [R4+URZ+0x13230], R3 ;  /* 0x0132300304ff79a7 */ /* 0x0007e2000800003f */
[----:B-1----:R-:W-:-:S04]  /*149d0*/  LOP3.LUT R11, R11, 0x1f, RZ, 0xc0, !PT ;  /* 0x0000001f0b0b7812 */ /* 0x002fc800078ec0ff */
[----:B------:R-:W-:-:S13]  /*149e0*/  ISETP.NE.AND P0, PT, R11, RZ, PT ;  /* 0x000000ff0b00720c */ /* 0x000fda0003f05270 */
[----:B---3--:R-:W-:Y:S05]  /*149f0*/  @!P0 BRA `(.L_x_500) ;  /* 0x0000000000048947 */ /* 0x008fea0003800000 */
[----:B------:R-:W-:Y:S01]  /*14a00*/  BPT.TRAP 0x1 ;  /* 0x000000040000795c */ /* 0x000fe20000300000 */
.L_x_500:
[----:B------:R-:W-:Y:S05]  /*14a10*/  BSYNC B1 ;  /* 0x0000000000017941 */ /* 0x000fea0003800000 */
.L_x_499:
[----:B------:R-:W-:Y:S01]  /*14a20*/  R2UR UR10, R10 ;  /* 0x000000000a0a72ca */ /* 0x000fe200000e0000 */
[----:B------:R-:W-:Y:S01]  /*14a30*/  UIADD3 UR4, UP0, UR38, 0x370, URZ ;  /* 0x0000037026047890 */ /* 0x000fe2000ff1e03f */
[----:B------:R-:W-:Y:S01]  /*14a40*/  R2UR UR6, R8 ;  /* 0x00000000080672ca */ /* 0x000fe200000e0000 */
[----:B------:R-:W-:Y:S01]  /*14a50*/  VIADD R2, R2, 0xe000 ;  /* 0x0000e00002027836 */ /* 0x000fe20000000000 */
[----:B------:R-:W-:Y:S01]  /*14a60*/  R2UR UR7, R9 ;  /* 0x00000000090772ca */ /* 0x000fe200000e0000 */
[----:B0-2---:R-:W-:Y:S01]  /*14a70*/  VIADD R4, R4, 0x13230 ;  /* 0x0001323004047836 */ /* 0x005fe20000000000 */
[----:B------:R-:W-:Y:S01]  /*14a80*/  PLOP3.LUT P0, PT, PT, PT, PT, 0x80, 0x0 ;  /* 0x000000000000781c */ /* 0x000fe20003f0f070 */
[----:B------:R-:W-:-:S12]  /*14a90*/  UIADD3.X UR5, URZ, UR39, URZ, UP0, !UPT ;  /* 0x000000273f057290 */ /* 0x000fd800087fe43f */
.L_x_501:
        /* <DEDUP_REMOVED lines=10> */
.L_x_490:
[----:B------:R-:W-:Y:S05]  /*14b40*/  BSYNC B0 ;  /* 0x0000000000007941 */ /* 0x000fea0003800000 */
.L_x_489:
[----:B--2---:R-:W2:Y:S02]  /*14b50*/  LDL R3, [R1+0x44] ;  /* 0x0000440001037983 */ /* 0x004ea40000100800 */
[----:B--2---:R-:W-:-:S13]  /*14b60*/  ISETP.NE.AND P0, PT, R3, 0x3, PT ;  /* 0x000000030300780c */ /* 0x004fda0003f05270 */
[----:B------:R-:W-:Y:S05]  /*14b70*/  @!P0 BRA `(.L_x_502) ;  /* 0x0000000000048947 */ /* 0x000fea0003800000 */
[----:B------:R-:W-:Y:S01]  /*14b80*/  BPT.TRAP 0x1 ;  /* 0x000000040000795c */ /* 0x000fe20000300000 */
.L_x_502:
[----:B------:R-:W2:Y:S01]  /*14b90*/  LDL R4, [R1+0x1c] ;  /* 0x00001c0001047983 */ /* 0x000ea20000100800 */
[----:B------:R-:W-:Y:S01]  /*14ba0*/  LOP3.LUT R2, R7, 0x1, RZ, 0x3c, !PT ;  /* 0x0000000107027812 */ /* 0x000fe200078e3cff */
[----:B------:R-:W-:Y:S01]  /*14bb0*/  IMAD R3, R6, 0x8, R18 ;  /* 0x0000000806037824 */ /* 0x000fe200078e0212 */
[----:B------:R-:W-:Y:S02]  /*14bc0*/  BSSY B0, `(.L_x_503) ;  /* 0x0000005000007945 */ /* 0x000fe40003800000 */
[----:B------:R-:W-:-:S04]  /*14bd0*/  SHF.L.U32 R2, R2, 0x1f, RZ ;  /* 0x0000001f02027819 */ /* 0x000fc800000006ff */
[----:B------:R-:W0:Y:S01]  /*14be0*/  SYNCS.PHASECHK.TRANS64.TRYWAIT P0, [R3+URZ+0x13270], R2 ;  /* 0x01327002030075a7 */ /* 0x000e22000800017f */
[----:B--2---:R-:W-:Y:S01]  /*14bf0*/  ISETP.NE.AND P1, PT, R4, 0x3, PT ;  /* 0x000000030400780c */ /* 0x004fe20003f25270 */
[----:B0-----:R-:W-:-:S12]  /*14c00*/  @!P0 BRA `(.L_x_504) ;  /* 0x0000002c00848947 */ /* 0x001fd80003800000 */
.L_x_595:
[----:B------:R-:W-:Y:S05]  /*14c10*/  BSYNC B0 ;  /* 0x0000000000007941 */ /* 0x000fea0003800000 */
.L_x_503:
[----:B------:R-:W-:Y:S05]  /*14c20*/  @!P1 BRA `(.L_x_505) ;  /* 0x0000000000049947 */ /* 0x000fea0003800000 */
[----:B------:R-:W-:Y:S01]  /*14c30*/  BPT.TRAP 0x1 ;  /* 0x000000040000795c */ /* 0x000fe20000300000 */
.L_x_505:
[----:B0-----:R-:W-:Y:S01]  /*14c40*/  SHF.L.U32 R2, R7, 0x1f, RZ ;  /* 0x0000001f07027819 */ /* 0x001fe200000006ff */
[----:B------:R-:W-:-:S03]  /*14c50*/  IMAD R10, R6, 0x2800, RZ ;  /* 0x00002800060a7824 */ /* 0x000fc600078e02ff */
[----:B------:R-:W0:Y:S02]  /*14c60*/  SYNCS.PHASECHK.TRANS64.TRYWAIT P0, [R3+URZ+0x13260], R2 ;  /* 0x01326002030075a7 */ /* 0x000e24000800017f */
[----:B0-----:R-:W-:Y:S05]  /*14c70*/  @!P0 BRA `(.L_x_506) ;  /* 0x0000002c007c8947 */ /* 0x001fea0003800000 */
.L_x_596:
[----:B------:R-:W0:Y:S04]  /*14c80*/  LDL R4, [R1+0x10] ;  /* 0x0000100001047983 */ /* 0x000e280000100800 */
[----:B-1----:R-:W2:Y:S01]  /*14c90*/  LDL R11, [R1+0xc] ;  /* 0x00000c00010b7983 */ /* 0x002ea20000100800 */
[----:B------:R-:W-:Y:S05]  /*14ca0*/  WARPSYNC.ALL ;  /* 0x0000000000007948 */ /* 0x000fea0003800000 */
[----:B0-----:R-:W-:-:S02]  /*14cb0*/  LOP3.LUT R2, R10, R4, RZ, 0xfc, !PT ;  /* 0x000000040a027212 */ /* 0x001fc400078efcff */
[----:B--2---:R-:W-:-:S03]  /*14cc0*/  LOP3.LUT R12, R10, R11, RZ, 0xfc, !PT ;  /* 0x0000000b0a0c7212 */ /* 0x004fc600078efcff */
[C---:B------:R-:W-:Y:S02]  /*14cd0*/  IMAD.IADD R2, R18.reuse, 0x1, R2 ;  /* 0x0000000112027824 */ /* 0x040fe400078e0202 */
[----:B------:R-:W-:-:S03]  /*14ce0*/  IMAD.IADD R12, R18, 0x1, R12 ;  /* 0x00000001120c7824 */ /* 0x000fc600078e020c */
[----:B------:R-:W0:Y:S02]  /*14cf0*/  LDSM.16.MT88.4 R4, [R2+0x6000] ;  /* 0x006000000204783b */ /* 0x000e240000004200 */
        /* <DEDUP_REMOVED lines=37> */
.L_x_507:
[----:B------:R-:W2:Y:S01]  /*14f50*/  S2R R2, SR_TID.X ;  /* 0x0000000000027919 */ /* 0x000ea20000002100 */
[----:B-1----:R1:W-:Y:S01]  /*14f60*/  SYNCS.ARRIVE.TRANS64.A1T0 RZ, [R3+URZ+0x13250], RZ ;  /* 0x013250ff03ff79a7 */ /* 0x0023e2000810003f */
[----:B--2---:R-:W-:Y:S02]  /*14f70*/  LOP3.LUT R4, R2, 0x7f, RZ, 0xc0, !PT ;  /* 0x0000007f02047812 */ /* 0x004fe400078ec0ff */
[----:B------:R-:W2:Y:S01]  /*14f80*/  LDL R2, [R1] ;  /* 0x0000000001027983 */ /* 0x000ea20000100800 */
[----:B------:R-:W-:Y:S01]  /*14f90*/  IMAD.MOV.U32 R6, RZ, RZ, R19 ;  /* 0x000000ffff067224 */ /* 0x000fe200078e0013 */
[----:B------:R-:W-:Y:S01]  /*14fa0*/  BAR.SYNC.DEFER_BLOCKING 0x2, 0x80 ;  /* 0x0082000000007b1d */ /* 0x000fe20000010000 */
[----:B------:R-:W-:Y:S01]  /*14fb0*/  ISETP.NE.AND P0, PT, R4, RZ, PT ;  /* 0x000000ff0400720c */ /* 0x000fe20003f05270 */
[----:B------:R-:W-:-:S12]  /*14fc0*/  IMAD.MOV.U32 R7, RZ, RZ, R28 ;  /* 0x000000ffff077224 */ /* 0x000fd800078e001c */
[----:B-1----:R-:W-:-:S05]  /*14fd0*/  @!P0 VIADD R3, R3, 0x13280 ;  /* 0x0001328003038836 */ /* 0x002fca0000000000 */
[----:B------:R-:W-:-:S04]  /*14fe0*/  @!P0 PRMT R3, RZ, 0x654, R3 ;  /* 0x00000654ff038816 */ /* 0x000fc80000000003 */
[----:B------:R3:W-:Y:S01]  /*14ff0*/  @!P0 SYNCS.ARRIVE.TRANS64.RED.A1T0 RZ, [R3+URZ], RZ ;  /* 0x000000ff03ff89a7 */ /* 0x0007e2000810043f */
[C---:B--2---:R-:W-:Y:S01]  /*15000*/  ISETP.GT.AND P0, PT, R0.reuse, R2, PT ;  /* 0x000000020000720c */ /* 0x044fe20003f04270 */
[----:B------:R-:W-:-:S12]  /*15010*/  VIADD R0, R0, 0xffffffff ;  /* 0xffffffff00007836 */ /* 0x000fd80000000000 */
[----:B---3--:R-:W-:Y:S05]  /*15020*/  @P0 BRA `(.L_x_508) ;  /* 0xfffffff400180947 */ /* 0x008fea000383ffff */
.L_x_488:
[----:B------:R-:W2:Y:S02]  /*15030*/  S2R R2, SR_TID.X ;  /* 0x0000000000027919 */ /* 0x000ea40000002100 */
[----:B--2---:R-:W-:Y:S02]  /*15040*/  LOP3.LUT R3, R2, 0x7f, RZ, 0xc0, !PT ;  /* 0x0000007f02037812 */ /* 0x004fe400078ec0ff */
[----:B------:R-:W2:Y:S01]  /*15050*/  LDL R2, [R1+0x44] ;  /* 0x0000440001027983 */ /* 0x000ea20000100800 */
[----:B------:R-:W-:Y:S01]  /*15060*/  BSSY B0, `(.L_x_509) ;  /* 0x0000010000007945 */ /* 0x000fe20003800000 */
[----:B------:R-:W-:Y:S02]  /*15070*/  ISETP.NE.AND P0, PT, R3, RZ, PT ;  /* 0x000000ff0300720c */ /* 0x000fe40003f05270 */
[----:B--2---:R-:W-:-:S11]  /*15080*/  ISETP.NE.AND P2, PT, R2, 0x3, PT ;  /* 0x000000030200780c */ /* 0x004fd60003f45270 */
[----:B------:R-:W-:Y:S05]  /*15090*/  @P0 BRA `(.L_x_510) ;  /* 0x0000000000300947 */ /* 0x000fea0003800000 */
[----:B------:R-:W2:Y:S01]  /*150a0*/  S2R R5, SR_LANEID ;  /* 0x0000000000057919 */ /* 0x000ea20000000000 */
[----:B------:R-:W-:Y:S01]  /*150b0*/  VOTEU.ANY UR4, UPT, PT ;  /* 0x0000000000047886 */ /* 0x000fe200038e0100 */
[----:B------:R-:W3:Y:S01]  /*150c0*/  LDC.64 R2, c[0x0][0xc60] ;  /* 0x00031800ff027b82 */ /* 0x000ee20000000a00 */
[----:B------:R-:W2:Y:S02]  /*150d0*/  FLO.U32 R0, UR4 ;  /* 0x0000000400007d00 */ /* 0x000ea400080e0000 */
[----:B--2---:R-:W-:-:S06]  /*150e0*/  ISETP.EQ.U32.AND P1, PT, R0, R5, PT ;  /* 0x000000050000720c */ /* 0x004fcc0003f22070 */
[----:B------:R-:W3:Y:S07]  /*150f0*/  POPC R5, UR4 ;  /* 0x0000000400057d09 */ /* 0x000eee0008000000 */
[----:B---3--:R-:W2:Y:S01]  /*15100*/  @P1 ATOMG.E.ADD.STRONG.GPU PT, R3, desc[UR40][R2.64], R5 ;  /* 0x00000005020319a8 */ /* 0x008ea200081ee1e8 */
[----:B------:R-:W3:Y:S02]  /*15110*/  S2R R4, SR_LTMASK ;  /* 0x0000000000047919 */ /* 0x000ee40000003900 */
[----:B---3--:R-:W-:-:S04]  /*15120*/  LOP3.LUT R4, R4, UR4, RZ, 0xc0, !PT ;  /* 0x0000000404047c12 */ /* 0x008fc8000f8ec0ff */
[----:B0-----:R-:W0:Y:S01]  /*15130*/  POPC R7, R4 ;  /* 0x0000000400077309 */ /* 0x001e220000000000 */
[----:B--2---:R-:W0:Y:S02]  /*15140*/  SHFL.IDX PT, R0, R3, R0, 0x1f ;  /* 0x00001f0003007589 */ /* 0x004e2400000e0000 */
[----:B0-----:R-:W-:-:S07]  /*15150*/  IADD3 R24, R0, UR36, R7 ;  /* 0x0000002400187c10 */ /* 0x001fce000fffe007 */
.L_x_510:
[----:B------:R-:W-:Y:S05]  /*15160*/  BSYNC B0 ;  /* 0x0000000000007941 */ /* 0x000fea0003800000 */
.L_x_509:
[----:B------:R-:W-:Y:S05]  /*15170*/  @!P2 BRA `(.L_x_511) ;  /* 0x000000000004a947 */ /* 0x000fea0003800000 */
[----:B------:R-:W-:Y:S01]  /*15180*/  BPT.TRAP 0x1 ;  /* 0x000000040000795c */ /* 0x000fe20000300000 */
.L_x_511:
[----:B------:R-:W2:Y:S01]  /*15190*/  LDL R2, [R1+0x1c] ;  /* 0x00001c0001027983 */ /* 0x000ea20000100800 */
[----:B------:R-:W-:Y:S01]  /*151a0*/  LOP3.LUT R0, R28, 0x1, RZ, 0x3c, !PT ;  /* 0x000000011c007812 */ /* 0x000fe200078e3cff */
[----:B------:R-:W-:Y:S01]  /*151b0*/  IMAD R3, R19, 0x8, R18 ;  /* 0x0000000813037824 */ /* 0x000fe200078e0212 */
[----:B------:R-:W-:Y:S02]  /*151c0*/  BSSY B0, `(.L_x_512) ;  /* 0x0000005000007945 */ /* 0x000fe40003800000 */
[----:B------:R-:W-:-:S04]  /*151d0*/  SHF.L.U32 R0, R0, 0x1f, RZ ;  /* 0x0000001f00007819 */ /* 0x000fc800000006ff */
[----:B------:R-:W3:Y:S01]  /*151e0*/  SYNCS.PHASECHK.TRANS64.TRYWAIT P1, [R3+URZ+0x13270], R0 ;  /* 0x01327000030075a7 */ /* 0x000ee2000802017f */
[----:B--2---:R-:W-:Y:S01]  /*151f0*/  ISETP.NE.AND P2, PT, R2, 0x3, PT ;  /* 0x000000030200780c */ /* 0x004fe20003f45270 */
[----:B---3--:R-:W-:-:S12]  /*15200*/  @!P1 BRA `(.L_x_513) ;  /* 0x00000028002c9947 */ /* 0x008fd80003800000 */
.L_x_597:
[----:B------:R-:W-:Y:S05]  /*15210*/  BSYNC B0 ;  /* 0x0000000000007941 */ /* 0x000fea0003800000 */
.L_x_512:
[----:B------:R-:W-:Y:S05]  /*15220*/  @!P2 BRA `(.L_x_514) ;  /* 0x000000000004a947 */ /* 0x000fea0003800000 */
[----:B------:R-:W-:Y:S01]  /*15230*/  BPT.TRAP 0x1 ;  /* 0x000000040000795c */ /* 0x000fe20000300000 */
.L_x_514:
[----:B--2---:R-:W-:-:S04]  /*15240*/  SHF.L.U32 R0, R28, 0x1f, RZ ;  /* 0x0000001f1c007819 */ /* 0x004fc800000006ff */
[----:B------:R-:W2:Y:S02]  /*15250*/  SYNCS.PHASECHK.TRANS64.TRYWAIT P1, [R3+URZ+0x13260], R0 ;  /* 0x01326000030075a7 */ /* 0x000ea4000802017f */
[----:B--2---:R-:W-:Y:S05]  /*15260*/  @!P1 BRA `(.L_x_515) ;  /* 0x0000002800289947 */ /* 0x004fea0003800000 */
.L_x_598:
[----:B------:R-:W3:Y:S04]  /*15270*/  LDL R4, [R1+0x10] ;  /* 0x0000100001047983 */ /* 0x000ee80000100800 */
[----:B0-----:R-:W4:Y:S01]  /*15280*/  LDL R10, [R1+0xc] ;  /* 0x00000c00010a7983 */ /* 0x001f220000100800 */
[----:B------:R-:W-:Y:S01]  /*15290*/  IMAD R2, R19, 0x2800, RZ ;  /* 0x0000280013027824 */ /* 0x000fe200078e02ff */
[----:B------:R-:W-:Y:S05]  /*152a0*/  WARPSYNC.ALL ;  /* 0x0000000000007948 */ /* 0x000fea0003800000 */
[----:B---3--:R-:W-:-:S02]  /*152b0*/  LOP3.LUT R5, R2, R4, RZ, 0xfc, !PT ;  /* 0x0000000402057212 */ /* 0x008fc400078efcff */
[----:B----4-:R-:W-:-:S03]  /*152c0*/  LOP3.LUT R2, R2, R10, RZ, 0xfc, !PT ;  /* 0x0000000a02027212 */ /* 0x010fc600078efcff */
[C---:B--2---:R-:W-:Y:S02]  /*152d0*/  IMAD.IADD R0, R18.reuse, 0x1, R5 ;  /* 0x0000000112007824 */ /* 0x044fe400078e0205 */
[----:B------:R-:W-:-:S03]  /*152e0*/  IMAD.IADD R2, R18, 0x1, R2 ;  /* 0x0000000112027824 */ /* 0x000fc600078e0202 */
[----:B------:R-:W0:Y:S02]  /*152f0*/  LDSM.16.MT88.4 R4, [R0+0x6000] ;  /* 0x006000000004783b */ /* 0x000e240000004200 */
[C-C-:B0-----:R-:W-:Y:S02]  /*15300*/  PRMT R8, R4.reuse, 0x6420, R5.reuse ;  /* 0x0000642004087816 */ /* 0x141fe40000000005 */
[----:B------:R-:W-:Y:S02]  /*15310*/  PRMT R9, R4, 0x7531, R5 ;  /* 0x0000753104097816 */ /* 0x000fe40000000005 */
[C-C-:B------:R-:W-:Y:S02]  /*15320*/  PRMT R10, R6.reuse, 0x6420, R7.reuse ;  /* 0x00006420060a7816 */ /* 0x140fe40000000007 */
[----:B-1----:R-:W-:-:S05]  /*15330*/  PRMT R11, R6, 0x7531, R7 ;  /* 0x00007531060b7816 */ /* 0x002fca0000000007 */
        /* <DEDUP_REMOVED lines=33> */
.L_x_516:
[----:B-1----:R1:W-:Y:S01]  /*15550*/  SYNCS.ARRIVE.TRANS64.A1T0 RZ, [R3+URZ+0x13250], RZ ;  /* 0x013250ff03ff79a7 */ /* 0x0023e2000810003f */
[----:B------:R-:W-:Y:S02]  /*15560*/  @!P0 VIADD R0, R3, 0x13280 ;  /* 0x0001328003008836 */ /* 0x000fe40000000000 */
[----:B------:R-:W-:-:S03]  /*15570*/  VIADD R19, R19, 0x1 ;  /* 0x0000000113137836 */ /* 0x000fc60000000000 */
[----:B------:R-:W-:Y:S01]  /*15580*/  @!P0 PRMT R0, RZ, 0x654, R0 ;  /* 0x00000654ff008816 */ /* 0x000fe20000000000 */
[----:B------:R-:W-:Y:S06]  /*15590*/  BAR.SYNC.DEFER_BLOCKING 0x2, 0x80 ;  /* 0x0082000000007b1d */ /* 0x000fec0000010000 */
[----:B------:R2:W-:Y:S01]  /*155a0*/  @!P0 SYNCS.ARRIVE.TRANS64.RED.A1T0 RZ, [R0+URZ], RZ ;  /* 0x000000ff00ff89a7 */ /* 0x0005e2000810043f */
[----:B------:R-:W-:-:S04]  /*155b0*/  ISETP.NE.AND P0, PT, R19, 0x2, PT ;  /* 0x000000021300780c */ /* 0x000fc80003f05270 */
[----:B-1----:R-:W-:Y:S02]  /*155c0*/  SEL R3, RZ, 0x1, P0 ;  /* 0x00000001ff037807 */ /* 0x002fe40000000000 */
[----:B------:R-:W-:Y:S02]  /*155d0*/  SEL R19, R19, RZ, P0 ;  /* 0x000000ff13137207 */ /* 0x000fe40000000000 */
[----:B--2---:R-:W-:-:S07]  /*155e0*/  LOP3.LUT R28, R28, R3, RZ, 0x3c, !PT ;  /* 0x000000031c1c7212 */ /* 0x004fce00078e3cff */
.L_x_465:
[----:B------:R-:W-:-:S13]  /*155f0*/  LOP3.LUT P0, RZ, R22, 0x2, RZ, 0xc0, !PT ;  /* 0x0000000216ff7812 */ /* 0x000fda000780c0ff */
[----:B------:R-:W-:Y:S05]  /*15600*/  @!P0 BRA `(.L_x_517) ;  /* 0x0000000000248947 */ /* 0x000fea0003800000 */
[----:B------:R-:W-:Y:S05]  /*15610*/  WARPSYNC.ALL ;  /* 0x0000000000007948 */ /* 0x000fea0003800000 */
[----:B------:R-:W2:Y:S08]  /*15620*/  S2UR UR5, SR_CgaCtaId ;  /* 0x00000000000579c3 */ /* 0x000eb00000008800 */
[----:B------:R-:W-:Y:S06]  /*15630*/  BAR.SYNC.DEFER_BLOCKING 0x5, 0x200 ;  /* 0x0148000000007b1d */ /* 0x000fec0000010000 */
[----:B------:R-:W-:-:S02]  /*15640*/  UMOV UR4, 0x400 ;  /* 0x0000040000047882 */ /* 0x000fc40000000000 */
[----:B--2---:R-:W-:-:S06]  /*15650*/  ULEA UR4, UR5, UR4, 0x18 ;  /* 0x0000000405047291 */ /* 0x004fcc000f8ec03f */
[----:B------:R-:W-:-:S05]  /*15660*/  IMAD.U32 R18, RZ, RZ, UR4 ;  /* 0x00000004ff127e24 */ /* 0x000fca000f8e00ff */
[----:B------:R2:W3:Y:S01]  /*15670*/  LDS.128 R24, [R18+0x132d0] ;  /* 0x0132d00012187984 */ /* 0x0004e20000000c00 */
[----:B------:R-:W-:Y:S06]  /*15680*/  BAR.ARV 0x4, 0x200 ;  /* 0x0108000000007b1d */ /* 0x000fec0000002000 */
[----:B------:R-:W-:Y:S05]  /*15690*/  BRA `(.L_x_518) ;  /* 0x0000000800d07947 */ /* 0x000fea0003800000 */
.L_x_517:
[----:B------:R-:W0:Y:S01]  /*156a0*/  S2R R0, SR_TID.X ;  /* 0x0000000000007919 */ /* 0x000e220000002100 */
[----:B------:R-:W-:Y:S01]  /*156b0*/  UMOV UR4, 0xffffffff ;  /* 0xffffffff00047882 */ /* 0x000fe20000000000 */
[----:B0-----:R-:W-:-:S04]  /*156c0*/  LOP3.LUT R10, R0, 0x1f, RZ, 0xc0, !PT ;  /* 0x0000001f000a7812 */ /* 0x001fc800078ec0ff */
[----:B------:R-:W-:Y:S01]  /*156d0*/  ISETP.NE.AND P0, PT, R10, 0x1f, PT ;  /* 0x0000001f0a00780c */ /* 0x000fe20003f05270 */
[----:B------:R-:W-:-:S12]  /*156e0*/  BRA.DIV UR4, `(.L_x_519) ;  /* 0x00000026041c7947 */ /* 0x000fd8000b800000 */
[----:B------:R-:W-:Y:S01]  /*156f0*/  IMAD.IADD R9, R27, 0x1, R10 ;  /* 0x000000011b097824 */ /* 0x000fe200078e020a */
[----:B------:R-:W-:-:S04]  /*15700*/  ULDC UR4, c[0x0][0xc3c] ;  /* 0x00030f0000047ab9 */ /* 0x000fc80000000800 */
[----:B------:R-:W-:-:S13]  /*15710*/  ISETP.GE.OR P1, PT, R9, UR4, !P0 ;  /* 0x0000000409007c0c */ /* 0x000fda000c726670 */
[----:B------:R-:W0:Y:S08]  /*15720*/  @!P1 LDC.64 R2, c[0x0][0xc80] ;  /* 0x00032000ff029b82 */ /* 0x000e300000000a00 */
[----:B------:R-:W2:Y:S01]  /*15730*/  @!P1 LDC.64 R4, c[0x0][0xc78] ;  /* 0x00031e00ff049b82 */ /* 0x000ea20000000a00 */
[----:B0-----:R-:W-:-:S05]  /*15740*/  @!P1 IMAD.WIDE R2, R9, 0x4, R2 ;  /* 0x0000000409029825 */ /* 0x001fca00078e0202 */
[----:B------:R2:W3:Y:S02]  /*15750*/  @!P1 LDG.E R7, desc[UR40][R2.64] ;  /* 0x0000002802079981 */ /* 0x0004e4000c1e1900 */
[----:B--2---:R-:W-:-:S05]  /*15760*/  @!P1 IMAD.WIDE R2, R9, 0x4, R4 ;  /* 0x0000000409029825 */ /* 0x004fca00078e0204 */
[----:B------:R-:W2:Y:S01]  /*15770*/  @!P1 LDG.E R5, desc[UR40][R2.64] ;  /* 0x0000002802059981 */ /* 0x000ea2000c1e1900 */
[----:B------:R-:W-:Y:S01]  /*15780*/  IMAD.MOV.U32 R4, RZ, RZ, RZ ;  /* 0x000000ffff047224 */ /* 0x000fe200078e00ff */
[C---:B------:R-:W-:Y:S02]  /*15790*/  ISETP.GE.U32.AND P2, PT, R10.reuse, 0x2, PT ;  /* 0x000000020a00780c */ /* 0x040fe40003f46070 */
[C---:B------:R-:W-:Y:S01]  /*157a0*/  ISETP.GE.U32.AND P3, PT, R10.reuse, 0x4, PT ;  /* 0x000000040a00780c */ /* 0x040fe20003f66070 */
[----:B------:R-:W-:Y:S01]  /*157b0*/  SHFL.IDX PT, R0, R24, RZ, 0x1f ;  /* 0x00001fff18007589 */ /* 0x000fe200000e0000 */
[C---:B------:R-:W-:Y:S02]  /*157c0*/  ISETP.GE.U32.AND P4, PT, R10.reuse, 0x8, PT ;  /* 0x000000080a00780c */ /* 0x040fe40003f86070 */
[----:B------:R-:W-:Y:S01]  /*157d0*/  ISETP.GE.U32.AND P5, PT, R10, 0x10, PT ;  /* 0x000000100a00780c */ /* 0x000fe20003fa6070 */
[----:B------:R0:W-:Y:S02]  /*157e0*/  SHFL.IDX PT, R6, R24, 0x1, 0x1f ;  /* 0x00201f0018067f89 */ /* 0x0001e400000e0000 */
[----:B0-----:R-:W-:-:S02]  /*157f0*/  IMAD.MOV.U32 R24, RZ, RZ, RZ ;  /* 0x000000ffff187224 */ /* 0x001fc400078e00ff */
[----:B---3--:R-:W-:Y:S02]  /*15800*/  @!P1 IMAD.MOV.U32 R4, RZ, RZ, R7 ;  /* 0x000000ffff049224 */ /* 0x008fe400078e0007 */
[----:B------:R-:W-:Y:S02]  /*15810*/  IMAD.MOV.U32 R7, RZ, RZ, RZ ;  /* 0x000000ffff077224 */ /* 0x000fe400078e00ff */
[----:B--2---:R-:W-:Y:S01]  /*15820*/  @!P1 IMAD.MOV.U32 R7, RZ, RZ, R5 ;  /* 0x000000ffff079224 */ /* 0x004fe200078e0005 */
[----:B------:R-:W-:-:S03]  /*15830*/  ISETP.NE.AND P1, PT, R10, RZ, PT ;  /* 0x000000ff0a00720c */ /* 0x000fc60003f25270 */
[----:B------:R-:W-:-:S05]  /*15840*/  IMAD R2, R7, R4, RZ ;  /* 0x0000000407027224 */ /* 0x000fca00078e02ff */
        /* <DEDUP_REMOVED lines=15> */
[----:B------:R0:W2:Y:S02]  /*15940*/  SHFL.IDX PT, R14, R2, 0x1f, 0x1f ;  /* 0x03e01f00020e7f89 */ /* 0x0000a400000e0000 */
.L_x_608:
[----:B------:R-:W-:Y:S02]  /*15950*/  ULDC UR4, c[0x0][0xc38] ;  /* 0x00030e0000047ab9 */ /* 0x000fe40000000800 */
[----:B------:R-:W-:-:S04]  /*15960*/  IMAD.U32 R3, RZ, RZ, UR4 ;  /* 0x00000004ff037e24 */ /* 0x000fc8000f8e00ff */
[----:B--2---:R-:W-:-:S04]  /*15970*/  IMAD R8, R14, R3, RZ ;  /* 0x000000030e087224 */ /* 0x004fc800078e02ff */
[----:B------:R-:W-:-:S05]  /*15980*/  IMAD.IADD R6, R6, 0x1, R8 ;  /* 0x0000000106067824 */ /* 0x000fca00078e0208 */
[----:B------:R-:W-:-:S13]  /*15990*/  ISETP.GT.AND P6, PT, R6, R0, PT ;  /* 0x000000000600720c */ /* 0x000fda0003fc4270 */
[----:B------:R-:W-:Y:S05]  /*159a0*/  @P6 BRA `(.L_x_520) ;  /* 0x0000000000a46947 */ /* 0x000fea0003800000 */
.L_x_523:
[----:B0-----:R-:W0:Y:S01]  /*159b0*/  LDC R2, c[0x0][0xc3c] ;  /* 0x00030f00ff027b82 */ /* 0x001e220000000800 */
[----:B------:R-:W-:-:S05]  /*159c0*/  VIADD R27, R27, 0x1f ;  /* 0x0000001f1b1b7836 */ /* 0x000fca0000000000 */
[----:B0-----:R-:W-:-:S13]  /*159d0*/  ISETP.GE.AND P6, PT, R27, R2, PT ;  /* 0x000000021b00720c */ /* 0x001fda0003fc6270 */
[----:B------:R-:W-:Y:S05]  /*159e0*/  @P6 BRA `(.L_x_521) ;  /* 0x0000000400b86947 */ /* 0x000fea0003800000 */
[----:B------:R-:W0:Y:S01]  /*159f0*/  S2R R3, SR_TID.X ;  /* 0x0000000000037919 */ /* 0x000e220000002100 */
[----:B------:R-:W-:Y:S01]  /*15a00*/  IMAD.MOV.U32 R4, RZ, RZ, RZ ;  /* 0x000000ffff047224 */ /* 0x000fe200078e00ff */
[----:B0-----:R-:W-:-:S05]  /*15a10*/  LOP3.LUT R3, R3, 0x1f, RZ, 0xc0, !PT ;  /* 0x0000001f03037812 */ /* 0x001fca00078ec0ff */
[----:B------:R-:W-:-:S05]  /*15a20*/  IMAD.IADD R5, R27, 0x1, R3 ;  /* 0x000000011b057824 */ /* 0x000fca00078e0203 */
[----:B------:R-:W-:-:S13]  /*15a30*/  ISETP.GE.OR P6, PT, R5, R2, !P0 ;  /* 0x000000020500720c */ /* 0x000fda00047c6670 */
[----:B------:R-:W0:Y:S02]  /*15a40*/  @!P6 LDC.64 R2, c[0x0][0xc80] ;  /* 0x00032000ff02eb82 */ /* 0x000e240000000a00 */
[----:B0-----:R-:W-:-:S05]  /*15a50*/  @!P6 IMAD.WIDE R2, R5, 0x4, R2 ;  /* 0x000000040502e825 */ /* 0x001fca00078e0202 */
[----:B------:R0:W2:Y:S01]  /*15a60*/  @!P6 LDG.E R4, desc[UR40][R2.64] ;  /* 0x000000280204e981 */ /* 0x0000a2000c1e1900 */
[----:B------:R-:W-:Y:S01]  /*15a70*/  IMAD.MOV.U32 R7, RZ, RZ, RZ ;  /* 0x000000ffff077224 */ /* 0x000fe200078e00ff */
[----:B0-----:R-:W0:Y:S02]  /*15a80*/  @!P6 LDC.64 R2, c[0x0][0xc78] ;  /* 0x00031e00ff02eb82 */ /* 0x001e240000000a00 */
[----:B0-----:R-:W-:-:S05]  /*15a90*/  @!P6 IMAD.WIDE R2, R5, 0x4, R2 ;  /* 0x000000040502e825 */ /* 0x001fca00078e0202 */
[----:B------:R-:W2:Y:S01]  /*15aa0*/  @!P6 LDG.E R7, desc[UR40][R2.64] ;  /* 0x000000280207e981 */ /* 0x000ea2000c1e1900 */
[----:B------:R-:W-:Y:S01]  /*15ab0*/  UMOV UR4, 0xffffffff ;  /* 0xffffffff00047882 */ /* 0x000fe20000000000 */
[----:B--2---:R-:W-:Y:S02]  /*15ac0*/  IMAD R2, R7, R4, RZ ;  /* 0x0000000407027224 */ /* 0x004fe400078e02ff */
[----:B------:R-:W-:Y:S05]  /*15ad0*/  BRA.DIV UR4, `(.L_x_522) ;  /* 0x0000002604607947 */ /* 0x000fea000b800000 */
        /* <DEDUP_REMOVED lines=16> */
.L_x_616:
[----:B------:R-:W-:Y:S02]  /*15be0*/  ULDC UR4, c[0x0][0xc38] ;  /* 0x00030e0000047ab9 */ /* 0x000fe40000000800 */
[----:B------:R-:W-:-:S04]  /*15bf0*/  IMAD.U32 R3, RZ, RZ, UR4 ;  /* 0x00000004ff037e24 */ /* 0x000fc8000f8e00ff */
[----:B--2---:R-:W-:-:S04]  /*15c00*/  IMAD R8, R14, R3, RZ ;  /* 0x000000030e087224 */ /* 0x004fc800078e02ff */
[----:B------:R-:W-:-:S05]  /*15c10*/  IMAD.IADD R6, R8, 0x1, R6 ;  /* 0x0000000108067824 */ /* 0x000fca00078e0206 */
[----:B------:R-:W-:-:S13]  /*15c20*/  ISETP.GT.AND P6, PT, R6, R0, PT ;  /* 0x000000000600720c */ /* 0x000fda0003fc4270 */
[----:B------:R-:W-:Y:S05]  /*15c30*/  @!P6 BRA `(.L_x_523) ;  /* 0xfffffffc005ce947 */ /* 0x000fea000383ffff */
.L_x_520:
[----:B------:R-:W-:Y:S01]  /*15c40*/  IMAD.IADD R8, R6, 0x1, -R8 ;  /* 0x0000000106087824 */ /* 0x000fe200078e0a08 */
[----:B------:R-:W-:-:S03]  /*15c50*/  UMOV UR4, 0xffffffff ;  /* 0xffffffff00047882 */ /* 0x000fc60000000000 */
[----:B------:R-:W-:-:S05]  /*15c60*/  IMAD R5, R2, R3, R8 ;  /* 0x0000000302057224 */ /* 0x000fca00078e0208 */
[----:B------:R-:W-:Y:S01]  /*15c70*/  ISETP.GT.AND P6, PT, R5, R0, PT ;  /* 0x000000000500720c */ /* 0x000fe20003fc4270 */
[----:B------:R-:W-:-:S12]  /*15c80*/  BRA.DIV UR4, `(.L_x_524) ;  /* 0x0000002604b47947 */ /* 0x000fd8000b800000 */
[----:B------:R-:W-:-:S04]  /*15c90*/  VOTE.ANY R6, PT, !P6 ;  /* 0x0000000000067806 */ /* 0x000fc800070e0100 */
[----:B------:R-:W2:Y:S02]  /*15ca0*/  POPC R5, R6 ;  /* 0x0000000600057309 */ /* 0x000ea40000000000 */
[----:B--2---:R2:W3:Y:S04]  /*15cb0*/  SHFL.IDX PT, R4, R4, R5, 0x1f ;  /* 0x00001f0504047589 */ /* 0x0044e800000e0000 */
[----:B------:R2:W4:Y:S02]  /*15cc0*/  SHFL.IDX PT, R7, R7, R5, 0x1f ;  /* 0x00001f0507077589 */ /* 0x00052400000e0000 */
.L_x_621:
[----:B------:R-:W-:-:S13]  /*15cd0*/  ISETP.NE.AND P0, PT, R6, RZ, PT ;  /* 0x000000ff0600720c */ /* 0x000fda0003f05270 */
[----:B------:R-:W-:Y:S05]  /*15ce0*/  @!P0 BRA `(.L_x_525) ;  /* 0x0000000000108947 */ /* 0x000fea0003800000 */
[----:B------:R-:W-:Y:S01]  /*15cf0*/  UMOV UR4, 0xffffffff ;  /* 0xffffffff00047882 */ /* 0x000fe20000000000 */
[----:B------:R-:W-:Y:S02]  /*15d00*/  VIADD R12, R5, 0xffffffff ;  /* 0xffffffff050c7836 */ /* 0x000fe40000000000 */
[----:B------:R-:W-:Y:S05]  /*15d10*/  BRA.DIV UR4, `(.L_x_526) ;  /* 0x0000002604ec7947 */ /* 0x000fea000b800000 */
[----:B------:R0:W0:Y:S02]  /*15d20*/  SHFL.IDX PT, R24, R2, R12, 0x1f ;  /* 0x00001f0c02187589 */ /* 0x00002400000e0000 */
.L_x_525:
[----:B0-----:R-:W-:Y:S01]  /*15d30*/  IMAD R24, R24, R3, R8 ;  /* 0x0000000318187224 */ /* 0x001fe200078e0208 */
[----:B---3--:R-:W-:Y:S01]  /*15d40*/  IABS R8, R4 ;  /* 0x0000000400087213 */ /* 0x008fe20000000000 */
[----:B------:R-:W-:Y:S02]  /*15d50*/  IMAD.MOV.U32 R2, RZ, RZ, RZ ;  /* 0x000000ffff027224 */ /* 0x000fe400078e00ff */
[----:B------:R-:W-:Y:S01]  /*15d60*/  IMAD.IADD R25, R0, 0x1, -R24 ;  /* 0x0000000100197824 */ /* 0x000fe200078e0a18 */
[----:B------:R-:W0:Y:S01]  /*15d70*/  I2F.RP R6, R8 ;  /* 0x0000000800067306 */ /* 0x000e220000209400 */
[----:B------:R-:W-:-:S03]  /*15d80*/  IMAD.IADD R27, R5, 0x1, R27 ;  /* 0x00000001051b7824 */ /* 0x000fc600078e021b */
[----:B------:R-:W-:-:S04]  /*15d90*/  IABS R0, R25 ;  /* 0x0000001900007213 */ /* 0x000fc80000000000 */
[----:B0-----:R-:W0:Y:S02]  /*15da0*/  MUFU.RCP R6, R6 ;  /* 0x0000000600067308 */ /* 0x001e240000001000 */
[----:B0-----:R-:W-:-:S06]  /*15db0*/  VIADD R9, R6, 0xffffffe ;  /* 0x0ffffffe06097836 */ /* 0x001fcc0000000000 */
[----:B------:R-:W1:Y:S02]  /*15dc0*/  F2I.FTZ.U32.TRUNC.NTZ R3, R9 ;  /* 0x0000000900037305 */ /* 0x000e64000021f000 */
[----:B-1----:R-:W-:-:S04]  /*15dd0*/  IMAD.MOV R11, RZ, RZ, -R3 ;  /* 0x000000ffff0b7224 */ /* 0x002fc800078e0a03 */
[----:B------:R-:W-:-:S04]  /*15de0*/  IMAD R11, R11, R8, RZ ;  /* 0x000000080b0b7224 */ /* 0x000fc800078e02ff */
[----:B------:R-:W-:Y:S01]  /*15df0*/  IMAD.HI.U32 R2, R3, R11, R2 ;  /* 0x0000000b03027227 */ /* 0x000fe200078e0002 */
[----:B------:R-:W-:-:S05]  /*15e00*/  IABS R3, R4 ;  /* 0x0000000400037213 */ /* 0x000fca0000000000 */
[----:B------:R-:W-:Y:S02]  /*15e10*/  IMAD.MOV R3, RZ, RZ, -R3 ;  /* 0x000000ffff037224 */ /* 0x000fe400078e0a03 */
[----:B------:R-:W-:-:S04]  /*15e20*/  IMAD.HI.U32 R6, R2, R0, RZ ;  /* 0x0000000002067227 */ /* 0x000fc800078e00ff */
[----:B------:R-:W-:Y:S01]  /*15e30*/  IMAD R3, R6, R3, R0 ;  /* 0x0000000306037224 */ /* 0x000fe200078e0200 */
[----:B----4-:R-:W-:-:S04]  /*15e40*/  IABS R0, R7 ;  /* 0x0000000700007213 */ /* 0x010fc80000000000 */
[----:B------:R-:W0:Y:S01]  /*15e50*/  I2F.RP R9, R0 ;  /* 0x0000000000097306 */ /* 0x000e220000209400 */
[----:B------:R-:W-:-:S13]  /*15e60*/  ISETP.GT.U32.AND P1, PT, R8, R3, PT ;  /* 0x000000030800720c */ /* 0x000fda0003f24070 */
[----:B------:R-:W-:Y:S01]  /*15e70*/  @!P1 IMAD.IADD R3, R3, 0x1, -R8 ;  /* 0x0000000103039824 */ /* 0x000fe200078e0a08 */
[----:B0-----:R-:W0:Y:S01]  /*15e80*/  MUFU.RCP R9, R9 ;  /* 0x0000000900097308 */ /* 0x001e220000001000 */
[----:B------:R-:W-:Y:S01]  /*15e90*/  @!P1 VIADD R6, R6, 0x1 ;  /* 0x0000000106069836 */ /* 0x000fe20000000000 */
[----:B------:R-:W-:Y:S02]  /*15ea0*/  ISETP.NE.AND P1, PT, R4, RZ, PT ;  /* 0x000000ff0400720c */ /* 0x000fe40003f25270 */
[----:B------:R-:W-:Y:S01]  /*15eb0*/  ISETP.GE.U32.AND P0, PT, R3, R8, PT ;  /* 0x000000080300720c */ /* 0x000fe20003f06070 */
[----:B0-----:R-:W-:-:S12]  /*15ec0*/  VIADD R10, R9, 0xffffffe ;  /* 0x0ffffffe090a7836 */ /* 0x001fd80000000000 */
[----:B------:R-:W-:Y:S01]  /*15ed0*/  @P0 VIADD R6, R6, 0x1 ;  /* 0x0000000106060836 */ /* 0x000fe20000000000 */
[----:B------:R-:W0:Y:S02]  /*15ee0*/  F2I.FTZ.U32.TRUNC.NTZ R3, R10 ;  /* 0x0000000a00037305 */ /* 0x000e24000021f000 */
[----:B0-----:R-:W-:-:S04]  /*15ef0*/  IMAD.MOV R2, RZ, RZ, -R3 ;  /* 0x000000ffff027224 */ /* 0x001fc800078e0a03 */
[----:B------:R-:W-:Y:S02]  /*15f00*/  IMAD R8, R2, R0, RZ ;  /* 0x0000000002087224 */ /* 0x000fe400078e02ff */
[----:B------:R-:W-:-:S04]  /*15f10*/  IMAD.MOV.U32 R2, RZ, RZ, RZ ;  /* 0x000000ffff027224 */ /* 0x000fc800078e00ff */
[----:B------:R-:W-:Y:S01]  /*15f20*/  IMAD.HI.U32 R2, R3, R8, R2 ;  /* 0x0000000803027227 */ /* 0x000fe200078e0002 */
[----:B------:R-:W-:Y:S02]  /*15f30*/  LOP3.LUT R3, R25, R4, RZ, 0x3c, !PT ;  /* 0x0000000419037212 */ /* 0x000fe400078e3cff */
[----:B------:R-:W-:Y:S02]  /*15f40*/  IABS R8, R7 ;  /* 0x0000000700087213 */ /* 0x000fe40000000000 */
[----:B------:R-:W-:-:S03]  /*15f50*/  ISETP.GE.AND P2, PT, R3, RZ, PT ;  /* 0x000000ff0300720c */ /* 0x000fc60003f46270 */
[----:B------:R-:W-:-:S10]  /*15f60*/  IMAD.MOV R8, RZ, RZ, -R8 ;  /* 0x000000ffff087224 */ /* 0x000fd400078e0a08 */
[----:B------:R-:W-:Y:S01]  /*15f70*/  @!P2 IMAD.MOV R6, RZ, RZ, -R6 ;  /* 0x000000ffff06a224 */ /* 0x000fe200078e0a06 */
[----:B------:R-:W-:-:S04]  /*15f80*/  @!P1 LOP3.LUT R6, RZ, R4, RZ, 0x33, !PT ;  /* 0x00000004ff069212 */ /* 0x000fc800078e33ff */
[-C--:B------:R-:W-:Y:S01]  /*15f90*/  IABS R3, R6.reuse ;  /* 0x0000000600037213 */ /* 0x080fe20000000000 */
[----:B------:R-:W-:-:S04]  /*15fa0*/  IMAD R4, R4, R6, RZ ;  /* 0x0000000604047224 */ /* 0x000fc800078e02ff */
[----:B------:R-:W-:-:S04]  /*15fb0*/  IMAD.HI.U32 R2, R2, R3, RZ ;  /* 0x0000000302027227 */ /* 0x000fc800078e00ff */
[----:B------:R-:W-:Y:S02]  /*15fc0*/  IMAD R3, R2, R8, R3 ;  /* 0x0000000802037224 */ /* 0x000fe400078e0203 */
[----:B------:R-:W-:-:S03]  /*15fd0*/  IMAD.IADD R25, R25, 0x1, -R4 ;  /* 0x0000000119197824 */ /* 0x000fc600078e0a04 */
[----:B------:R-:W-:-:S13]  /*15fe0*/  ISETP.GT.U32.AND P1, PT, R0, R3, PT ;  /* 0x000000030000720c */ /* 0x000fda0003f24070 */
[----:B------:R-:W-:Y:S02]  /*15ff0*/  @!P1 IMAD.IADD R3, R3, 0x1, -R0 ;  /* 0x0000000103039824 */ /* 0x000fe400078e0a00 */
[----:B------:R-:W-:Y:S01]  /*16000*/  @!P1 VIADD R2, R2, 0x1 ;  /* 0x0000000102029836 */ /* 0x000fe20000000000 */
[----:B------:R-:W-:Y:S02]  /*16010*/  ISETP.NE.AND P1, PT, R7, RZ, PT ;  /* 0x000000ff0700720c */ /* 0x000fe40003f25270 */
[----:B------:R-:W-:Y:S02]  /*16020*/  ISETP.GE.U32.AND P0, PT, R3, R0, PT ;  /* 0x000000000300720c */ /* 0x000fe40003f06070 */
[----:B------:R-:W-:-:S04]  /*16030*/  LOP3.LUT R0, R6, R7, RZ, 0x3c, !PT ;  /* 0x0000000706007212 */ /* 0x000fc800078e3cff */
[----:B------:R-:W-:-:S07]  /*16040*/  ISETP.GE.AND P2, PT, R0, RZ, PT ;  /* 0x000000ff0000720c */ /* 0x000fce0003f46270 */
[----:B------:R-:W-:-:S06]  /*16050*/  @P0 VIADD R2, R2, 0x1 ;  /* 0x0000000102020836 */ /* 0x000fcc0000000000 */
[----:B------:R-:W-:Y:S01]  /*16060*/  @!P2 IMAD.MOV R2, RZ, RZ, -R2 ;  /* 0x000000ffff02a224 */ /* 0x000fe200078e0a02 */
[----:B------:R-:W-:-:S05]  /*16070*/  @!P1 LOP3.LUT R2, RZ, R7, RZ, 0x33, !PT ;  /* 0x00000007ff029212 */ /* 0x000fca00078e33ff */
[----:B------:R-:W-:-:S04]  /*16080*/  IMAD.MOV R0, RZ, RZ, -R2 ;  /* 0x000000ffff007224 */ /* 0x000fc800078e0a02 */
[C---:B------:R-:W-:Y:S02]  /*16090*/  IMAD R6, R7.reuse, R0, R6 ;  /* 0x0000000007067224 */ /* 0x040fe400078e0206 */
[----:B------:R-:W-:-:S04]  /*160a0*/  IMAD R7, R7, 0x1000000, R2 ;  /* 0x0100000007077824 */ /* 0x000fc800078e0202 */
[----:B------:R-:W-:Y:S01]  /*160b0*/  IMAD R26, R6, 0x10000, R7 ;  /* 0x00010000061a7824 */ /* 0x000fe200078e0207 */
[----:B------:R-:W-:Y:S06]  /*160c0*/  BRA `(.L_x_527) ;  /* 0x00000000001c7947 */ /* 0x000fec0003800000 */
.L_x_521:
[----:B------:R-:W-:Y:S01]  /*160d0*/  UMOV UR4, URZ ;  /* 0x0000003f00047c82 */ /* 0x000fe20008000000 */
[----:B------:R-:W-:Y:S01]  /*160e0*/  UMOV UR5, URZ ;  /* 0x0000003f00057c82 */ /* 0x000fe20008000000 */
[----:B------:R-:W-:Y:S01]  /*160f0*/  ULDC UR6, c[0x0][0xc3c] ;  /* 0x00030f0000067ab9 */ /* 0x000fe20000000800 */
[----:B------:R-:W-:Y:S02]  /*16100*/  IMAD.MOV.U32 R24, RZ, RZ, R0 ;  /* 0x000000ffff187224 */ /* 0x000fe400078e0000 */
[----:B------:R-:W-:Y:S02]  /*16110*/  IMAD.U32 R25, RZ, RZ, UR4 ;  /* 0x00000004ff197e24 */ /* 0x000fe4000f8e00ff */
[----:B------:R-:W-:Y:S02]  /*16120*/  IMAD.U32 R26, RZ, RZ, UR5 ;  /* 0x00000005ff1a7e24 */ /* 0x000fe4000f8e00ff */
[----:B------:R-:W-:-:S07]  /*16130*/  IMAD.U32 R27, RZ, RZ, UR6 ;  /* 0x00000006ff1b7e24 */ /* 0x000fce000f8e00ff */
.L_x_527:
[----:B------:R-:W0:Y:S01]  /*16140*/  S2R R0, SR_TID.X ;  /* 0x0000000000007919 */ /* 0x000e220000002100 */
[----:B------:R-:W-:Y:S05]  /*16150*/  WARPSYNC.ALL ;  /* 0x0000000000007948 */ /* 0x000fea0003800000 */
        /* <DEDUP_REMOVED lines=8> */
.L_x_518:
[----:B------:R-:W-:Y:S02]  /*161e0*/  ULDC UR4, c[0x0][0xc3c] ;  /* 0x00030f0000047ab9 */ /* 0x000fe40000000800 */
[----:B---3--:R-:W-:-:S13]  /*161f0*/  ISETP.GE.AND P0, PT, R27, UR4, PT ;  /* 0x000000041b007c0c */ /* 0x008fda000bf06270 */
[----:B------:R-:W-:Y:S05]  /*16200*/  @!P0 BRA `(.L_x_528) ;  /* 0xffffffb000408947 */ /* 0x000fea000383ffff */
[----:B------:R-:W-:Y:S05]  /*16210*/  BSYNC B7 ;  /* 0x0000000000077941 */ /* 0x000fea0003800000 */
.L_x_424:
[----:B-1----:R-:W3:Y:S01]  /*16220*/  LDL.LU R0, [R1+0x40] ;  /* 0x0000400001007983 */ /* 0x002ee20000300800 */
[----:B------:R-:W-:Y:S01]  /*16230*/  BSSY B0, `(.L_x_529) ;  /* 0x000000b000007945 */ /* 0x000fe20003800000 */
[----:B--2---:R-:W1:Y:S01]  /*16240*/  S2R R5, SR_CgaCtaId ;  /* 0x0000000000057919 */ /* 0x004e620000008800 */
[----:B---3--:R-:W-:-:S05]  /*16250*/  VIADD R0, R0, 0x1 ;  /* 0x0000000100007836 */ /* 0x008fca0000000000 */
[----:B0-----:R-:W-:-:S04]  /*16260*/  LEA.HI R2, R0, R0, RZ, 0x1 ;  /* 0x0000000000027211 */ /* 0x001fc800078f08ff */
[----:B------:R-:W-:Y:S02]  /*16270*/  LOP3.LUT R3, R2, 0xfffffffe, RZ, 0xc0, !PT ;  /* 0xfffffffe02037812 */ /* 0x000fe400078ec0ff */
[----:B------:R-:W-:-:S03]  /*16280*/  MOV R2, 0x400 ;  /* 0x0000040000027802 */ /* 0x000fc60000000f00 */
[----:B------:R-:W-:Y:S01]  /*16290*/  IMAD.IADD R0, R0, 0x1, -R3 ;  /* 0x0000000100007824 */ /* 0x000fe200078e0a03 */
[----:B-1----:R-:W-:-:S04]  /*162a0*/  LEA R6, R5, R2, 0x18 ;  /* 0x0000000205067211 */ /* 0x002fc800078ec0ff */
[----:B------:R-:W-:-:S04]  /*162b0*/  SHF.L.U32 R0, R0, 0x1f, RZ ;  /* 0x0000001f00007819 */ /* 0x000fc800000006ff */
[----:B------:R-:W0:Y:S02]  /*162c0*/  SYNCS.PHASECHK.TRANS64.TRYWAIT P0, [R6+URZ+0x13220], R0 ;  /* 0x01322000060075a7 */ /* 0x000e24000800017f */
[----:B0-----:R-:W-:Y:S05]  /*162d0*/  @!P0 BRA `(.L_x_530) ;  /* 0x0000002000a48947 */ /* 0x001fea0003800000 */
.L_x_624:
[----:B------:R-:W-:Y:S05]  /*162e0*/  BSYNC B0 ;  /* 0x0000000000007941 */ /* 0x000fea0003800000 */
.L_x_529:
[----:B------:R-:W-:-:S03]  /*162f0*/  UMOV UR4, 0xffffffff ;  /* 0xffffffff00047882 */ /* 0x000fc60000000000 */
[----:B------:R-:W-:Y:S05]  /*16300*/  BRA.DIV UR4, `(.L_x_531) ;  /* 0x0000002204ac7947 */ /* 0x000fea000b800000 */
[----:B0-----:R-:W0:Y:S02]  /*16310*/  S2R R0, SR_TID.X ;  /* 0x0000000000007919 */ /* 0x001e240000002100 */
[----:B0-----:R-:W-:-:S04]  /*16320*/  SHF.R.U32.HI R0, RZ, 0x5, R0 ;  /* 0x00000005ff007819 */ /* 0x001fc80000011600 */
[----:B------:R-:W-:-:S05]  /*16330*/  LOP3.LUT R0, R0, 0x3, RZ, 0xc0, !PT ;  /* 0x0000000300007812 */ /* 0x000fca00078ec0ff */
[----:B------:R0:W1:Y:S02]  /*16340*/  SHFL.IDX PT, R14, R0, RZ, 0x1f ;  /* 0x00001fff000e7589 */ /* 0x00006400000e0000 */
.L_x_627:
[----:B-1----:R-:W-:-:S13]  /*16350*/  ISETP.NE.AND P0, PT, R14, RZ, PT ;  /* 0x000000ff0e00720c */ /* 0x002fda0003f05270 */
[----:B------:R-:W-:Y:S05]  /*16360*/  @P0 BRA `(.L_x_312) ;  /* 0x0000000000a40947 */ /* 0x000fea0003800000 */
[----:B------:R-:W-:-:S03]  /*16370*/  UMOV UR4, 0xffffffff ;  /* 0xffffffff00047882 */ /* 0x000fc60000000000 */
[----:B------:R-:W-:Y:S05]  /*16380*/  BRA.DIV UR4, `(.L_x_532) ;  /* 0x0000002204c07947 */ /* 0x000fea000b800000 */
[----:B------:R-:W-:-:S13]  /*16390*/  ELECT P6, URZ, PT ;  /* 0x00000000003f782f */ /* 0x000fda00038c0000 */
.L_x_630:
[----:B------:R-:W-:Y:S05]  /*163a0*/  @!P6 BRA `(.L_x_312) ;  /* 0x000000000094e947 */ /* 0x000fea0003800000 */
[----:B0-----:R-:W2:Y:S02]  /*163b0*/  LDL.LU R0, [R1+0x38] ;  /* 0x0000380001007983 */ /* 0x001ea40000300800 */
[----:B--2---:R-:W-:-:S04]  /*163c0*/  LOP3.LUT R0, R0, 0x2, RZ, 0xfc, !PT ;  /* 0x0000000200007812 */ /* 0x004fc800078efcff */
[----:B------:R-:W-:-:S13]  /*163d0*/  ISETP.NE.AND P0, PT, R0, 0x3, PT ;  /* 0x000000030000780c */ /* 0x000fda0003f05270 */
[----:B------:R-:W-:Y:S05]  /*163e0*/  @!P0 BRA `(.L_x_533) ;  /* 0x0000000000048947 */ /* 0x000fea0003800000 */
[----:B------:R-:W-:Y:S01]  /*163f0*/  BPT.TRAP 0x1 ;  /* 0x000000040000795c */ /* 0x000fe20000300000 */
.L_x_533:
        /* <DEDUP_REMOVED lines=12> */
.L_x_631:
[----:B------:R-:W1:Y:S02]  /*164c0*/  SYNCS.PHASECHK.TRANS64.TRYWAIT P1, [R9+URZ], R0 ;  /* 0x00000000090075a7 */ /* 0x000e64000802017f */
[----:B-1----:R-:W-:Y:S05]  /*164d0*/  @!P1 BRA `(.L_x_535) ;  /* 0x0000002000a09947 */ /* 0x002fea0003800000 */
.L_x_632:
[----:B------:R-:W-:Y:S05]  /*164e0*/  @!P0 BRA `(.L_x_536) ;  /* 0x0000000000048947 */ /* 0x000fea0003800000 */
[----:B------:R-:W-:Y:S01]  /*164f0*/  BPT.TRAP 0x1 ;  /* 0x000000040000795c */ /* 0x000fe20000300000 */
.L_x_536:
[----:B------:R-:W-:-:S04]  /*16500*/  IMAD R19, R19, 0x8, R6 ;  /* 0x0000000813137824 */ /* 0x000fc800078e0206 */
[----:B------:R-:W2:Y:S02]  /*16510*/  SYNCS.PHASECHK.TRANS64.TRYWAIT P1, [R19+URZ+0x13260], R4 ;  /* 0x01326004130075a7 */ /* 0x000ea4000802017f */
[----:B--2---:R-:W-:Y:S05]  /*16520*/  @!P1 BRA `(.L_x_537) ;  /* 0x0000002000a09947 */ /* 0x004fea0003800000 */
.L_x_633:
[----:B------:R-:W-:Y:S05]  /*16530*/  @!P0 BRA `(.L_x_538) ;  /* 0x0000000000048947 */ /* 0x000fea0003800000 */
[----:B------:R-:W-:Y:S01]  /*16540*/  BPT.TRAP 0x1 ;  /* 0x000000040000795c */ /* 0x000fe20000300000 */
.L_x_538:
[----:B------:R-:W-:-:S04]  /*16550*/  IMAD R7, R7, 0x8, R6 ;  /* 0x0000000807077824 */ /* 0x000fc800078e0206 */
[----:B------:R-:W3:Y:S02]  /*16560*/  SYNCS.PHASECHK.TRANS64.TRYWAIT P1, [R7+URZ+0x13260], R0 ;  /* 0x01326000070075a7 */ /* 0x000ee4000802017f */
[----:B---3--:R-:W-:Y:S05]  /*16570*/  @!P1 BRA `(.L_x_539) ;  /* 0x0000002000a09947 */ /* 0x008fea0003800000 */
.L_x_634:
[----:B------:R-:W-:Y:S05]  /*16580*/  @!P0 BRA `(.L_x_540) ;  /* 0x0000000000048947 */ /* 0x000fea0003800000 */
[----:B------:R-:W-:Y:S01]  /*16590*/  BPT.TRAP 0x1 ;  /* 0x000000040000795c */ /* 0x000fe20000300000 */
.L_x_540:
[----:B------:R-:W5:Y:S02]  /*165a0*/  SYNCS.PHASECHK.TRANS64.TRYWAIT P0, [R19+URZ+0x13280], R4 ;  /* 0x01328004130075a7 */ /* 0x000f64000800017f */
[----:B-----5:R-:W-:Y:S05]  /*165b0*/  @!P0 BRA `(.L_x_541) ;  /* 0x0000002000a48947 */ /* 0x020fea0003800000 */
.L_x_542:
[----:B------:R0:W0:Y:S02]  /*165c0*/  SYNCS.PHASECHK.TRANS64.TRYWAIT P0, [R7+URZ+0x13280], R0 ;  /* 0x01328000070075a7 */ /* 0x000024000800017f */
[----:B0-----:R-:W-:Y:S05]  /*165d0*/  @!P0 NANOSLEEP.SYNCS 0x989680 ;  /* 0x009896800000895d */ /* 0x001fea0003900000 */
[----:B------:R-:W0:Y:S02]  /*165e0*/  @!P0 SYNCS.PHASECHK.TRANS64 P0, [R7+URZ+0x13280], R0 ;  /* 0x01328000070085a7 */ /* 0x000e24000800007f */
[----:B0-----:R-:W-:Y:S05]  /*165f0*/  @!P0 BRA `(.L_x_542) ;  /* 0xfffffffc00f08947 */ /* 0x001fea000383ffff */
.L_x_312:
[----:B------:R-:W-:Y:S05]  /*16600*/  BSYNC B8 ;  /* 0x0000000000087941 */ /* 0x000fea0003800000 */
.L_x_309:
[----:B------:R-:W-:Y:S05]  /*16610*/  EXIT ;  /* 0x000000000000794d */ /* 0x000fea0003800000 */
.L_x_330:
[----:B0-----:R0:W1:Y:S02]  /*16620*/  SYNCS.PHASECHK.TRANS64.TRYWAIT P5, [R75+URZ+0x13290], R76 ;  /* 0x0132904c4b0075a7 */ /* 0x00106400080a017f */
[----:B-1----:R-:W-:Y:S05]  /*16630*/  @!P5 NANOSLEEP.SYNCS 0x989680 ;  /* 0x009896800000d95d */ /* 0x002fea0003900000 */
[----:B------:R-:W1:Y:S02]  /*16640*/  @!P5 SYNCS.PHASECHK.TRANS64 P5, [R75+URZ+0x13290], R76 ;  /* 0x0132904c4b00d5a7 */ /* 0x000e6400080a007f */
[----:B-1----:R-:W-:Y:S05]  /*16650*/  @!P5 BRA `(.L_x_330) ;  /* 0xfffffffc00f0d947 */ /* 0x002fea000383ffff */
[----:B------:R-:W-:Y:S05]  /*16660*/  BRA `(.L_x_543) ;  /* 0xfffffec000a47947 */ /* 0x000fea000383ffff */
.L_x_340:
[----:B0-----:R0:W1:Y:S02]  /*16670*/  SYNCS.PHASECHK.TRANS64.TRYWAIT P5, [R75+URZ+0x13290], R76 ;  /* 0x0132904c4b0075a7 */ /* 0x00106400080a017f */
[----:B-1----:R-:W-:Y:S05]  /*16680*/  @!P5 NANOSLEEP.SYNCS 0x989680 ;  /* 0x009896800000d95d */ /* 0x002fea0003900000 */
[----:B------:R-:W1:Y:S02]  /*16690*/  @!P5 SYNCS.PHASECHK.TRANS64 P5, [R75+URZ+0x13290], R76 ;  /* 0x0132904c4b00d5a7 */ /* 0x000e6400080a007f */
[----:B-1----:R-:W-:Y:S05]  /*166a0*/  @!P5 BRA `(.L_x_340) ;  /* 0xfffffffc00f0d947 */ /* 0x002fea000383ffff */
[----:B------:R-:W-:Y:S05]  /*166b0*/  BRA `(.L_x_544) ;  /* 0xfffffed000b87947 */ /* 0x000fea000383ffff */
.L_x_345:
[----:B0-----:R0:W1:Y:S02]  /*166c0*/  SYNCS.PHASECHK.TRANS64.TRYWAIT P1, [R75+URZ+0x13290], R76 ;  /* 0x0132904c4b0075a7 */ /* 0x001064000802017f */
[----:B-1----:R-:W-:Y:S05]  /*166d0*/  @!P1 NANOSLEEP.SYNCS 0x989680 ;  /* 0x009896800000995d */ /* 0x002fea0003900000 */
[----:B------:R-:W1:Y:S02]  /*166e0*/  @!P1 SYNCS.PHASECHK.TRANS64 P1, [R75+URZ+0x13290], R76 ;  /* 0x0132904c4b0095a7 */ /* 0x000e64000802007f */
[----:B-1----:R-:W-:Y:S05]  /*166f0*/  @!P1 BRA `(.L_x_345) ;  /* 0xfffffffc00f09947 */ /* 0x002fea000383ffff */
[----:B------:R-:W-:Y:S05]  /*16700*/  BRA `(.L_x_545) ;  /* 0xfffffee000c47947 */ /* 0x000fea000383ffff */
.L_x_349:
[----:B--2---:R2:W0:Y:S02]  /*16710*/  SYNCS.PHASECHK.TRANS64.TRYWAIT P0, [R75+URZ+0x132b0], R76 ;  /* 0x0132b04c4b0075a7 */ /* 0x004424000800017f */
[----:B0-----:R-:W-:Y:S05]  /*16720*/  @!P0 NANOSLEEP.SYNCS 0x989680 ;  /* 0x009896800000895d */ /* 0x001fea0003900000 */
[----:B------:R-:W0:Y:S02]  /*16730*/  @!P0 SYNCS.PHASECHK.TRANS64 P0, [R75+URZ+0x132b0], R76 ;  /* 0x0132b04c4b0085a7 */ /* 0x000e24000800007f */
[----:B0-----:R-:W-:Y:S05]  /*16740*/  @!P0 BRA `(.L_x_349) ;  /* 0xfffffffc00f08947 */ /* 0x001fea000383ffff */
[----:B------:R-:W-:Y:S05]  /*16750*/  BRA `(.L_x_546) ;  /* 0xfffffee400247947 */ /* 0x000fea000383ffff */
.L_x_369:
[----:B------:R-:W-:Y:S01]  /*16760*/  BSSY B1, `(.L_x_547) ;  /* 0x0000008000017945 */ /* 0x000fe20003800000 */
[----:B------:R-:W-:Y:S02]  /*16770*/  IMAD.MOV.U32 R13, RZ, RZ, R30 ;  /* 0x000000ffff0d7224 */ /* 0x000fe400078e001e */
[----:B------:R-:W-:Y:S02]  /*16780*/  IMAD.MOV.U32 R12, RZ, RZ, RZ ;  /* 0x000000ffff0c7224 */ /* 0x000fe400078e00ff */
[----:B------:R-:W-:Y:S02]  /*16790*/  IMAD.MOV.U32 R11, RZ, RZ, 0x1e1f ;  /* 0x00001e1fff0b7424 */ /* 0x000fe400078e00ff */
[----:B------:R-:W-:-:S07]  /*167a0*/  IMAD.MOV.U32 R15, RZ, RZ, -0x1 ;  /* 0xffffffffff0f7424 */ /* 0x000fce00078e00ff */
[----:B------:R-:W-:Y:S05]  /*167b0*/  WARPSYNC.COLLECTIVE R15, `(.L_x_548) ;  /* 0x000000000f087348 */ /* 0x000fea0003c00000 */
[----:B------:R0:W1:Y:S02]  /*167c0*/  SHFL.IDX P6, R14, R13, R12, R11 ;  /* 0x0000000c0d0e7389 */ /* 0x00006400000c000b */
[----:B01----:R-:W-:Y:S01]  /*167d0*/  ENDCOLLECTIVE ;  /* 0x000000000000791b */ /* 0x003fe20003800000 */
.L_x_548:
[----:B------:R-:W-:Y:S05]  /*167e0*/  BSYNC B1 ;  /* 0x0000000000017941 */ /* 0x000fea0003800000 */
.L_x_547:
[----:B------:R-:W-:Y:S02]  /*167f0*/  IMAD.MOV.U32 R13, RZ, RZ, R28 ;  /* 0x000000ffff0d7224 */ /* 0x000fe400078e001c */
[----:B------:R-:W-:Y:S02]  /*16800*/  IMAD.MOV.U32 R12, RZ, RZ, RZ ;  /* 0x000000ffff0c7224 */ /* 0x000fe400078e00ff */
[----:B------:R-:W-:Y:S02]  /*16810*/  IMAD.MOV.U32 R11, RZ, RZ, 0x1e1f ;  /* 0x00001e1fff0b7424 */ /* 0x000fe400078e00ff */
[----:B------:R-:W-:Y:S02]  /*16820*/  IMAD.MOV.U32 R15, RZ, RZ, -0x1 ;  /* 0xffffffffff0f7424 */ /* 0x000fe400078e00ff */
[----:B------:R-:W-:-:S07]  /*16830*/  IMAD.MOV.U32 R0, RZ, RZ, R14 ;  /* 0x000000ffff007224 */ /* 0x000fce00078e000e */
[----:B------:R-:W-:Y:S05]  /*16840*/  WARPSYNC.COLLECTIVE R15, `(.L_x_549) ;  /* 0x000000000f087348 */ /* 0x000fea0003c00000 */
[----:B------:R0:W1:Y:S02]  /*16850*/  SHFL.IDX P6, R14, R13, R12, R11 ;  /* 0x0000000c0d0e7389 */ /* 0x00006400000c000b */
[----:B01----:R-:W-:Y:S01]  /*16860*/  ENDCOLLECTIVE ;  /* 0x000000000000791b */ /* 0x003fe20003800000 */
.L_x_549:
[----:B------:R-:W-:Y:S02]  /*16870*/  IMAD.MOV.U32 R13, RZ, RZ, R31 ;  /* 0x000000ffff0d7224 */ /* 0x000fe400078e001f */
[----:B------:R-:W-:-:S07]  /*16880*/  IMAD.MOV.U32 R29, RZ, RZ, R14 ;  /* 0x000000ffff1d7224 */ /* 0x000fce00078e000e */
[----:B------:R-:W-:Y:S05]  /*16890*/  WARPSYNC.COLLECTIVE R15, `(.L_x_550) ;  /* 0x000000000f087348 */ /* 0x000fea0003c00000 */
[----:B------:R0:W1:Y:S02]  /*168a0*/  SHFL.IDX P6, R14, R13, R12, R11 ;  /* 0x0000000c0d0e7389 */ /* 0x00006400000c000b */
[----:B01----:R-:W-:Y:S01]  /*168b0*/  ENDCOLLECTIVE ;  /* 0x000000000000791b */ /* 0x003fe20003800000 */
.L_x_550:
[----:B------:R-:W-:Y:S02]  /*168c0*/  IMAD.MOV.U32 R13, RZ, RZ, R26 ;  /* 0x000000ffff0d7224 */ /* 0x000fe400078e001a */
[----:B------:R-:W-:-:S07]  /*168d0*/  IMAD.MOV.U32 R3, RZ, RZ, R14 ;  /* 0x000000ffff037224 */ /* 0x000fce00078e000e */
[----:B------:R-:W-:Y:S05]  /*168e0*/  WARPSYNC.COLLECTIVE R15, `(.L_x_551) ;  /* 0x000000000f087348 */ /* 0x000fea0003c00000 */
[----:B------:R0:W1:Y:S02]  /*168f0*/  SHFL.IDX P6, R14, R13, R12, R11 ;  /* 0x0000000c0d0e7389 */ /* 0x00006400000c000b */
[----:B01----:R-:W-:Y:S01]  /*16900*/  ENDCOLLECTIVE ;  /* 0x000000000000791b */ /* 0x003fe20003800000 */
.L_x_551:
[----:B------:R-:W-:Y:S05]  /*16910*/  BRA `(.L_x_552) ;  /* 0xfffffef000707947 */ /* 0x000fea000383ffff */
.L_x_373:
[----:B-1----:R1:W3:Y:S02]  /*16920*/  SYNCS.PHASECHK.TRANS64.TRYWAIT P0, [R16+URZ+0x13200], R27 ;  /* 0x0132001b100075a7 */ /* 0x0022e4000800017f */
[----:B---3--:R-:W-:Y:S05]  /*16930*/  @!P0 NANOSLEEP.SYNCS 0x989680 ;  /* 0x009896800000895d */ /* 0x008fea0003900000 */
[----:B------:R-:W3:Y:S02]  /*16940*/  @!P0 SYNCS.PHASECHK.TRANS64 P0, [R16+URZ+0x13200], R27 ;  /* 0x0132001b100085a7 */ /* 0x000ee4000800007f */
[----:B---3--:R-:W-:Y:S05]  /*16950*/  @!P0 BRA `(.L_x_373) ;  /* 0xfffffffc00f08947 */ /* 0x008fea000383ffff */
[----:B------:R-:W-:Y:S05]  /*16960*/  BRA `(.L_x_553) ;  /* 0xfffffef400087947 */ /* 0x000fea000383ffff */
.L_x_377:
        /* <DEDUP_REMOVED lines=8> */
.L_x_555:
[----:B------:R-:W-:Y:S05]  /*169f0*/  BSYNC B1 ;  /* 0x0000000000017941 */ /* 0x000fea0003800000 */
.L_x_554:
        /* <DEDUP_REMOVED lines=8> */
.L_x_556:
[----:B------:R-:W-:Y:S02]  /*16a80*/  IMAD.MOV.U32 R13, RZ, RZ, R31 ;  /* 0x000000ffff0d7224 */ /* 0x000fe400078e001f */
[----:B------:R-:W-:-:S07]  /*16a90*/  IMAD.MOV.U32 R29, RZ, RZ, R14 ;  /* 0x000000ffff1d7224 */ /* 0x000fce00078e000e */
[----:B------:R-:W-:Y:S05]  /*16aa0*/  WARPSYNC.COLLECTIVE R15, `(.L_x_557) ;  /* 0x000000000f087348 */ /* 0x000fea0003c00000 */
[----:B------:R0:W1:Y:S02]  /*16ab0*/  SHFL.IDX P6, R14, R13, R12, R11 ;  /* 0x0000000c0d0e7389 */ /* 0x00006400000c000b */
[----:B01----:R-:W-:Y:S01]  /*16ac0*/  ENDCOLLECTIVE ;  /* 0x000000000000791b */ /* 0x003fe20003800000 */
.L_x_557:
[----:B------:R-:W-:Y:S02]  /*16ad0*/  IMAD.MOV.U32 R13, RZ, RZ, R26 ;  /* 0x000000ffff0d7224 */ /* 0x000fe400078e001a */
[----:B------:R-:W-:-:S07]  /*16ae0*/  IMAD.MOV.U32 R3, RZ, RZ, R14 ;  /* 0x000000ffff037224 */ /* 0x000fce00078e000e */
[----:B------:R-:W-:Y:S05]  /*16af0*/  WARPSYNC.COLLECTIVE R15, `(.L_x_558) ;  /* 0x000000000f087348 */ /* 0x000fea0003c00000 */
[----:B------:R0:W1:Y:S02]  /*16b00*/  SHFL.IDX P6, R14, R13, R12, R11 ;  /* 0x0000000c0d0e7389 */ /* 0x00006400000c000b */
[----:B01----:R-:W-:Y:S01]  /*16b10*/  ENDCOLLECTIVE ;  /* 0x000000000000791b */ /* 0x003fe20003800000 */
.L_x_558:
[----:B------:R-:W-:Y:S05]  /*16b20*/  BRA `(.L_x_559) ;  /* 0xffffff0000b87947 */ /* 0x000fea000383ffff */
.L_x_381:
[----:B-1----:R1:W3:Y:S02]  /*16b30*/  SYNCS.PHASECHK.TRANS64.TRYWAIT P1, [R16+URZ+0x13200], R21 ;  /* 0x01320015100075a7 */ /* 0x0022e4000802017f */
[----:B---3--:R-:W-:Y:S05]  /*16b40*/  @!P1 NANOSLEEP.SYNCS 0x989680 ;  /* 0x009896800000995d */ /* 0x008fea0003900000 */
[----:B------:R-:W3:Y:S02]  /*16b50*/  @!P1 SYNCS.PHASECHK.TRANS64 P1, [R16+URZ+0x13200], R21 ;  /* 0x01320015100095a7 */ /* 0x000ee4000802007f */
[----:B---3--:R-:W-:Y:S05]  /*16b60*/  @!P1 BRA `(.L_x_381) ;  /* 0xfffffffc00f09947 */ /* 0x008fea000383ffff */
[----:B------:R-:W-:Y:S05]  /*16b70*/  BRA `(.L_x_560) ;  /* 0xffffff04002c7947 */ /* 0x000fea000383ffff */
.L_x_385:
[----:B-1----:R1:W4:Y:S02]  /*16b80*/  SYNCS.PHASECHK.TRANS64.TRYWAIT P1, [R3+URZ+0x13230], R6 ;  /* 0x01323006030075a7 */ /* 0x002324000802017f */
[----:B----4-:R-:W-:Y:S05]  /*16b90*/  @!P1 NANOSLEEP.SYNCS 0x989680 ;  /* 0x009896800000995d */ /* 0x010fea0003900000 */
[----:B------:R-:W4:Y:S02]  /*16ba0*/  @!P1 SYNCS.PHASECHK.TRANS64 P1, [R3+URZ+0x13230], R6 ;  /* 0x01323006030095a7 */ /* 0x000f24000802007f */
[----:B----4-:R-:W-:Y:S05]  /*16bb0*/  @!P1 BRA `(.L_x_385) ;  /* 0xfffffffc00f09947 */ /* 0x010fea000383ffff */
[----:B------:R-:W-:Y:S05]  /*16bc0*/  BRA `(.L_x_384) ;  /* 0xffffff1400887947 */ /* 0x000fea000383ffff */
.L_x_392:
[----:B0-----:R0:W1:Y:S02]  /*16bd0*/  SYNCS.PHASECHK.TRANS64.TRYWAIT P1, [R11+URZ+0x13230], R0 ;  /* 0x013230000b0075a7 */ /* 0x001064000802017f */
[----:B-1----:R-:W-:Y:S05]  /*16be0*/  @!P1 NANOSLEEP.SYNCS 0x989680 ;  /* 0x009896800000995d */ /* 0x002fea0003900000 */
[----:B------:R-:W1:Y:S02]  /*16bf0*/  @!P1 SYNCS.PHASECHK.TRANS64 P1, [R11+URZ+0x13230], R0 ;  /* 0x013230000b0095a7 */ /* 0x000e64000802007f */
[----:B-1----:R-:W-:Y:S05]  /*16c00*/  @!P1 BRA `(.L_x_392) ;  /* 0xfffffffc00f09947 */ /* 0x002fea000383ffff */
[----:B------:R-:W-:Y:S05]  /*16c10*/  BRA `(.L_x_391) ;  /* 0xffffff4000307947 */ /* 0x000fea000383ffff */
.L_x_397:
[----:B-1----:R1:W2:Y:S02]  /*16c20*/  SYNCS.PHASECHK.TRANS64.TRYWAIT P1, [R14+URZ+0x13250], R0 ;  /* 0x013250000e0075a7 */ /* 0x0022a4000802017f */
[----:B--2---:R-:W-:Y:S05]  /*16c30*/  @!P1 NANOSLEEP.SYNCS 0x989680 ;  /* 0x009896800000995d */ /* 0x004fea0003900000 */
[----:B------:R-:W2:Y:S02]  /*16c40*/  @!P1 SYNCS.PHASECHK.TRANS64 P1, [R14+URZ+0x13250], R0 ;  /* 0x013250000e0095a7 */ /* 0x000ea4000802007f */
[----:B--2---:R-:W-:Y:S05]  /*16c50*/  @!P1 BRA `(.L_x_397) ;  /* 0xfffffffc00f09947 */ /* 0x004fea000383ffff */
[----:B------:R-:W-:Y:S05]  /*16c60*/  BRA `(.L_x_396) ;  /* 0xffffff4400a07947 */ /* 0x000fea000383ffff */
.L_x_404:
[----:B-1----:R1:W2:Y:S02]  /*16c70*/  SYNCS.PHASECHK.TRANS64.TRYWAIT P1, [R3+URZ+0x13250], R4 ;  /* 0x01325004030075a7 */ /* 0x0022a4000802017f */
[----:B--2---:R-:W-:Y:S05]  /*16c80*/  @!P1 NANOSLEEP.SYNCS 0x989680 ;  /* 0x009896800000995d */ /* 0x004fea0003900000 */
[----:B------:R-:W2:Y:S02]  /*16c90*/  @!P1 SYNCS.PHASECHK.TRANS64 P1, [R3+URZ+0x13250], R4 ;  /* 0x01325004030095a7 */ /* 0x000ea4000802007f */
[----:B--2---:R-:W-:Y:S05]  /*16ca0*/  @!P1 BRA `(.L_x_404) ;  /* 0xfffffffc00f09947 */ /* 0x004fea000383ffff */
[----:B------:R-:W-:Y:S05]  /*16cb0*/  BRA `(.L_x_403) ;  /* 0xffffff6400207947 */ /* 0x000fea000383ffff */
.L_x_432:
[----:B------:R-:W0:Y:S01]  /*16cc0*/  S2R R9, SR_TID.X ;  /* 0x0000000000097919 */ /* 0x000e220000002100 */
[----:B------:R-:W-:Y:S01]  /*16cd0*/  BSSY B1, `(.L_x_561) ;  /* 0x000000a000017945 */ /* 0x000fe20003800000 */
[----:B------:R-:W-:Y:S02]  /*16ce0*/  IMAD.MOV.U32 R12, RZ, RZ, RZ ;  /* 0x000000ffff0c7224 */ /* 0x000fe400078e00ff */
[----:B-1----:R-:W-:Y:S02]  /*16cf0*/  IMAD.MOV.U32 R11, RZ, RZ, 0x1f ;  /* 0x0000001fff0b7424 */ /* 0x002fe400078e00ff */
[----:B------:R-:W-:Y:S01]  /*16d00*/  IMAD.MOV.U32 R15, RZ, RZ, -0x1 ;  /* 0xffffffffff0f7424 */ /* 0x000fe200078e00ff */
[----:B0-----:R-:W-:-:S04]  /*16d10*/  SHF.R.U32.HI R9, RZ, 0x5, R9 ;  /* 0x00000005ff097819 */ /* 0x001fc80000011609 */
[----:B------:R-:W-:-:S05]  /*16d20*/  LOP3.LUT R9, R9, 0x3, RZ, 0xc0, !PT ;  /* 0x0000000309097812 */ /* 0x000fca00078ec0ff */
[----:B------:R-:W-:-:S07]  /*16d30*/  IMAD.MOV.U32 R13, RZ, RZ, R9 ;  /* 0x000000ffff0d7224 */ /* 0x000fce00078e0009 */
[----:B------:R-:W-:Y:S05]  /*16d40*/  WARPSYNC.COLLECTIVE R15, `(.L_x_562) ;  /* 0x000000000f087348 */ /* 0x000fea0003c00000 */
[----:B------:R0:W1:Y:S02]  /*16d50*/  SHFL.IDX P6, R14, R13, R12, R11 ;  /* 0x0000000c0d0e7389 */ /* 0x00006400000c000b */
[----:B01----:R-:W-:Y:S01]  /*16d60*/  ENDCOLLECTIVE ;  /* 0x000000000000791b */ /* 0x003fe20003800000 */
.L_x_562:
[----:B------:R-:W-:Y:S05]  /*16d70*/  BSYNC B1 ;  /* 0x0000000000017941 */ /* 0x000fea0003800000 */
.L_x_561:
[----:B------:R-:W-:Y:S05]  /*16d80*/  BRA `(.L_x_563) ;  /* 0xffffffac00c47947 */ /* 0x000fea000383ffff */
.L_x_434:
[----:B------:R-:W-:Y:S01]  /*16d90*/  BSSY B1, `(.L_x_564) ;  /* 0x0000006000017945 */ /* 0x000fe20003800000 */
[----:B------:R-:W-:-:S07]  /*16da0*/  IMAD.MOV.U32 R15, RZ, RZ, -0x1 ;  /* 0xffffffffff0f7424 */ /* 0x000fce00078e00ff */
[----:B01----:R-:W-:Y:S05]  /*16db0*/  WARPSYNC.COLLECTIVE R15, `(.L_x_565) ;  /* 0x000000000f0c7348 */ /* 0x003fea0003c00000 */
[----:B------:R-:W-:Y:S02]  /*16dc0*/  ELECT P6, UR62, PT ;  /* 0x00000000003e782f */ /* 0x000fe400038c0000 */
[----:B------:R-:W-:Y:S01]  /*16dd0*/  MOV R14, UR62 ;  /* 0x0000003e000e7c02 */ /* 0x000fe20008000f00 */
[----:B01----:R-:W-:Y:S10]  /*16de0*/  ENDCOLLECTIVE ;  /* 0x000000000000791b */ /* 0x003ff40003800000 */
.L_x_565:
[----:B------:R-:W-:Y:S05]  /*16df0*/  BSYNC B1 ;  /* 0x0000000000017941 */ /* 0x000fea0003800000 */
.L_x_564:
[----:B------:R-:W-:Y:S05]  /*16e00*/  BRA `(.L_x_433) ;  /* 0xffffffac00bc7947 */ /* 0x000fea000383ffff */
.L_x_436:
[----:B0-----:R0:W2:Y:S02]  /*16e10*/  SYNCS.PHASECHK.TRANS64.TRYWAIT P0, [R18+URZ+0x13220], R7 ;  /* 0x01322007120075a7 */ /* 0x0010a4000800017f */
[----:B--2---:R-:W-:Y:S05]  /*16e20*/  @!P0 NANOSLEEP.SYNCS 0x989680 ;  /* 0x009896800000895d */ /* 0x004fea0003900000 */
[----:B------:R-:W2:Y:S02]  /*16e30*/  @!P0 SYNCS.PHASECHK.TRANS64 P0, [R18+URZ+0x13220], R7 ;  /* 0x01322007120085a7 */ /* 0x000ea4000800007f */
[----:B--2---:R-:W-:Y:S05]  /*16e40*/  @!P0 BRA `(.L_x_436) ;  /* 0xfffffffc00f08947 */ /* 0x004fea000383ffff */
[----:B------:R-:W-:Y:S05]  /*16e50*/  BRA `(.L_x_566) ;  /* 0xffffffac00cc7947 */ /* 0x000fea000383ffff */
.L_x_440:
[----:B0-----:R0:W1:Y:S02]  /*16e60*/  SYNCS.PHASECHK.TRANS64.TRYWAIT P0, [R7+URZ+0x132a0], R11 ;  /* 0x0132a00b070075a7 */ /* 0x001064000800017f */
[----:B-1----:R-:W-:Y:S05]  /*16e70*/  @!P0 NANOSLEEP.SYNCS 0x989680 ;  /* 0x009896800000895d */ /* 0x002fea0003900000 */
[----:B------:R-:W1:Y:S02]  /*16e80*/  @!P0 SYNCS.PHASECHK.TRANS64 P0, [R7+URZ+0x132a0], R11 ;  /* 0x0132a00b070085a7 */ /* 0x000e64000800007f */
[----:B-1----:R-:W-:Y:S05]  /*16e90*/  @!P0 BRA `(.L_x_440) ;  /* 0xfffffffc00f08947 */ /* 0x002fea000383ffff */
[----:B------:R-:W-:Y:S05]  /*16ea0*/  BRA `(.L_x_567) ;  /* 0xffffffac00e47947 */ /* 0x000fea000383ffff */
.L_x_445:
[----:B-1----:R1:W2:Y:S02]  /*16eb0*/  SYNCS.PHASECHK.TRANS64.TRYWAIT P0, [R7+URZ+0x132c0], R11 ;  /* 0x0132c00b070075a7 */ /* 0x0022a4000800017f */
[----:B--2---:R-:W-:Y:S05]  /*16ec0*/  @!P0 NANOSLEEP.SYNCS 0x989680 ;  /* 0x009896800000895d */ /* 0x004fea0003900000 */
[----:B------:R-:W2:Y:S02]  /*16ed0*/  @!P0 SYNCS.PHASECHK.TRANS64 P0, [R7+URZ+0x132c0], R11 ;  /* 0x0132c00b070085a7 */ /* 0x000ea4000800007f */
[----:B--2---:R-:W-:Y:S05]  /*16ee0*/  @!P0 BRA `(.L_x_445) ;  /* 0xfffffffc00f08947 */ /* 0x004fea000383ffff */
[----:B------:R-:W-:Y:S05]  /*16ef0*/  BRA `(.L_x_568) ;  /* 0xffffffb000607947 */ /* 0x000fea000383ffff */
.L_x_452:
[----:B0-----:R0:W2:Y:S02]  /*16f00*/  SYNCS.PHASECHK.TRANS64.TRYWAIT P2, [R7+URZ+0x132a0], R8 ;  /* 0x0132a008070075a7 */ /* 0x0010a4000804017f */
[----:B--2---:R-:W-:Y:S05]  /*16f10*/  @!P2 NANOSLEEP.SYNCS 0x989680 ;  /* 0x009896800000a95d */ /* 0x004fea0003900000 */
[----:B------:R-:W2:Y:S02]  /*16f20*/  @!P2 SYNCS.PHASECHK.TRANS64 P2, [R7+URZ+0x132a0], R8 ;  /* 0x0132a0080700a5a7 */ /* 0x000ea4000804007f */
[----:B--2---:R-:W-:Y:S05]  /*16f30*/  @!P2 BRA `(.L_x_452) ;  /* 0xfffffffc00f0a947 */ /* 0x004fea000383ffff */
[----:B------:R-:W-:Y:S05]  /*16f40*/  BRA `(.L_x_569) ;  /* 0xffffffb4001c7947 */ /* 0x000fea000383ffff */
.L_x_457:
[----:B-1----:R1:W2:Y:S02]  /*16f50*/  SYNCS.PHASECHK.TRANS64.TRYWAIT P2, [R7+URZ+0x132c0], R8 ;  /* 0x0132c008070075a7 */ /* 0x0022a4000804017f */
[----:B--2---:R-:W-:Y:S05]  /*16f60*/  @!P2 NANOSLEEP.SYNCS 0x989680 ;  /* 0x009896800000a95d */ /* 0x004fea0003900000 */
[----:B------:R-:W2:Y:S02]  /*16f70*/  @!P2 SYNCS.PHASECHK.TRANS64 P2, [R7+URZ+0x132c0], R8 ;  /* 0x0132c0080700a5a7 */ /* 0x000ea4000804007f */
[----:B--2---:R-:W-:Y:S05]  /*16f80*/  @!P2 BRA `(.L_x_457) ;  /* 0xfffffffc00f0a947 */ /* 0x004fea000383ffff */
[----:B------:R-:W-:Y:S05]  /*16f90*/  BRA `(.L_x_570) ;  /* 0xffffffb400947947 */ /* 0x000fea000383ffff */
.L_x_474:
[----:B------:R-:W2:Y:S01]  /*16fa0*/  S2R R20, SR_TID.X ;  /* 0x0000000000147919 */ /* 0x000ea20000002100 */
[----:B------:R-:W-:Y:S01]  /*16fb0*/  BSSY B0, `(.L_x_571) ;  /* 0x000000a000007945 */ /* 0x000fe20003800000 */
[----:B------:R-:W-:Y:S02]  /*16fc0*/  IMAD.MOV.U32 R12, RZ, RZ, RZ ;  /* 0x000000ffff0c7224 */ /* 0x000fe400078e00ff */
[----:B-1----:R-:W-:Y:S02]  /*16fd0*/  IMAD.MOV.U32 R11, RZ, RZ, 0x1f ;  /* 0x0000001fff0b7424 */ /* 0x002fe400078e00ff */
[----:B------:R-:W-:Y:S01]  /*16fe0*/  IMAD.MOV.U32 R15, RZ, RZ, -0x1 ;  /* 0xffffffffff0f7424 */ /* 0x000fe200078e00ff */
[----:B--2---:R-:W-:-:S04]  /*16ff0*/  SHF.R.U32.HI R20, RZ, 0x5, R20 ;  /* 0x00000005ff147819 */ /* 0x004fc80000011614 */
[----:B------:R-:W-:-:S05]  /*17000*/  LOP3.LUT R20, R20, 0x3, RZ, 0xc0, !PT ;  /* 0x0000000314147812 */ /* 0x000fca00078ec0ff */
[----:B------:R-:W-:-:S07]  /*17010*/  IMAD.MOV.U32 R13, RZ, RZ, R20 ;  /* 0x000000ffff0d7224 */ /* 0x000fce00078e0014 */
[----:B0-----:R-:W-:Y:S05]  /*17020*/  WARPSYNC.COLLECTIVE R15, `(.L_x_572) ;  /* 0x000000000f087348 */ /* 0x001fea0003c00000 */
[----:B------:R1:W2:Y:S02]  /*17030*/  SHFL.IDX P6, R14, R13, R12, R11 ;  /* 0x0000000c0d0e7389 */ /* 0x0002a400000c000b */
[----:B012---:R-:W-:Y:S01]  /*17040*/  ENDCOLLECTIVE ;  /* 0x000000000000791b */ /* 0x007fe20003800000 */
.L_x_572:
[----:B------:R-:W-:Y:S05]  /*17050*/  BSYNC B0 ;  /* 0x0000000000007941 */ /* 0x000fea0003800000 */
.L_x_571:
[----:B------:R-:W-:Y:S05]  /*17060*/  BRA `(.L_x_573) ;  /* 0xffffffc0008c7947 */ /* 0x000fea000383ffff */
.L_x_476:
[----:B------:R-:W-:Y:S01]  /*17070*/  BSSY B0, `(.L_x_574) ;  /* 0x0000006000007945 */ /* 0x000fe20003800000 */
[----:B------:R-:W-:-:S07]  /*17080*/  IMAD.MOV.U32 R15, RZ, RZ, -0x1 ;  /* 0xffffffffff0f7424 */ /* 0x000fce00078e00ff */
[----:B012---:R-:W-:Y:S05]  /*17090*/  WARPSYNC.COLLECTIVE R15, `(.L_x_575) ;  /* 0x000000000f0c7348 */ /* 0x007fea0003c00000 */
[----:B------:R-:W-:Y:S02]  /*170a0*/  ELECT P6, UR62, PT ;  /* 0x00000000003e782f */ /* 0x000fe400038c0000 */
[----:B------:R-:W-:Y:S01]  /*170b0*/  MOV R14, UR62 ;  /* 0x0000003e000e7c02 */ /* 0x000fe20008000f00 */
[----:B012---:R-:W-:Y:S10]  /*170c0*/  ENDCOLLECTIVE ;  /* 0x000000000000791b */ /* 0x007ff40003800000 */
.L_x_575:
[----:B------:R-:W-:Y:S05]  /*170d0*/  BSYNC B0 ;  /* 0x0000000000007941 */ /* 0x000fea0003800000 */
.L_x_574:
[----:B------:R-:W-:Y:S05]  /*170e0*/  BRA `(.L_x_576) ;  /* 0xffffffc0008c7947 */ /* 0x000fea000383ffff */
.L_x_478:
[----:B--2---:R2:W3:Y:S02]  /*170f0*/  SYNCS.PHASECHK.TRANS64.TRYWAIT P0, [R4+URZ+0x13280], R3 ;  /* 0x01328003040075a7 */ /* 0x0044e4000800017f */
[----:B---3--:R-:W-:Y:S05]  /*17100*/  @!P0 NANOSLEEP.SYNCS 0x989680 ;  /* 0x009896800000895d */ /* 0x008fea0003900000 */
[----:B------:R-:W3:Y:S02]  /*17110*/  @!P0 SYNCS.PHASECHK.TRANS64 P0, [R4+URZ+0x13280], R3 ;  /* 0x01328003040085a7 */ /* 0x000ee4000800007f */
[----:B---3--:R-:W-:Y:S05]  /*17120*/  @!P0 BRA `(.L_x_478) ;  /* 0xfffffffc00f08947 */ /* 0x008fea000383ffff */
[----:B------:R-:W-:Y:S05]  /*17130*/  BRA `(.L_x_577) ;  /* 0xffffffc000f07947 */ /* 0x000fea000383ffff */
.L_x_480:
[----:B---3--:R3:W4:Y:S02]  /*17140*/  SYNCS.PHASECHK.TRANS64.TRYWAIT P0, [R4+URZ+0x13240], R3 ;  /* 0x01324003040075a7 */ /* 0x008724000800017f */
[----:B----4-:R-:W-:Y:S05]  /*17150*/  @!P0 NANOSLEEP.SYNCS 0x989680 ;  /* 0x009896800000895d */ /* 0x010fea0003900000 */
[----:B------:R-:W4:Y:S02]  /*17160*/  @!P0 SYNCS.PHASECHK.TRANS64 P0, [R4+URZ+0x13240], R3 ;  /* 0x01324003040085a7 */ /* 0x000f24000800007f */
[----:B----4-:R-:W-:Y:S05]  /*17170*/  @!P0 BRA `(.L_x_480) ;  /* 0xfffffffc00f08947 */ /* 0x010fea000383ffff */
[----:B------:R-:W-:Y:S05]  /*17180*/  BRA `(.L_x_578) ;  /* 0xffffffc400447947 */ /* 0x000fea000383ffff */
.L_x_484:
[----:B-1----:R-:W2:Y:S01]  /*17190*/  LDL.LU R11, [R1+0x3c] ;  /* 0x00003c00010b7983 */ /* 0x002ea20000300800 */
[----:B------:R-:W-:Y:S02]  /*171a0*/  IMAD.MOV.U32 R13, RZ, RZ, R4 ;  /* 0x000000ffff0d7224 */ /* 0x000fe400078e0004 */
[----:B------:R-:W-:Y:S02]  /*171b0*/  IMAD.MOV.U32 R12, RZ, RZ, RZ ;  /* 0x000000ffff0c7224 */ /* 0x000fe400078e00ff */
[----:B------:R-:W-:Y:S02]  /*171c0*/  IMAD.MOV.U32 R15, RZ, RZ, -0x1 ;  /* 0xffffffffff0f7424 */ /* 0x000fe400078e00ff */
[----:B------:R-:W-:-:S04]  /*171d0*/  IMAD R25, R25, 0xc0, R21 ;  /* 0x000000c019197824 */ /* 0x000fc800078e0215 */
[----:B------:R-:W-:Y:S02]  /*171e0*/  VIADD R8, R25, 0x20 ;  /* 0x0000002019087836 */ /* 0x000fe40000000000 */
[----:B--2---:R-:W-:Y:S02]  /*171f0*/  IMAD R5, R11, R9, RZ ;  /* 0x000000090b057224 */ /* 0x004fe400078e02ff */
[----:B------:R-:W-:-:S03]  /*17200*/  IMAD.MOV.U32 R11, RZ, RZ, 0x1c1f ;  /* 0x00001c1fff0b7424 */ /* 0x000fc600078e00ff */
[----:B------:R-:W-:-:S13]  /*17210*/  ISETP.GE.AND P1, PT, R25, R5, PT ;  /* 0x000000051900720c */ /* 0x000fda0003f26270 */
[----:B-----5:R-:W-:Y:S05]  /*17220*/  WARPSYNC.COLLECTIVE R15, `(.L_x_579) ;  /* 0x000000000f087348 */ /* 0x020fea0003c00000 */
[----:B------:R0:W1:Y:S02]  /*17230*/  SHFL.IDX P6, R14, R13, R12, R11 ;  /* 0x0000000c0d0e7389 */ /* 0x00006400000c000b */
[----:B01---5:R-:W-:Y:S01]  /*17240*/  ENDCOLLECTIVE ;  /* 0x000000000000791b */ /* 0x023fe20003800000 */
.L_x_579:
[----:B------:R-:W-:Y:S02]  /*17250*/  IMAD.MOV.U32 R13, RZ, RZ, R0 ;  /* 0x000000ffff0d7224 */ /* 0x000fe400078e0000 */
[----:B------:R-:W-:-:S07]  /*17260*/  IMAD.MOV.U32 R6, RZ, RZ, R14 ;  /* 0x000000ffff067224 */ /* 0x000fce00078e000e */
[----:B------:R-:W-:Y:S05]  /*17270*/  WARPSYNC.COLLECTIVE R15, `(.L_x_580) ;  /* 0x000000000f087348 */ /* 0x000fea0003c00000 */
[----:B------:R0:W1:Y:S02]  /*17280*/  SHFL.IDX P6, R14, R13, R12, R11 ;  /* 0x0000000c0d0e7389 */ /* 0x00006400000c000b */
[----:B01----:R-:W-:Y:S01]  /*17290*/  ENDCOLLECTIVE ;  /* 0x000000000000791b */ /* 0x003fe20003800000 */
.L_x_580:
[----:B------:R-:W-:Y:S02]  /*172a0*/  IMAD.MOV.U32 R13, RZ, RZ, R4 ;  /* 0x000000ffff0d7224 */ /* 0x000fe400078e0004 */
[----:B------:R-:W-:Y:S02]  /*172b0*/  IMAD.MOV.U32 R12, RZ, RZ, 0x1 ;  /* 0x00000001ff0c7424 */ /* 0x000fe400078e00ff */
[----:B------:R-:W-:-:S07]  /*172c0*/  IMAD.MOV.U32 R7, RZ, RZ, R14 ;  /* 0x000000ffff077224 */ /* 0x000fce00078e000e */
[----:B------:R-:W-:Y:S05]  /*172d0*/  WARPSYNC.COLLECTIVE R15, `(.L_x_581) ;  /* 0x000000000f087348 */ /* 0x000fea0003c00000 */
[----:B------:R0:W1:Y:S02]  /*172e0*/  SHFL.IDX P6, R14, R13, R12, R11 ;  /* 0x0000000c0d0e7389 */ /* 0x00006400000c000b */
[----:B01----:R-:W-:Y:S01]  /*172f0*/  ENDCOLLECTIVE ;  /* 0x000000000000791b */ /* 0x003fe20003800000 */
.L_x_581:
[----:B------:R-:W-:-:S05]  /*17300*/  @!P1 IADD3 R7, P2, R20, R7, RZ ;  /* 0x0000000714079210 */ /* 0x000fca0007f5e0ff */
[----:B------:R-:W-:-:S05]  /*17310*/  @!P1 IMAD.X R6, RZ, RZ, R6, P2 ;  /* 0x000000ffff069224 */ /* 0x000fca00010e0606 */
[----:B------:R-:W-:Y:S01]  /*17320*/  @!P1 LOP3.LUT R7, R7, R6, RZ, 0x3c, !PT ;  /* 0x0000000607079212 */ /* 0x000fe200078e3cff */
[----:B------:R-:W-:-:S03]  /*17330*/  IMAD.MOV.U32 R13, RZ, RZ, R0 ;  /* 0x000000ffff0d7224 */ /* 0x000fc600078e0000 */
[----:B------:R-:W-:-:S04]  /*17340*/  @!P1 LOP3.LUT R6, R7, R6, RZ, 0x3c, !PT ;  /* 0x0000000607069212 */ /* 0x000fc800078e3cff */
[----:B------:R-:W-:-:S05]  /*17350*/  @!P1 LOP3.LUT R7, R7, R6, RZ, 0x3c, !PT ;  /* 0x0000000607079212 */ /* 0x000fca00078e3cff */
[----:B------:R-:W-:Y:S01]  /*17360*/  @!PT LDS RZ, [RZ] ;  /* 0x00000000fffff984 */ /* 0x000fe20000000800 */
[----:B------:R-:W-:Y:S01]  /*17370*/  @!PT LDS RZ, [RZ] ;  /* 0x00000000fffff984 */ /* 0x000fe20000000800 */
[----:B------:R-:W-:Y:S01]  /*17380*/  @!PT LDS RZ, [RZ] ;  /* 0x00000000fffff984 */ /* 0x000fe20000000800 */
[----:B------:R0:W-:Y:S01]  /*17390*/  @!P1 LDGSTS.E.BYPASS.LTC128B.128 [R10+0xb000], desc[UR40][R6.64], !P0 ;  /* 0x0b000000060a9fae */ /* 0x0001e2000c101d68 */
[----:B------:R-:W-:Y:S01]  /*173a0*/  ISETP.GE.AND P1, PT, R8, R5, PT ;  /* 0x000000050800720c */ /* 0x000fe20003f26270 */
[----:B0-----:R-:W-:-:S12]  /*173b0*/  IMAD.MOV.U32 R6, RZ, RZ, R14 ;  /* 0x000000ffff067224 */ /* 0x001fd800078e000e */
[----:B------:R-:W-:Y:S05]  /*173c0*/  WARPSYNC.COLLECTIVE R15, `(.L_x_582) ;  /* 0x000000000f087348 */ /* 0x000fea0003c00000 */
[----:B------:R0:W1:Y:S02]  /*173d0*/  SHFL.IDX P6, R14, R13, R12, R11 ;  /* 0x0000000c0d0e7389 */ /* 0x00006400000c000b */
[----:B01----:R-:W-:Y:S01]  /*173e0*/  ENDCOLLECTIVE ;  /* 0x000000000000791b */ /* 0x003fe20003800000 */
.L_x_582:
[----:B------:R-:W-:Y:S02]  /*173f0*/  IMAD.MOV.U32 R13, RZ, RZ, R4 ;  /* 0x000000ffff0d7224 */ /* 0x000fe400078e0004 */
[----:B------:R-:W-:Y:S02]  /*17400*/  IMAD.MOV.U32 R12, RZ, RZ, 0x2 ;  /* 0x00000002ff0c7424 */ /* 0x000fe400078e00ff */
[----:B------:R-:W-:-:S07]  /*17410*/  IMAD.MOV.U32 R7, RZ, RZ, R14 ;  /* 0x000000ffff077224 */ /* 0x000fce00078e000e */
[----:B------:R-:W-:Y:S05]  /*17420*/  WARPSYNC.COLLECTIVE R15, `(.L_x_583) ;  /* 0x000000000f087348 */ /* 0x000fea0003c00000 */
[----:B------:R0:W1:Y:S02]  /*17430*/  SHFL.IDX P6, R14, R13, R12, R11 ;  /* 0x0000000c0d0e7389 */ /* 0x00006400000c000b */
[----:B01----:R-:W-:Y:S01]  /*17440*/  ENDCOLLECTIVE ;  /* 0x000000000000791b */ /* 0x003fe20003800000 */
.L_x_583:
        /* <DEDUP_REMOVED lines=9> */
[----:B------:R0:W-:Y:S02]  /*174e0*/  @!P1 LDGSTS.E.BYPASS.LTC128B.128 [R10+0xb800], desc[UR40][R6.64], !P0 ;  /* 0x0b800000060a9fae */ /* 0x0001e4000c101d68 */
[----:B0-----:R-:W-:-:S05]  /*174f0*/  VIADD R6, R25, 0x40 ;  /* 0x0000004019067836 */ /* 0x001fca0000000000 */
[----:B------:R-:W-:Y:S01]  /*17500*/  ISETP.GE.AND P1, PT, R6, R5, PT ;  /* 0x000000050600720c */ /* 0x000fe20003f26270 */
[----:B------:R-:W-:-:S12]  /*17510*/  IMAD.MOV.U32 R6, RZ, RZ, R14 ;  /* 0x000000ffff067224 */ /* 0x000fd800078e000e */
[----:B------:R-:W-:Y:S05]  /*17520*/  WARPSYNC.COLLECTIVE R15, `(.L_x_584) ;  /* 0x000000000f087348 */ /* 0x000fea0003c00000 */
[----:B------:R0:W1:Y:S02]  /*17530*/  SHFL.IDX P6, R14, R13, R12, R11 ;  /* 0x0000000c0d0e7389 */ /* 0x00006400000c000b */
[----:B01----:R-:W-:Y:S01]  /*17540*/  ENDCOLLECTIVE ;  /* 0x000000000000791b */ /* 0x003fe20003800000 */
.L_x_584:
[----:B------:R-:W-:Y:S02]  /*17550*/  IMAD.MOV.U32 R13, RZ, RZ, R4 ;  /* 0x000000ffff0d7224 */ /* 0x000fe400078e0004 */
[----:B------:R-:W-:Y:S02]  /*17560*/  IMAD.MOV.U32 R12, RZ, RZ, 0x3 ;  /* 0x00000003ff0c7424 */ /* 0x000fe400078e00ff */
[----:B------:R-:W-:-:S07]  /*17570*/  IMAD.MOV.U32 R7, RZ, RZ, R14 ;  /* 0x000000ffff077224 */ /* 0x000fce00078e000e */
[----:B------:R-:W-:Y:S05]  /*17580*/  WARPSYNC.COLLECTIVE R15, `(.L_x_585) ;  /* 0x000000000f087348 */ /* 0x000fea0003c00000 */
[----:B------:R0:W1:Y:S02]  /*17590*/  SHFL.IDX P6, R14, R13, R12, R11 ;  /* 0x0000000c0d0e7389 */ /* 0x00006400000c000b */
[----:B01----:R-:W-:Y:S01]  /*175a0*/  ENDCOLLECTIVE ;  /* 0x000000000000791b */ /* 0x003fe20003800000 */
.L_x_585:
[----:B------:R-:W-:-:S05]  /*175b0*/  @!P1 IADD3 R7, P2, R20, R7, RZ ;  /* 0x0000000714079210 */ /* 0x000fca0007f5e0ff */
[----:B------:R-:W-:-:S05]  /*175c0*/  @!P1 IMAD.X R6, RZ, RZ, R6, P2 ;  /* 0x000000ffff069224 */ /* 0x000fca00010e0606 */
[-C--:B------:R-:W-:Y:S01]  /*175d0*/  @!P1 LOP3.LUT R7, R7, R6.reuse, RZ, 0x3c, !PT ;  /* 0x0000000607079212 */ /* 0x080fe200078e3cff */
[----:B------:R-:W-:Y:S02]  /*175e0*/  IMAD.MOV.U32 R13, RZ, RZ, R0 ;  /* 0x000000ffff0d7224 */ /* 0x000fe400078e0000 */
[----:B------:R-:W-:Y:S01]  /*175f0*/  VIADD R0, R25, 0x60 ;  /* 0x0000006019007836 */ /* 0x000fe20000000000 */
[----:B------:R-:W-:-:S04]  /*17600*/  @!P1 LOP3.LUT R6, R7, R6, RZ, 0x3c, !PT ;  /* 0x0000000607069212 */ /* 0x000fc800078e3cff */
[----:B------:R-:W-:Y:S01]  /*17610*/  @!P1 LOP3.LUT R7, R7, R6, RZ, 0x3c, !PT ;  /* 0x0000000607079212 */ /* 0x000fe200078e3cff */
[----:B------:R-:W-:-:S07]  /*17620*/  IMAD.MOV.U32 R4, RZ, RZ, R14 ;  /* 0x000000ffff047224 */ /* 0x000fce00078e000e */
[----:B------:R-:W-:Y:S05]  /*17630*/  WARPSYNC.COLLECTIVE R15, `(.L_x_586) ;  /* 0x000000000f087348 */ /* 0x000fea0003c00000 */
[----:B------:R0:W1:Y:S02]  /*17640*/  SHFL.IDX P6, R14, R13, R12, R11 ;  /* 0x0000000c0d0e7389 */ /* 0x00006400000c000b */
[----:B01----:R-:W-:Y:S01]  /*17650*/  ENDCOLLECTIVE ;  /* 0x000000000000791b */ /* 0x003fe20003800000 */
.L_x_586:
[----:B------:R-:W-:Y:S01]  /*17660*/  @!PT LDS RZ, [RZ] ;  /* 0x00000000fffff984 */ /* 0x000fe20000000800 */
[----:B------:R-:W-:Y:S01]  /*17670*/  @!PT LDS RZ, [RZ] ;  /* 0x00000000fffff984 */ /* 0x000fe20000000800 */
[----:B------:R-:W-:Y:S01]  /*17680*/  @!PT LDS RZ, [RZ] ;  /* 0x00000000fffff984 */ /* 0x000fe20000000800 */
[----:B------:R0:W-:Y:S01]  /*17690*/  @!P1 LDGSTS.E.BYPASS.LTC128B.128 [R10+0xc000], desc[UR40][R6.64], !P0 ;  /* 0x0c000000060a9fae */ /* 0x0001e2000c101d68 */
[----:B------:R-:W-:Y:S01]  /*176a0*/  ISETP.GE.AND P1, PT, R0, R5, PT ;  /* 0x000000050000720c */ /* 0x000fe20003f26270 */
[----:B------:R-:W-:Y:S02]  /*176b0*/  IMAD.MOV.U32 R13, RZ, RZ, R3 ;  /* 0x000000ffff0d7224 */ /* 0x000fe400078e0003 */
[----:B------:R-:W-:Y:S02]  /*176c0*/  IMAD.MOV.U32 R12, RZ, RZ, RZ ;  /* 0x000000ffff0c7224 */ /* 0x000fe400078e00ff */
[----:B0-----:R-:W-:-:S08]  /*176d0*/  IMAD.MOV.U32 R6, RZ, RZ, R14 ;  /* 0x000000ffff067224 */ /* 0x001fd000078e000e */
[----:B------:R-:W-:Y:S05]  /*176e0*/  WARPSYNC.COLLECTIVE R15, `(.L_x_587) ;  /* 0x000000000f087348 */ /* 0x000fea0003c00000 */
[----:B------:R0:W1:Y:S02]  /*176f0*/  SHFL.IDX P6, R14, R13, R12, R11 ;  /* 0x0000000c0d0e7389 */ /* 0x00006400000c000b */
[----:B01----:R-:W-:Y:S01]  /*17700*/  ENDCOLLECTIVE ;  /* 0x000000000000791b */ /* 0x003fe20003800000 */
.L_x_587:
[----:B------:R-:W-:-:S05]  /*17710*/  @!P1 IADD3 R6, P3, R20, R6, RZ ;  /* 0x0000000614069210 */ /* 0x000fca0007f7e0ff */
[----:B------:R-:W-:-:S04]  /*17720*/  @!P1 IMAD.X R4, RZ, RZ, R4, P3 ;  /* 0x000000ffff049224 */ /* 0x000fc800018e0604 */
[----:B------:R-:W-:Y:S02]  /*17730*/  @!P1 IMAD.MOV.U32 R7, RZ, RZ, R4 ;  /* 0x000000ffff079224 */ /* 0x000fe400078e0004 */
[----:B------:R-:W-:Y:S02]  /*17740*/  IMAD.MOV.U32 R13, RZ, RZ, R2 ;  /* 0x000000ffff0d7224 */ /* 0x000fe400078e0002 */
[----:B------:R-:W-:Y:S01]  /*17750*/  VIADD R4, R25, 0x80 ;  /* 0x0000008019047836 */ /* 0x000fe20000000000 */
[----:B------:R-:W-:Y:S01]  /*17760*/  @!PT LDS RZ, [RZ] ;  /* 0x00000000fffff984 */ /* 0x000fe20000000800 */
[----:B------:R-:W-:Y:S01]  /*17770*/  @!PT LDS RZ, [RZ] ;  /* 0x00000000fffff984 */ /* 0x000fe20000000800 */
[----:B------:R-:W-:Y:S01]  /*17780*/  @!PT LDS RZ, [RZ] ;  /* 0x00000000fffff984 */ /* 0x000fe20000000800 */
[----:B------:R0:W-:Y:S04]  /*17790*/  @!P1 LDGSTS.E.BYPASS.LTC128B.128 [R10+0xc800], desc[UR40][R6.64], !P0 ;  /* 0x0c800000060a9fae */ /* 0x0001e8000c101d68 */
[----:B------:R-:W-:Y:S01]  /*177a0*/  ISETP.GE.AND P2, PT, R4, R5, PT ;  /* 0x000000050400720c */ /* 0x000fe20003f46270 */
[----:B------:R-:W-:-:S12]  /*177b0*/  IMAD.MOV.U32 R0, RZ, RZ, R14 ;  /* 0x000000ffff007224 */ /* 0x000fd800078e000e */
[----:B0-----:R-:W-:Y:S05]  /*177c0*/  WARPSYNC.COLLECTIVE R15, `(.L_x_588) ;  /* 0x000000000f087348 */ /* 0x001fea0003c00000 */
[----:B------:R1:W2:Y:S02]  /*177d0*/  SHFL.IDX P6, R14, R13, R12, R11 ;  /* 0x0000000c0d0e7389 */ /* 0x0002a400000c000b */
[----:B012---:R-:W-:Y:S01]  /*177e0*/  ENDCOLLECTIVE ;  /* 0x000000000000791b */ /* 0x007fe20003800000 */
.L_x_588:
[----:B------:R-:W-:Y:S02]  /*177f0*/  IMAD.MOV.U32 R13, RZ, RZ, R3 ;  /* 0x000000ffff0d7224 */ /* 0x000fe400078e0003 */
[----:B------:R-:W-:Y:S02]  /*17800*/  IMAD.MOV.U32 R12, RZ, RZ, 0x1 ;  /* 0x00000001ff0c7424 */ /* 0x000fe400078e00ff */
[----:B------:R-:W-:-:S07]  /*17810*/  IMAD.MOV.U32 R8, RZ, RZ, R14 ;  /* 0x000000ffff087224 */ /* 0x000fce00078e000e */
[----:B------:R-:W-:Y:S05]  /*17820*/  WARPSYNC.COLLECTIVE R15, `(.L_x_589) ;  /* 0x000000000f087348 */ /* 0x000fea0003c00000 */
[----:B------:R0:W1:Y:S02]  /*17830*/  SHFL.IDX P6, R14, R13, R12, R11 ;  /* 0x0000000c0d0e7389 */ /* 0x00006400000c000b */
[----:B01----:R-:W-:Y:S01]  /*17840*/  ENDCOLLECTIVE ;  /* 0x000000000000791b */ /* 0x003fe20003800000 */
.L_x_589:
[----:B------:R-:W-:-:S05]  /*17850*/  @!P2 IADD3 R6, P1, R20, R8, RZ ;  /* 0x000000081406a210 */ /* 0x000fca0007f3e0ff */
[----:B------:R-:W-:-:S04]  /*17860*/  @!P2 IMAD.X R0, RZ, RZ, R0, P1 ;  /* 0x000000ffff00a224 */ /* 0x000fc800008e0600 */
[----:B------:R-:W-:Y:S02]  /*17870*/  @!P2 IMAD.MOV.U32 R7, RZ, RZ, R0 ;  /* 0x000000ffff07a224 */ /* 0x000fe400078e0000 */
[----:B------:R-:W-:-:S03]  /*17880*/  IMAD.MOV.U32 R13, RZ, RZ, R2 ;  /* 0x000000ffff0d7224 */ /* 0x000fc600078e0002 */
[----:B------:R-:W-:Y:S01]  /*17890*/  @!PT LDS RZ, [RZ] ;  /* 0x00000000fffff984 */ /* 0x000fe20000000800 */
[----:B------:R-:W-:Y:S01]  /*178a0*/  @!PT LDS RZ, [RZ] ;  /* 0x00000000fffff984 */ /* 0x000fe20000000800 */
[----:B------:R-:W-:Y:S01]  /*178b0*/  @!PT LDS RZ, [RZ] ;  /* 0x00000000fffff984 */ /* 0x000fe20000000800 */
[----:B------:R0:W-:Y:S01]  /*178c0*/  @!P2 LDGSTS.E.BYPASS.LTC128B.128 [R10+0xd000], desc[UR40][R6.64], !P0 ;  /* 0x0d000000060aafae */ /* 0x0001e2000c101d68 */
[----:B------:R-:W-:-:S07]  /*178d0*/  IMAD.MOV.U32 R3, RZ, RZ, R14 ;  /* 0x000000ffff037224 */ /* 0x000fce00078e000e */
[----:B0-----:R-:W-:Y:S05]  /*178e0*/  WARPSYNC.COLLECTIVE R15, `(.L_x_590) ;  /* 0x000000000f087348 */ /* 0x001fea0003c00000 */
[----:B------:R1:W2:Y:S02]  /*178f0*/  SHFL.IDX P6, R14, R13, R12, R11 ;  /* 0x0000000c0d0e7389 */ /* 0x0002a400000c000b */
[----:B012---:R-:W-:Y:S01]  /*17900*/  ENDCOLLECTIVE ;  /* 0x000000000000791b */ /* 0x007fe20003800000 */
.L_x_590:
[----:B------:R-:W-:Y:S01]  /*17910*/  IMAD.MOV.U32 R2, RZ, RZ, R14 ;  /* 0x000000ffff027224 */ /* 0x000fe200078e000e */
[----:B------:R-:W-:Y:S06]  /*17920*/  BRA `(.L_x_591) ;  /* 0xffffffc800487947 */ /* 0x000fec000383ffff */
.L_x_487:
[----:B--2---:R2:W3:Y:S02]  /*17930*/  SYNCS.PHASECHK.TRANS64.TRYWAIT P0, [R18+URZ+0x13220], R3 ;  /* 0x01322003120075a7 */ /* 0x0044e4000800017f */
[----:B---3--:R-:W-:Y:S05]  /*17940*/  @!P0 NANOSLEEP.SYNCS 0x989680 ;  /* 0x009896800000895d */ /* 0x008fea0003900000 */
[----:B------:R-:W3:Y:S02]  /*17950*/  @!P0 SYNCS.PHASECHK.TRANS64 P0, [R18+URZ+0x13220], R3 ;  /* 0x01322003120085a7 */ /* 0x000ee4000800007f */
[----:B---3--:R-:W-:Y:S05]  /*17960*/  @!P0 BRA `(.L_x_487) ;  /* 0xfffffffc00f08947 */ /* 0x008fea000383ffff */
[----:B------:R-:W-:Y:S05]  /*17970*/  BRA `(.L_x_592) ;  /* 0xffffffc800a47947 */ /* 0x000fea000383ffff */
.L_x_493:
[----:B0-----:R0:W2:Y:S02]  /*17980*/  SYNCS.PHASECHK.TRANS64.TRYWAIT P0, [R4+URZ+0x13280], R3 ;  /* 0x01328003040075a7 */ /* 0x0010a4000800017f */
[----:B--2---:R-:W-:Y:S05]  /*17990*/  @!P0 NANOSLEEP.SYNCS 0x989680 ;  /* 0x009896800000895d */ /* 0x004fea0003900000 */
[----:B------:R-:W2:Y:S02]  /*179a0*/  @!P0 SYNCS.PHASECHK.TRANS64 P0, [R4+URZ+0x13280], R3 ;  /* 0x01328003040085a7 */ /* 0x000ea4000800007f */
[----:B--2---:R-:W-:Y:S05]  /*179b0*/  @!P0 BRA `(.L_x_493) ;  /* 0xfffffffc00f08947 */ /* 0x004fea000383ffff */
[----:B------:R-:W-:Y:S05]  /*179c0*/  BRA `(.L_x_593) ;  /* 0xffffffcc00507947 */ /* 0x000fea000383ffff */
.L_x_498:
[----:B--2---:R2:W3:Y:S02]  /*179d0*/  SYNCS.PHASECHK.TRANS64.TRYWAIT P0, [R4+URZ+0x13240], R3 ;  /* 0x01324003040075a7 */ /* 0x0044e4000800017f */
[----:B---3--:R-:W-:Y:S05]  /*179e0*/  @!P0 NANOSLEEP.SYNCS 0x989680 ;  /* 0x009896800000895d */ /* 0x008fea0003900000 */
[----:B------:R-:W3:Y:S02]  /*179f0*/  @!P0 SYNCS.PHASECHK.TRANS64 P0, [R4+URZ+0x13240], R3 ;  /* 0x01324003040085a7 */ /* 0x000ee4000800007f */
[----:B---3--:R-:W-:Y:S05]  /*17a00*/  @!P0 BRA `(.L_x_498) ;  /* 0xfffffffc00f08947 */ /* 0x008fea000383ffff */
[----:B------:R-:W-:Y:S05]  /*17a10*/  BRA `(.L_x_594) ;  /* 0xffffffcc00cc7947 */ /* 0x000fea000383ffff */
.L_x_504:
[----:B0-----:R0:W2:Y:S02]  /*17a20*/  SYNCS.PHASECHK.TRANS64.TRYWAIT P0, [R3+URZ+0x13270], R2 ;  /* 0x01327002030075a7 */ /* 0x0010a4000800017f */
[----:B--2---:R-:W-:Y:S05]  /*17a30*/  @!P0 NANOSLEEP.SYNCS 0x989680 ;  /* 0x009896800000895d */ /* 0x004fea0003900000 */
[----:B------:R-:W2:Y:S02]  /*17a40*/  @!P0 SYNCS.PHASECHK.TRANS64 P0, [R3+URZ+0x13270], R2 ;  /* 0x01327002030085a7 */ /* 0x000ea4000800007f */
[----:B--2---:R-:W-:Y:S05]  /*17a50*/  @!P0 BRA `(.L_x_504) ;  /* 0xfffffffc00f08947 */ /* 0x004fea000383ffff */
[----:B------:R-:W-:Y:S05]  /*17a60*/  BRA `(.L_x_595) ;  /* 0xffffffd000687947 */ /* 0x000fea000383ffff */
.L_x_506:
[----:B0-----:R0:W2:Y:S02]  /*17a70*/  SYNCS.PHASECHK.TRANS64.TRYWAIT P0, [R3+URZ+0x13260], R2 ;  /* 0x01326002030075a7 */ /* 0x0010a4000800017f */
[----:B--2---:R-:W-:Y:S05]  /*17a80*/  @!P0 NANOSLEEP.SYNCS 0x989680 ;  /* 0x009896800000895d */ /* 0x004fea0003900000 */
[----:B------:R-:W2:Y:S02]  /*17a90*/  @!P0 SYNCS.PHASECHK.TRANS64 P0, [R3+URZ+0x13260], R2 ;  /* 0x01326002030085a7 */ /* 0x000ea4000800007f */
[----:B--2---:R-:W-:Y:S05]  /*17aa0*/  @!P0 BRA `(.L_x_506) ;  /* 0xfffffffc00f08947 */ /* 0x004fea000383ffff */
[----:B------:R-:W-:Y:S05]  /*17ab0*/  BRA `(.L_x_596) ;  /* 0xffffffd000707947 */ /* 0x000fea000383ffff */
.L_x_513:
[----:B--2---:R2:W3:Y:S02]  /*17ac0*/  SYNCS.PHASECHK.TRANS64.TRYWAIT P1, [R3+URZ+0x13270], R0 ;  /* 0x01327000030075a7 */ /* 0x0044e4000802017f */
[----:B---3--:R-:W-:Y:S05]  /*17ad0*/  @!P1 NANOSLEEP.SYNCS 0x989680 ;  /* 0x009896800000995d */ /* 0x008fea0003900000 */
[----:B------:R-:W3:Y:S02]  /*17ae0*/  @!P1 SYNCS.PHASECHK.TRANS64 P1, [R3+URZ+0x13270], R0 ;  /* 0x01327000030095a7 */ /* 0x000ee4000802007f */
[----:B---3--:R-:W-:Y:S05]  /*17af0*/  @!P1 BRA `(.L_x_513) ;  /* 0xfffffffc00f09947 */ /* 0x008fea000383ffff */
[----:B------:R-:W-:Y:S05]  /*17b00*/  BRA `(.L_x_597) ;  /* 0xffffffd400c07947 */ /* 0x000fea000383ffff */
.L_x_515:
[----:B--2---:R2:W3:Y:S02]  /*17b10*/  SYNCS.PHASECHK.TRANS64.TRYWAIT P1, [R3+URZ+0x13260], R0 ;  /* 0x01326000030075a7 */ /* 0x0044e4000802017f */
[----:B---3--:R-:W-:Y:S05]  /*17b20*/  @!P1 NANOSLEEP.SYNCS 0x989680 ;  /* 0x009896800000995d */ /* 0x008fea0003900000 */
[----:B------:R-:W3:Y:S02]  /*17b30*/  @!P1 SYNCS.PHASECHK.TRANS64 P1, [R3+URZ+0x13260], R0 ;  /* 0x01326000030095a7 */ /* 0x000ee4000802007f */
[----:B---3--:R-:W-:Y:S05]  /*17b40*/  @!P1 BRA `(.L_x_515) ;  /* 0xfffffffc00f09947 */ /* 0x008fea000383ffff */
[----:B------:R-:W-:Y:S05]  /*17b50*/  BRA `(.L_x_598) ;  /* 0xffffffd400c47947 */ /* 0x000fea000383ffff */
.L_x_519:
[----:B------:R-:W-:Y:S01]  /*17b60*/  BSSY B0, `(.L_x_599) ;  /* 0x0000008000007945 */ /* 0x000fe20003800000 */
[----:B------:R-:W-:Y:S02]  /*17b70*/  IMAD.MOV.U32 R13, RZ, RZ, R24 ;  /* 0x000000ffff0d7224 */ /* 0x000fe400078e0018 */
[----:B------:R-:W-:Y:S02]  /*17b80*/  IMAD.MOV.U32 R12, RZ, RZ, RZ ;  /* 0x000000ffff0c7224 */ /* 0x000fe400078e00ff */
[----:B-1----:R-:W-:Y:S02]  /*17b90*/  IMAD.MOV.U32 R11, RZ, RZ, 0x1f ;  /* 0x0000001fff0b7424 */ /* 0x002fe400078e00ff */
[----:B------:R-:W-:-:S07]  /*17ba0*/  IMAD.MOV.U32 R15, RZ, RZ, -0x1 ;  /* 0xffffffffff0f7424 */ /* 0x000fce00078e00ff */
[----:B------:R-:W-:Y:S05]  /*17bb0*/  WARPSYNC.COLLECTIVE R15, `(.L_x_600) ;  /* 0x000000000f087348 */ /* 0x000fea0003c00000 */
[----:B------:R0:W1:Y:S02]  /*17bc0*/  SHFL.IDX P6, R14, R13, R12, R11 ;  /* 0x0000000c0d0e7389 */ /* 0x00006400000c000b */
[----:B01----:R-:W-:Y:S01]  /*17bd0*/  ENDCOLLECTIVE ;  /* 0x000000000000791b */ /* 0x003fe20003800000 */
.L_x_600:
[----:B------:R-:W-:Y:S05]  /*17be0*/  BSYNC B0 ;  /* 0x0000000000007941 */ /* 0x000fea0003800000 */
.L_x_599:
[----:B------:R-:W-:Y:S02]  /*17bf0*/  IMAD.MOV.U32 R13, RZ, RZ, R24 ;  /* 0x000000ffff0d7224 */ /* 0x000fe400078e0018 */
[----:B------:R-:W-:Y:S02]  /*17c00*/  IMAD.MOV.U32 R12, RZ, RZ, 0x1 ;  /* 0x00000001ff0c7424 */ /* 0x000fe400078e00ff */
[----:B------:R-:W-:Y:S02]  /*17c10*/  IMAD.MOV.U32 R11, RZ, RZ, 0x1f ;  /* 0x0000001fff0b7424 */ /* 0x000fe400078e00ff */
[----:B------:R-:W-:Y:S02]  /*17c20*/  IMAD.MOV.U32 R15, RZ, RZ, -0x1 ;  /* 0xffffffffff0f7424 */ /* 0x000fe400078e00ff */
[----:B------:R-:W-:Y:S02]  /*17c30*/  IMAD.IADD R8, R27, 0x1, R10 ;  /* 0x000000011b087824 */ /* 0x000fe400078e020a */
[----:B------:R-:W-:-:S07]  /*17c40*/  IMAD.MOV.U32 R0, RZ, RZ, R14 ;  /* 0x000000ffff007224 */ /* 0x000fce00078e000e */
[----:B------:R-:W-:Y:S05]  /*17c50*/  WARPSYNC.COLLECTIVE R15, `(.L_x_601) ;  /* 0x000000000f087348 */ /* 0x000fea0003c00000 */
[----:B------:R0:W1:Y:S02]  /*17c60*/  SHFL.IDX P6, R14, R13, R12, R11 ;  /* 0x0000000c0d0e7389 */ /* 0x00006400000c000b */
[----:B01----:R-:W-:Y:S01]  /*17c70*/  ENDCOLLECTIVE ;  /* 0x000000000000791b */ /* 0x003fe20003800000 */
.L_x_601:
[----:B------:R-:W-:Y:S02]  /*17c80*/  ULDC UR4, c[0x0][0xc3c] ;  /* 0x00030f0000047ab9 */ /* 0x000fe40000000800 */
[----:B------:R-:W-:-:S13]  /*17c90*/  ISETP.GE.OR P1, PT, R8, UR4, !P0 ;  /* 0x0000000408007c0c */ /* 0x000fda000c726670 */
[----:B------:R-:W0:Y:S08]  /*17ca0*/  @!P1 LDC.64 R2, c[0x0][0xc80] ;  /* 0x00032000ff029b82 */ /* 0x000e300000000a00 */
[----:B------:R-:W1:Y:S01]  /*17cb0*/  @!P1 LDC.64 R4, c[0x0][0xc78] ;  /* 0x00031e00ff049b82 */ /* 0x000e620000000a00 */
[----:B------:R-:W-:Y:S02]  /*17cc0*/  IMAD.MOV.U32 R11, RZ, RZ, RZ ;  /* 0x000000ffff0b7224 */ /* 0x000fe400078e00ff */
[----:B------:R-:W-:-:S02]  /*17cd0*/  IMAD.MOV.U32 R6, RZ, RZ, R14 ;  /* 0x000000ffff067224 */ /* 0x000fc400078e000e */
[----:B0-----:R-:W-:-:S05]  /*17ce0*/  @!P1 IMAD.WIDE R2, R8, 0x4, R2 ;  /* 0x0000000408029825 */ /* 0x001fca00078e0202 */
[----:B------:R1:W2:Y:S02]  /*17cf0*/  @!P1 LDG.E R7, desc[UR40][R2.64] ;  /* 0x0000002802079981 */ /* 0x0002a4000c1e1900 */
[----:B-1----:R-:W-:-:S05]  /*17d00*/  @!P1 IMAD.WIDE R2, R8, 0x4, R4 ;  /* 0x0000000408029825 */ /* 0x002fca00078e0204 */
[----:B------:R-:W3:Y:S01]  /*17d10*/  @!P1 LDG.E R5, desc[UR40][R2.64] ;  /* 0x0000002802059981 */ /* 0x000ee2000c1e1900 */
[----:B------:R-:W-:Y:S01]  /*17d20*/  IMAD.MOV.U32 R4, RZ, RZ, RZ ;  /* 0x000000ffff047224 */ /* 0x000fe200078e00ff */
[C---:B------:R-:W-:Y:S01]  /*17d30*/  ISETP.GE.U32.AND P2, PT, R10.reuse, 0x2, PT ;  /* 0x000000020a00780c */ /* 0x040fe20003f46070 */
[----:B------:R-:W-:Y:S01]  /*17d40*/  IMAD.MOV.U32 R24, RZ, RZ, RZ ;  /* 0x000000ffff187224 */ /* 0x000fe200078e00ff */
[C---:B------:R-:W-:Y:S02]  /*17d50*/  ISETP.GE.U32.AND P3, PT, R10.reuse, 0x4, PT ;  /* 0x000000040a00780c */ /* 0x040fe40003f66070 */
[C---:B------:R-:W-:Y:S02]  /*17d60*/  ISETP.GE.U32.AND P4, PT, R10.reuse, 0x8, PT ;  /* 0x000000080a00780c */ /* 0x040fe40003f86070 */
[----:B------:R-:W-:Y:S01]  /*17d70*/  ISETP.GE.U32.AND P5, PT, R10, 0x10, PT ;  /* 0x000000100a00780c */ /* 0x000fe20003fa6070 */
[----:B--2---:R-:W-:Y:S02]  /*17d80*/  @!P1 IMAD.MOV.U32 R4, RZ, RZ, R7 ;  /* 0x000000ffff049224 */ /* 0x004fe400078e0007 */
[----:B------:R-:W-:-:S02]  /*17d90*/  IMAD.MOV.U32 R7, RZ, RZ, RZ ;  /* 0x000000ffff077224 */ /* 0x000fc400078e00ff */
[----:B---3--:R-:W-:Y:S01]  /*17da0*/  @!P1 IMAD.MOV.U32 R7, RZ, RZ, R5 ;  /* 0x000000ffff079224 */ /* 0x008fe200078e0005 */
[----:B------:R-:W-:-:S03]  /*17db0*/  ISETP.NE.AND P1, PT, R10, RZ, PT ;  /* 0x000000ff0a00720c */ /* 0x000fc60003f25270 */
[----:B------:R-:W-:-:S04]  /*17dc0*/  IMAD R2, R7, R4, RZ ;  /* 0x0000000407027224 */ /* 0x000fc800078e02ff */
[----:B------:R-:W-:-:S07]  /*17dd0*/  IMAD.MOV.U32 R13, RZ, RZ, R2 ;  /* 0x000000ffff0d7224 */ /* 0x000fce00078e0002 */
[----:B------:R-:W-:Y:S05]  /*17de0*/  WARPSYNC.COLLECTIVE R15, `(.L_x_602) ;  /* 0x000000000f087348 */ /* 0x000fea0003c00000 */
[----:B------:R0:W1:Y:S02]  /*17df0*/  SHFL.UP P6, R14, R13, R12, R11 ;  /* 0x0400000c0d0e7389 */ /* 0x00006400000c000b */
[----:B01----:R-:W-:Y:S01]  /*17e00*/  ENDCOLLECTIVE ;  /* 0x000000000000791b */ /* 0x003fe20003800000 */
.L_x_602:
[----:B------:R-:W-:Y:S01]  /*17e10*/  IMAD.MOV.U32 R12, RZ, RZ, 0x2 ;  /* 0x00000002ff0c7424 */ /* 0x000fe200078e00ff */
[----:B------:R-:W-:-:S05]  /*17e20*/  SEL R3, R14, RZ, P1 ;  /* 0x000000ff0e037207 */ /* 0x000fca0000800000 */
[----:B------:R-:W-:-:S04]  /*17e30*/  IMAD.IADD R2, R2, 0x1, R3 ;  /* 0x0000000102027824 */ /* 0x000fc800078e0203 */
[----:B------:R-:W-:-:S07]  /*17e40*/  IMAD.MOV.U32 R13, RZ, RZ, R2 ;  /* 0x000000ffff0d7224 */ /* 0x000fce00078e0002 */
[----:B------:R-:W-:Y:S05]  /*17e50*/  WARPSYNC.COLLECTIVE R15, `(.L_x_603) ;  /* 0x000000000f087348 */ /* 0x000fea0003c00000 */
[----:B------:R0:W1:Y:S02]  /*17e60*/  SHFL.UP P6, R14, R13, R12, R11 ;  /* 0x0400000c0d0e7389 */ /* 0x00006400000c000b */
[----:B01----:R-:W-:Y:S01]  /*17e70*/  ENDCOLLECTIVE ;  /* 0x000000000000791b */ /* 0x003fe20003800000 */
.L_x_603:
[----:B------:R-:W-:Y:S01]  /*17e80*/  IMAD.MOV.U32 R12, RZ, RZ, 0x4 ;  /* 0x00000004ff0c7424 */ /* 0x000fe200078e00ff */
[----:B------:R-:W-:-:S05]  /*17e90*/  SEL R3, R14, RZ, P2 ;  /* 0x000000ff0e037207 */ /* 0x000fca0001000000 */
[----:B------:R-:W-:-:S04]  /*17ea0*/  IMAD.IADD R2, R2, 0x1, R3 ;  /* 0x0000000102027824 */ /* 0x000fc800078e0203 */
[----:B------:R-:W-:-:S07]  /*17eb0*/  IMAD.MOV.U32 R13, RZ, RZ, R2 ;  /* 0x000000ffff0d7224 */ /* 0x000fce00078e0002 */
[----:B------:R-:W-:Y:S05]  /*17ec0*/  WARPSYNC.COLLECTIVE R15, `(.L_x_604) ;  /* 0x000000000f087348 */ /* 0x000fea0003c00000 */
[----:B------:R0:W1:Y:S02]  /*17ed0*/  SHFL.UP P6, R14, R13, R12, R11 ;  /* 0x0400000c0d0e7389 */ /* 0x00006400000c000b */
[----:B01----:R-:W-:Y:S01]  /*17ee0*/  ENDCOLLECTIVE ;  /* 0x000000000000791b */ /* 0x003fe20003800000 */
.L_x_604:
[----:B------:R-:W-:Y:S01]  /*17ef0*/  IMAD.MOV.U32 R12, RZ, RZ, 0x8 ;  /* 0x00000008ff0c7424 */ /* 0x000fe200078e00ff */
[----:B------:R-:W-:-:S05]  /*17f00*/  SEL R3, R14, RZ, P3 ;  /* 0x000000ff0e037207 */ /* 0x000fca0001800000 */
[----:B------:R-:W-:-:S04]  /*17f10*/  IMAD.IADD R2, R2, 0x1, R3 ;  /* 0x0000000102027824 */ /* 0x000fc800078e0203 */
[----:B------:R-:W-:-:S07]  /*17f20*/  IMAD.MOV.U32 R13, RZ, RZ, R2 ;  /* 0x000000ffff0d7224 */ /* 0x000fce00078e0002 */
[----:B------:R-:W-:Y:S05]  /*17f30*/  WARPSYNC.COLLECTIVE R15, `(.L_x_605) ;  /* 0x000000000f087348 */ /* 0x000fea0003c00000 */
[----:B------:R0:W1:Y:S02]  /*17f40*/  SHFL.UP P6, R14, R13, R12, R11 ;  /* 0x0400000c0d0e7389 */ /* 0x00006400000c000b */
[----:B01----:R-:W-:Y:S01]  /*17f50*/  ENDCOLLECTIVE ;  /* 0x000000000000791b */ /* 0x003fe20003800000 */
.L_x_605:
[----:B------:R-:W-:Y:S01]  /*17f60*/  IMAD.MOV.U32 R12, RZ, RZ, 0x10 ;  /* 0x00000010ff0c7424 */ /* 0x000fe200078e00ff */
[----:B------:R-:W-:-:S05]  /*17f70*/  SEL R3, R14, RZ, P4 ;  /* 0x000000ff0e037207 */ /* 0x000fca0002000000 */
[----:B------:R-:W-:-:S04]  /*17f80*/  IMAD.IADD R2, R2, 0x1, R3 ;  /* 0x0000000102027824 */ /* 0x000fc800078e0203 */
[----:B------:R-:W-:-:S07]  /*17f90*/  IMAD.MOV.U32 R13, RZ, RZ, R2 ;  /* 0x000000ffff0d7224 */ /* 0x000fce00078e0002 */
[----:B------:R-:W-:Y:S05]  /*17fa0*/  WARPSYNC.COLLECTIVE R15, `(.L_x_606) ;  /* 0x000000000f087348 */ /* 0x000fea0003c00000 */
[----:B------:R0:W1:Y:S02]  /*17fb0*/  SHFL.UP P6, R14, R13, R12, R11 ;  /* 0x0400000c0d0e7389 */ /* 0x00006400000c000b */
[----:B01----:R-:W-:Y:S01]  /*17fc0*/  ENDCOLLECTIVE ;  /* 0x000000000000791b */ /* 0x003fe20003800000 */
.L_x_606:
[----:B------:R-:W-:Y:S02]  /*17fd0*/  IMAD.MOV.U32 R12, RZ, RZ, 0x1f ;  /* 0x0000001fff0c7424 */ /* 0x000fe400078e00ff */
[----:B------:R-:W-:Y:S01]  /*17fe0*/  IMAD.MOV.U32 R11, RZ, RZ, 0x1f ;  /* 0x0000001fff0b7424 */ /* 0x000fe200078e00ff */
[----:B------:R-:W-:-:S05]  /*17ff0*/  SEL R3, R14, RZ, P5 ;  /* 0x000000ff0e037207 */ /* 0x000fca0002800000 */
[----:B------:R-:W-:-:S04]  /*18000*/  IMAD.IADD R2, R2, 0x1, R3 ;  /* 0x0000000102027824 */ /* 0x000fc800078e0203 */
[----:B------:R-:W-:-:S07]  /*18010*/  IMAD.MOV.U32 R13, RZ, RZ, R2 ;  /* 0x000000ffff0d7224 */ /* 0x000fce00078e0002 */
[----:B------:R-:W-:Y:S05]  /*18020*/  WARPSYNC.COLLECTIVE R15, `(.L_x_607) ;  /* 0x000000000f087348 */ /* 0x000fea0003c00000 */
[----:B------:R0:W1:Y:S02]  /*18030*/  SHFL.IDX P6, R14, R13, R12, R11 ;  /* 0x0000000c0d0e7389 */ /* 0x00006400000c000b */
[----:B01----:R-:W-:Y:S01]  /*18040*/  ENDCOLLECTIVE ;  /* 0x000000000000791b */ /* 0x003fe20003800000 */
.L_x_607:
[----:B------:R-:W-:Y:S05]  /*18050*/  BRA `(.L_x_608) ;  /* 0xffffffd8003c7947 */ /* 0x000fea000383ffff */
.L_x_522:
[----:B------:R-:W-:Y:S01]  /*18060*/  BSSY B0, `(.L_x_609) ;  /* 0x0000008000007945 */ /* 0x000fe20003800000 */
[----:B------:R-:W-:Y:S02]  /*18070*/  IMAD.MOV.U32 R13, RZ, RZ, R2 ;  /* 0x000000ffff0d7224 */ /* 0x000fe400078e0002 */
[----:B------:R-:W-:Y:S02]  /*18080*/  IMAD.MOV.U32 R12, RZ, RZ, 0x1 ;  /* 0x00000001ff0c7424 */ /* 0x000fe400078e00ff */
[----:B-1----:R-:W-:Y:S02]  /*18090*/  IMAD.MOV.U32 R11, RZ, RZ, RZ ;  /* 0x000000ffff0b7224 */ /* 0x002fe400078e00ff */
[----:B------:R-:W-:-:S07]  /*180a0*/  IMAD.MOV.U32 R15, RZ, RZ, -0x1 ;  /* 0xffffffffff0f7424 */ /* 0x000fce00078e00ff */
[----:B------:R-:W-:Y:S05]  /*180b0*/  WARPSYNC.COLLECTIVE R15, `(.L_x_610) ;  /* 0x000000000f087348 */ /* 0x000fea0003c00000 */
[----:B------:R0:W1:Y:S02]  /*180c0*/  SHFL.UP P6, R14, R13, R12, R11 ;  /* 0x0400000c0d0e7389 */ /* 0x00006400000c000b */
[----:B01----:R-:W-:Y:S01]  /*180d0*/  ENDCOLLECTIVE ;  /* 0x000000000000791b */ /* 0x003fe20003800000 */
.L_x_610:
[----:B------:R-:W-:Y:S05]  /*180e0*/  BSYNC B0 ;  /* 0x0000000000007941 */ /* 0x000fea0003800000 */
.L_x_609:
[----:B------:R-:W-:Y:S01]  /*180f0*/  SEL R3, R14, RZ, P1 ;  /* 0x000000ff0e037207 */ /* 0x000fe20000800000 */
[----:B------:R-:W-:Y:S02]  /*18100*/  IMAD.MOV.U32 R12, RZ, RZ, 0x2 ;  /* 0x00000002ff0c7424 */ /* 0x000fe400078e00ff */
[----:B------:R-:W-:Y:S02]  /*18110*/  IMAD.MOV.U32 R11, RZ, RZ, RZ ;  /* 0x000000ffff0b7224 */ /* 0x000fe400078e00ff */
[----:B------:R-:W-:Y:S02]  /*18120*/  IMAD.IADD R2, R2, 0x1, R3 ;  /* 0x0000000102027824 */ /* 0x000fe400078e0203 */
[----:B------:R-:W-:Y:S02]  /*18130*/  IMAD.MOV.U32 R15, RZ, RZ, -0x1 ;  /* 0xffffffffff0f7424 */ /* 0x000fe400078e00ff */
[----:B------:R-:W-:-:S07]  /*18140*/  IMAD.MOV.U32 R13, RZ, RZ, R2 ;  /* 0x000000ffff0d7224 */ /* 0x000fce00078e0002 */
[----:B------:R-:W-:Y:S05]  /*18150*/  WARPSYNC.COLLECTIVE R15, `(.L_x_611) ;  /* 0x000000000f087348 */ /* 0x000fea0003c00000 */
[----:B------:R0:W1:Y:S02]  /*18160*/  SHFL.UP P6, R14, R13, R12, R11 ;  /* 0x0400000c0d0e7389 */ /* 0x00006400000c000b */
[----:B01----:R-:W-:Y:S01]  /*18170*/  ENDCOLLECTIVE ;  /* 0x000000000000791b */ /* 0x003fe20003800000 */
.L_x_611:
[----:B------:R-:W-:Y:S01]  /*18180*/  IMAD.MOV.U32 R12, RZ, RZ, 0x4 ;  /* 0x00000004ff0c7424 */ /* 0x000fe200078e00ff */
[----:B------:R-:W-:-:S05]  /*18190*/  SEL R3, R14, RZ, P2 ;  /* 0x000000ff0e037207 */ /* 0x000fca0001000000 */
[----:B------:R-:W-:-:S04]  /*181a0*/  IMAD.IADD R2, R2, 0x1, R3 ;  /* 0x0000000102027824 */ /* 0x000fc800078e0203 */
[----:B------:R-:W-:-:S07]  /*181b0*/  IMAD.MOV.U32 R13, RZ, RZ, R2 ;  /* 0x000000ffff0d7224 */ /* 0x000fce00078e0002 */
[----:B------:R-:W-:Y:S05]  /*181c0*/  WARPSYNC.COLLECTIVE R15, `(.L_x_612) ;  /* 0x000000000f087348 */ /* 0x000fea0003c00000 */
[----:B------:R0:W1:Y:S02]  /*181d0*/  SHFL.UP P6, R14, R13, R12, R11 ;  /* 0x0400000c0d0e7389 */ /* 0x00006400000c000b */
[----:B01----:R-:W-:Y:S01]  /*181e0*/  ENDCOLLECTIVE ;  /* 0x000000000000791b */ /* 0x003fe20003800000 */
.L_x_612:
[----:B------:R-:W-:Y:S01]  /*181f0*/  IMAD.MOV.U32 R12, RZ, RZ, 0x8 ;  /* 0x00000008ff0c7424 */ /* 0x000fe200078e00ff */
[----:B------:R-:W-:-:S05]  /*18200*/  SEL R3, R14, RZ, P3 ;  /* 0x000000ff0e037207 */ /* 0x000fca0001800000 */
[----:B------:R-:W-:-:S04]  /*18210*/  IMAD.IADD R2, R2, 0x1, R3 ;  /* 0x0000000102027824 */ /* 0x000fc800078e0203 */
[----:B------:R-:W-:-:S07]  /*18220*/  IMAD.MOV.U32 R13, RZ, RZ, R2 ;  /* 0x000000ffff0d7224 */ /* 0x000fce00078e0002 */
[----:B------:R-:W-:Y:S05]  /*18230*/  WARPSYNC.COLLECTIVE R15, `(.L_x_613) ;  /* 0x000000000f087348 */ /* 0x000fea0003c00000 */
[----:B------:R0:W1:Y:S02]  /*18240*/  SHFL.UP P6, R14, R13, R12, R11 ;  /* 0x0400000c0d0e7389 */ /* 0x00006400000c000b */
[----:B01----:R-:W-:Y:S01]  /*18250*/  ENDCOLLECTIVE ;  /* 0x000000000000791b */ /* 0x003fe20003800000 */
.L_x_613:
[----:B------:R-:W-:Y:S01]  /*18260*/  IMAD.MOV.U32 R12, RZ, RZ, 0x10 ;  /* 0x00000010ff0c7424 */ /* 0x000fe200078e00ff */
[----:B------:R-:W-:-:S05]  /*18270*/  SEL R3, R14, RZ, P4 ;  /* 0x000000ff0e037207 */ /* 0x000fca0002000000 */
[----:B------:R-:W-:-:S04]  /*18280*/  IMAD.IADD R2, R2, 0x1, R3 ;  /* 0x0000000102027824 */ /* 0x000fc800078e0203 */
[----:B------:R-:W-:-:S07]  /*18290*/  IMAD.MOV.U32 R13, RZ, RZ, R2 ;  /* 0x000000ffff0d7224 */ /* 0x000fce00078e0002 */
[----:B------:R-:W-:Y:S05]  /*182a0*/  WARPSYNC.COLLECTIVE R15, `(.L_x_614) ;  /* 0x000000000f087348 */ /* 0x000fea0003c00000 */
[----:B------:R0:W1:Y:S02]  /*182b0*/  SHFL.UP P6, R14, R13, R12, R11 ;  /* 0x0400000c0d0e7389 */ /* 0x00006400000c000b */
[----:B01----:R-:W-:Y:S01]  /*182c0*/  ENDCOLLECTIVE ;  /* 0x000000000000791b */ /* 0x003fe20003800000 */
.L_x_614:
        /* <DEDUP_REMOVED lines=8> */
.L_x_615:
[----:B------:R-:W-:Y:S05]  /*18350*/  BRA `(.L_x_616) ;  /* 0xffffffd800207947 */ /* 0x000fea000383ffff */
.L_x_524:
[----:B------:R-:W-:Y:S01]  /*18360*/  BSSY B0, `(.L_x_617) ;  /* 0x0000006000007945 */ /* 0x000fe20003800000 */
[----:B------:R-:W-:Y:S01]  /*18370*/  PLOP3.LUT P6, PT, P6, PT, PT, 0x8, 0x0 ;  /* 0x000000000000781c */ /* 0x000fe200037ce170 */
[----:B------:R-:W-:-:S12]  /*18380*/  IMAD.MOV.U32 R15, RZ, RZ, -0x1 ;  /* 0xffffffffff0f7424 */ /* 0x000fd800078e00ff */
[----:B01----:R-:W-:Y:S05]  /*18390*/  WARPSYNC.COLLECTIVE R15, `(.L_x_618) ;  /* 0x000000000f087348 */ /* 0x003fea0003c00000 */
[----:B------:R-:W-:Y:S01]  /*183a0*/  VOTE.ANY R14, PT, P6 ;  /* 0x00000000000e7806 */ /* 0x000fe200030e0100 */
[----:B01----:R-:W-:Y:S06]  /*183b0*/  ENDCOLLECTIVE ;  /* 0x000000000000791b */ /* 0x003fec0003800000 */
.L_x_618:
[----:B------:R-:W-:Y:S05]  /*183c0*/  BSYNC B0 ;  /* 0x0000000000007941 */ /* 0x000fea0003800000 */
.L_x_617:
[----:B------:R-:W-:Y:S02]  /*183d0*/  IMAD.MOV.U32 R6, RZ, RZ, R14 ;  /* 0x000000ffff067224 */ /* 0x000fe400078e000e */
[----:B------:R-:W-:Y:S02]  /*183e0*/  IMAD.MOV.U32 R13, RZ, RZ, R4 ;  /* 0x000000ffff0d7224 */ /* 0x000fe400078e0004 */
[----:B------:R-:W0:Y:S01]  /*183f0*/  POPC R5, R6 ;  /* 0x0000000600057309 */ /* 0x000e220000000000 */
[----:B------:R-:W-:Y:S02]  /*18400*/  IMAD.MOV.U32 R11, RZ, RZ, 0x1f ;  /* 0x0000001fff0b7424 */ /* 0x000fe400078e00ff */
[----:B------:R-:W-:Y:S02]  /*18410*/  IMAD.MOV.U32 R15, RZ, RZ, -0x1 ;  /* 0xffffffffff0f7424 */ /* 0x000fe400078e00ff */
[----:B0-----:R-:W-:-:S07]  /*18420*/  IMAD.MOV.U32 R12, RZ, RZ, R5 ;  /* 0x000000ffff0c7224 */ /* 0x001fce00078e0005 */
[----:B------:R-:W-:Y:S05]  /*18430*/  WARPSYNC.COLLECTIVE R15, `(.L_x_619) ;  /* 0x000000000f087348 */ /* 0x000fea0003c00000 */
[----:B------:R0:W1:Y:S02]  /*18440*/  SHFL.IDX P6, R14, R13, R12, R11 ;  /* 0x0000000c0d0e7389 */ /* 0x00006400000c000b */
[----:B01----:R-:W-:Y:S01]  /*18450*/  ENDCOLLECTIVE ;  /* 0x000000000000791b */ /* 0x003fe20003800000 */
.L_x_619:
[----:B------:R-:W-:Y:S02]  /*18460*/  IMAD.MOV.U32 R13, RZ, RZ, R7 ;  /* 0x000000ffff0d7224 */ /* 0x000fe400078e0007 */
[----:B------:R-:W-:-:S07]  /*18470*/  IMAD.MOV.U32 R4, RZ, RZ, R14 ;  /* 0x000000ffff047224 */ /* 0x000fce00078e000e */
[----:B------:R-:W-:Y:S05]  /*18480*/  WARPSYNC.COLLECTIVE R15, `(.L_x_620) ;  /* 0x000000000f087348 */ /* 0x000fea0003c00000 */
[----:B------:R0:W1:Y:S02]  /*18490*/  SHFL.IDX P6, R14, R13, R12, R11 ;  /* 0x0000000c0d0e7389 */ /* 0x00006400000c000b */
[----:B01----:R-:W-:Y:S01]  /*184a0*/  ENDCOLLECTIVE ;  /* 0x000000000000791b */ /* 0x003fe20003800000 */
.L_x_620:
[----:B------:R-:W-:Y:S01]  /*184b0*/  IMAD.MOV.U32 R7, RZ, RZ, R14 ;  /* 0x000000ffff077224 */ /* 0x000fe200078e000e */
[----:B------:R-:W-:Y:S06]  /*184c0*/  BRA `(.L_x_621) ;  /* 0xffffffd800007947 */ /* 0x000fec000383ffff */
.L_x_526:
[----:B------:R-:W-:Y:S01]  /*184d0*/  BSSY B0, `(.L_x_622) ;  /* 0x0000007000007945 */ /* 0x000fe20003800000 */
[----:B------:R-:W-:Y:S02]  /*184e0*/  IMAD.MOV.U32 R13, RZ, RZ, R2 ;  /* 0x000000ffff0d7224 */ /* 0x000fe400078e0002 */
[----:B-1----:R-:W-:Y:S02]  /*184f0*/  IMAD.MOV.U32 R11, RZ, RZ, 0x1f ;  /* 0x0000001fff0b7424 */ /* 0x002fe400078e00ff */
[----:B------:R-:W-:-:S07]  /*18500*/  IMAD.MOV.U32 R15, RZ, RZ, -0x1 ;  /* 0xffffffffff0f7424 */ /* 0x000fce00078e00ff */
[----:B0-234-:R-:W-:Y:S05]  /*18510*/  WARPSYNC.COLLECTIVE R15, `(.L_x_623) ;  /* 0x000000000f087348 */ /* 0x01dfea0003c00000 */
[----:B------:R1:W0:Y:S02]  /*18520*/  SHFL.IDX P6, R14, R13, R12, R11 ;  /* 0x0000000c0d0e7389 */ /* 0x00022400000c000b */
[----:B01234-:R-:W-:Y:S01]  /*18530*/  ENDCOLLECTIVE ;  /* 0x000000000000791b */ /* 0x01ffe20003800000 */
.L_x_623:
[----:B------:R-:W-:Y:S05]  /*18540*/  BSYNC B0 ;  /* 0x0000000000007941 */ /* 0x000fea0003800000 */
.L_x_622:
[----:B------:R-:W-:Y:S01]  /*18550*/  IMAD.MOV.U32 R24, RZ, RZ, R14 ;  /* 0x000000ffff187224 */ /* 0x000fe200078e000e */
[----:B------:R-:W-:Y:S06]  /*18560*/  BRA `(.L_x_525) ;  /* 0xffffffd400f07947 */ /* 0x000fec000383ffff */
.L_x_530:
[----:B0-----:R0:W1:Y:S02]  /*18570*/  SYNCS.PHASECHK.TRANS64.TRYWAIT P0, [R6+URZ+0x13220], R0 ;  /* 0x01322000060075a7 */ /* 0x001064000800017f */
[----:B-1----:R-:W-:Y:S05]  /*18580*/  @!P0 NANOSLEEP.SYNCS 0x989680 ;  /* 0x009896800000895d */ /* 0x002fea0003900000 */
[----:B------:R-:W1:Y:S02]  /*18590*/  @!P0 SYNCS.PHASECHK.TRANS64 P0, [R6+URZ+0x13220], R0 ;  /* 0x01322000060085a7 */ /* 0x000e64000800007f */
[----:B-1----:R-:W-:Y:S05]  /*185a0*/  @!P0 BRA `(.L_x_530) ;  /* 0xfffffffc00f08947 */ /* 0x002fea000383ffff */
[----:B------:R-:W-:Y:S05]  /*185b0*/  BRA `(.L_x_624) ;  /* 0xffffffdc00487947 */ /* 0x000fea000383ffff */
.L_x_531:
[----:B------:R-:W1:Y:S01]  /*185c0*/  S2R R2, SR_TID.X ;  /* 0x0000000000027919 */ /* 0x000e620000002100 */
[----:B------:R-:W-:Y:S01]  /*185d0*/  BSSY B0, `(.L_x_625) ;  /* 0x000000a000007945 */ /* 0x000fe20003800000 */
[----:B------:R-:W-:Y:S02]  /*185e0*/  IMAD.MOV.U32 R12, RZ, RZ, RZ ;  /* 0x000000ffff0c7224 */ /* 0x000fe400078e00ff */
[----:B------:R-:W-:Y:S02]  /*185f0*/  IMAD.MOV.U32 R11, RZ, RZ, 0x1f ;  /* 0x0000001fff0b7424 */ /* 0x000fe400078e00ff */
[----:B------:R-:W-:Y:S01]  /*18600*/  IMAD.MOV.U32 R15, RZ, RZ, -0x1 ;  /* 0xffffffffff0f7424 */ /* 0x000fe200078e00ff */
[----:B-1----:R-:W-:-:S04]  /*18610*/  SHF.R.U32.HI R2, RZ, 0x5, R2 ;  /* 0x00000005ff027819 */ /* 0x002fc80000011602 */
[----:B------:R-:W-:-:S05]  /*18620*/  LOP3.LUT R2, R2, 0x3, RZ, 0xc0, !PT ;  /* 0x0000000302027812 */ /* 0x000fca00078ec0ff */
[----:B------:R-:W-:-:S07]  /*18630*/  IMAD.MOV.U32 R13, RZ, RZ, R2 ;  /* 0x000000ffff0d7224 */ /* 0x000fce00078e0002 */
[----:B0---4-:R-:W-:Y:S05]  /*18640*/  WARPSYNC.COLLECTIVE R15, `(.L_x_626) ;  /* 0x000000000f087348 */ /* 0x011fea0003c00000 */
[----:B------:R1:W2:Y:S02]  /*18650*/  SHFL.IDX P6, R14, R13, R12, R11 ;  /* 0x0000000c0d0e7389 */ /* 0x0002a400000c000b */
[----:B012-4-:R-:W-:Y:S01]  /*18660*/  ENDCOLLECTIVE ;  /* 0x000000000000791b */ /* 0x017fe20003800000 */
.L_x_626:
[----:B------:R-:W-:Y:S05]  /*18670*/  BSYNC B0 ;  /* 0x0000000000007941 */ /* 0x000fea0003800000 */
.L_x_625:
[----:B------:R-:W-:Y:S05]  /*18680*/  BRA `(.L_x_627) ;  /* 0xffffffdc00307947 */ /* 0x000fea000383ffff */
.L_x_532:
[----:B------:R-:W-:Y:S01]  /*18690*/  BSSY B0, `(.L_x_628) ;  /* 0x0000006000007945 */ /* 0x000fe20003800000 */
[----:B------:R-:W-:-:S07]  /*186a0*/  IMAD.MOV.U32 R15, RZ, RZ, -0x1 ;  /* 0xffffffffff0f7424 */ /* 0x000fce00078e00ff */
[----:B0---4-:R-:W-:Y:S05]  /*186b0*/  WARPSYNC.COLLECTIVE R15, `(.L_x_629) ;  /* 0x000000000f0c7348 */ /* 0x011fea0003c00000 */
[----:B------:R-:W-:Y:S02]  /*186c0*/  ELECT P6, UR62, PT ;  /* 0x00000000003e782f */ /* 0x000fe400038c0000 */
[----:B------:R-:W-:Y:S01]  /*186d0*/  MOV R14, UR62 ;  /* 0x0000003e000e7c02 */ /* 0x000fe20008000f00 */
[----:B0---4-:R-:W-:Y:S10]  /*186e0*/  ENDCOLLECTIVE ;  /* 0x000000000000791b */ /* 0x011ff40003800000 */
.L_x_629:
[----:B------:R-:W-:Y:S05]  /*186f0*/  BSYNC B0 ;  /* 0x0000000000007941 */ /* 0x000fea0003800000 */
.L_x_628:
[----:B------:R-:W-:Y:S05]  /*18700*/  BRA `(.L_x_630) ;  /* 0xffffffdc00247947 */ /* 0x000fea000383ffff */
.L_x_534:
[----:B0-----:R0:W1:Y:S02]  /*18710*/  SYNCS.PHASECHK.TRANS64.TRYWAIT P1, [R5+URZ], R4 ;  /* 0x00000004050075a7 */ /* 0x001064000802017f */
[----:B-1----:R-:W-:Y:S05]  /*18720*/  @!P1 NANOSLEEP.SYNCS 0x989680 ;  /* 0x009896800000995d */ /* 0x002fea0003900000 */
[----:B------:R-:W1:Y:S02]  /*18730*/  @!P1 SYNCS.PHASECHK.TRANS64 P1, [R5+URZ], R4 ;  /* 0x00000004050095a7 */ /* 0x000e64000802007f */
[----:B-1----:R-:W-:Y:S05]  /*18740*/  @!P1 BRA `(.L_x_534) ;  /* 0xfffffffc00f09947 */ /* 0x002fea000383ffff */
[----:B------:R-:W-:Y:S05]  /*18750*/  BRA `(.L_x_631) ;  /* 0xffffffdc00587947 */ /* 0x000fea000383ffff */
.L_x_535:
[----:B-1----:R1:W2:Y:S02]  /*18760*/  SYNCS.PHASECHK.TRANS64.TRYWAIT P1, [R9+URZ], R0 ;  /* 0x00000000090075a7 */ /* 0x0022a4000802017f */
[----:B--2---:R-:W-:Y:S05]  /*18770*/  @!P1 NANOSLEEP.SYNCS 0x989680 ;  /* 0x009896800000995d */ /* 0x004fea0003900000 */
[----:B------:R-:W2:Y:S02]  /*18780*/  @!P1 SYNCS.PHASECHK.TRANS64 P1, [R9+URZ], R0 ;  /* 0x00000000090095a7 */ /* 0x000ea4000802007f */
[----:B--2---:R-:W-:Y:S05]  /*18790*/  @!P1 BRA `(.L_x_535) ;  /* 0xfffffffc00f09947 */ /* 0x004fea000383ffff */
[----:B------:R-:W-:Y:S05]  /*187a0*/  BRA `(.L_x_632) ;  /* 0xffffffdc004c7947 */ /* 0x000fea000383ffff */
.L_x_537:
[----:B--2---:R2:W3:Y:S02]  /*187b0*/  SYNCS.PHASECHK.TRANS64.TRYWAIT P1, [R19+URZ+0x13260], R4 ;  /* 0x01326004130075a7 */ /* 0x0044e4000802017f */
[----:B---3--:R-:W-:Y:S05]  /*187c0*/  @!P1 NANOSLEEP.SYNCS 0x989680 ;  /* 0x009896800000995d */ /* 0x008fea0003900000 */
[----:B------:R-:W3:Y:S02]  /*187d0*/  @!P1 SYNCS.PHASECHK.TRANS64 P1, [R19+URZ+0x13260], R4 ;  /* 0x01326004130095a7 */ /* 0x000ee4000802007f */
[----:B---3--:R-:W-:Y:S05]  /*187e0*/  @!P1 BRA `(.L_x_537) ;  /* 0xfffffffc00f09947 */ /* 0x008fea000383ffff */
[----:B------:R-:W-:Y:S05]  /*187f0*/  BRA `(.L_x_633) ;  /* 0xffffffdc004c7947 */ /* 0x000fea000383ffff */
.L_x_539:
[----:B---3--:R3:W0:Y:S02]  /*18800*/  SYNCS.PHASECHK.TRANS64.TRYWAIT P1, [R7+URZ+0x13260], R0 ;  /* 0x01326000070075a7 */ /* 0x008624000802017f */
[----:B0-----:R-:W-:Y:S05]  /*18810*/  @!P1 NANOSLEEP.SYNCS 0x989680 ;  /* 0x009896800000995d */ /* 0x001fea0003900000 */
[----:B------:R-:W0:Y:S02]  /*18820*/  @!P1 SYNCS.PHASECHK.TRANS64 P1, [R7+URZ+0x13260], R0 ;  /* 0x01326000070095a7 */ /* 0x000e24000802007f */
[----:B0-----:R-:W-:Y:S05]  /*18830*/  @!P1 BRA `(.L_x_539) ;  /* 0xfffffffc00f09947 */ /* 0x001fea000383ffff */
[----:B------:R-:W-:Y:S05]  /*18840*/  BRA `(.L_x_634) ;  /* 0xffffffdc004c7947 */ /* 0x000fea000383ffff */
.L_x_541:
[----:B------:R0:W0:Y:S02]  /*18850*/  SYNCS.PHASECHK.TRANS64.TRYWAIT P0, [R19+URZ+0x13280], R4 ;  /* 0x01328004130075a7 */ /* 0x000024000800017f */
[----:B0-----:R-:W-:Y:S05]  /*18860*/  @!P0 NANOSLEEP.SYNCS 0x989680 ;  /* 0x009896800000895d */ /* 0x001fea0003900000 */
[----:B------:R-:W0:Y:S02]  /*18870*/  @!P0 SYNCS.PHASECHK.TRANS64 P0, [R19+URZ+0x13280], R4 ;  /* 0x01328004130085a7 */ /* 0x000e24000800007f */
[----:B0-----:R-:W-:Y:S05]  /*18880*/  @!P0 BRA `(.L_x_541) ;  /* 0xfffffffc00f08947 */ /* 0x001fea000383ffff */
[----:B------:R-:W-:Y:S05]  /*18890*/  BRA `(.L_x_542) ;  /* 0xffffffdc00487947 */ /* 0x000fea000383ffff */
.L_x_635:
        /* <DEDUP_REMOVED lines=14> */
.L_x_2189:


//--------------------- .text._ZN7cutlass13device_kernelIN5flash11enable_sm90INS1_16FlashAttnFwdSm90INS1_25CollectiveMainloopFwdSm90ILi2EN4cute5tupleIJNS5_1CILi1EEES8_S8_EEENS6_IJNS7_ILi192EEENS7_ILi160EEENS7_ILi64EEEEEELi64ENS_12float_e4m3_tEfNS_4arch4Sm90ELb0ELb1ELb0ELb0ELb0ELb0ELb0ELb1ELb1ELb1ELb1ELb0EEENS1_21CollectiveEpilogueFwdINS6_IJSA_SC_SB_EEES9_NS_10bfloat16_tESG_Li384ELb0ELb1ELb1ELb1EEENS1_19SingleTileSchedulerILb0ELb1ELb1ELi192EEEEEEEEEvNT_6ParamsE --------------------------
	.section	.text._ZN7cutlass13device_kernelIN5flash11enable_sm90INS1_16FlashAttnFwdSm90INS1_25CollectiveMainloopFwdSm90ILi2EN4cute5tupleIJNS5_1CILi1EEES8_S8_EEENS6_IJNS7_ILi192EEENS7_ILi160EEENS7_ILi64EEEEEELi64ENS_12float_e4m3_tEfNS_4arch4Sm90ELb0ELb1ELb0ELb0ELb0ELb0ELb0ELb1ELb1ELb1ELb1ELb0EEENS1_21CollectiveEpilogueFwdINS6_IJSA_SC_SB_EEES9_NS_10bfloat16_tESG_Li384ELb0ELb1ELb1ELb1EEENS1_19SingleTileSchedulerILb0ELb1ELb1ELi192EEEEEEEEEvNT_6ParamsE,"ax",@progbits
	.align	128
.text._ZN7cutlass13device_kernelIN5flash11enable_sm90INS1_16FlashAttnFwdSm90INS1_25CollectiveMainloopFwdSm90ILi2EN4cute5tupleIJNS5_1CILi1EEES8_S8_EEENS6_IJNS7_ILi192EEENS7_ILi160EEENS7_ILi64EEEEEELi64ENS_12float_e4m3_tEfNS_4arch4Sm90ELb0ELb1ELb0ELb0ELb0ELb0ELb0ELb1ELb1ELb1ELb1ELb0EEENS1_21CollectiveEpilogueFwdINS6_IJSA_SC_SB_EEES9_NS_10bfloat16_tESG_Li384ELb0ELb1ELb1ELb1EEENS1_19SingleTileSchedulerILb0ELb1ELb1ELi192EEEEEEEEEvNT_6ParamsE:
        .type           _ZN7cutlass13device_kernelIN5flash11enable_sm90INS1_16FlashAttnFwdSm90INS1_25CollectiveMainloopFwdSm90ILi2EN4cute5tupleIJNS5_1CILi1EEES8_S8_EEENS6_IJNS7_ILi192EEENS7_ILi160EEENS7_ILi64EEEEEELi64ENS_12float_e4m3_tEfNS_4arch4Sm90ELb0ELb1ELb0ELb0ELb0ELb0ELb0ELb1ELb1ELb1ELb1ELb0EEENS1_21CollectiveEpilogueFwdINS6_IJSA_SC_SB_EEES9_NS_10bfloat16_tESG_Li384ELb0ELb1ELb1ELb1EEENS1_19SingleTileSchedulerILb0ELb1ELb1ELi192EEEEEEEEEvNT_6ParamsE,@function
        .size           _ZN7cutlass13device_kernelIN5flash11enable_sm90INS1_16FlashAttnFwdSm90INS1_25CollectiveMainloopFwdSm90ILi2EN4cute5tupleIJNS5_1CILi1EEES8_S8_EEENS6_IJNS7_ILi192EEENS7_ILi160EEENS7_ILi64EEEEEELi64ENS_12float_e4m3_tEfNS_4arch4Sm90ELb0ELb1ELb0ELb0ELb0ELb0ELb0ELb1ELb1ELb1ELb1ELb0EEENS1_21CollectiveEpilogueFwdINS6_IJSA_SC_SB_EEES9_NS_10bfloat16_tESG_Li384ELb0ELb1ELb1ELb1EEENS1_19SingleTileSchedulerILb0ELb1ELb1ELi192EEEEEEEEEvNT_6ParamsE,(.L_x_2190 - _ZN7cutlass13device_kernelIN5flash11enable_sm90INS1_16FlashAttnFwdSm90INS1_25CollectiveMainloopFwdSm90ILi2EN4cute5tupleIJNS5_1CILi1EEES8_S8_EEENS6_IJNS7_ILi192EEENS7_ILi160EEENS7_ILi64EEEEEELi64ENS_12float_e4m3_tEfNS_4arch4Sm90ELb0ELb1ELb0ELb0ELb0ELb0ELb0ELb1ELb1ELb1ELb1ELb0EEENS1_21CollectiveEpilogueFwdINS6_IJSA_SC_SB_EEES9_NS_10bfloat16_tESG_Li384ELb0ELb1ELb1ELb1EEENS1_19SingleTileSchedulerILb0ELb1ELb1ELi192EEEEEEEEEvNT_6ParamsE)
        .other          _ZN7cutlass13device_kernelIN5flash11enable_sm90INS1_16FlashAttnFwdSm90INS1_25CollectiveMainloopFwdSm90ILi2EN4cute5tupleIJNS5_1CILi1EEES8_S8_EEENS6_IJNS7_ILi192EEENS7_ILi160EEENS7_ILi64EEEEEELi64ENS_12float_e4m3_tEfNS_4arch4Sm90ELb0ELb1ELb0ELb0ELb0ELb0ELb0ELb1ELb1ELb1ELb1ELb0EEENS1_21CollectiveEpilogueFwdINS6_IJSA_SC_SB_EEES9_NS_10bfloat16_tESG_Li384ELb0ELb1ELb1ELb1EEENS1_19SingleTileSchedulerILb0ELb1ELb1ELi192EEEEEEEEEvNT_6ParamsE,@"STO_CUDA_ENTRY STV_DEFAULT"
_ZN7cutlass13device_kernelIN5flash11enable_sm90INS1_16FlashAttnFwdSm90INS1_25CollectiveMainloopFwdSm90ILi2EN4cute5tupleIJNS5_1CILi1EEES8_S8_EEENS6_IJNS7_ILi192EEENS7_ILi160EEENS7_ILi64EEEEEELi64ENS_12float_e4m3_tEfNS_4arch4Sm90ELb0ELb1ELb0ELb0ELb0ELb0ELb0ELb1ELb1ELb1ELb1ELb0EEENS1_21CollectiveEpilogueFwdINS6_IJSA_SC_SB_EEES9_NS_10bfloat16_tESG_Li384ELb0ELb1ELb1ELb1EEENS1_19SingleTileSchedulerILb0ELb1ELb1ELi192EEEEEEEEEvNT_6ParamsE:
        /* <DEDUP_REMOVED lines=17> */
.L_x_637:
[----:B------:R-:W-:Y:S05]  /*0110*/  BSYNC B0 ;  /* 0x0000000000007941 */ /* 0x000fea0003800000 */
.L_x_636:
        /* <DEDUP_REMOVED lines=41> */
.L_x_638:
        /* <DEDUP_REMOVED lines=22> */
.L_x_639:
        /* <DEDUP_REMOVED lines=18> */
.L_x_640:
        /* <DEDUP_REMOVED lines=22> */
.L_x_641:
        /* <DEDUP_REMOVED lines=22> */
.L_x_642:
        /* <DEDUP_REMOVED lines=9> */
.L_x_645:
        /* <DEDUP_REMOVED lines=24> */
[----:B------:R-:W-:Y:S01]  /*0b00*/  UISETP.NE.AND.EX UP0, UPT, UR7, URZ, UPT, UP0 ;  /* 0x0000003f0700728c */ /* 0x000fe2000bf05300 */
[----:B------:R-:W0:Y:S01]  /*0b10*/  LDC.64 R8, c[0x0][0x418] ;  /* 0x00010600ff087b82 */ /* 0x000e220000000a00 */
[----:B------:R-:W-:Y:S02]  /*0b20*/  UISETP.NE.AND.EX UP1, UPT, UR9, URZ, UPT, UP1 ;  /* 0x0000003f0900728c */ /* 0x000fe4000bf25310 */
[----:B------:R-:W-:-:S02]  /*0b30*/  USHF.R.S32.HI UR5, URZ, 0x1f, UR41 ;  /* 0x0000001f3f057899 */ /* 0x000fc40008011429 */
[----:B------:R-:W-:Y:S02]  /*0b40*/  PLOP3.LUT P0, PT, PT, PT, UP0, 0x80, 0x0 ;  /* 0x000000000000781c */ /* 0x000fe40003f0f008 */
[----:B------:R-:W-:Y:S01]  /*0b50*/  PLOP3.LUT P1, PT, PT, PT, UP1, 0x80, 0x0 ;  /* 0x000000000000781c */ /* 0x000fe20003f2f018 */
[----:B------:R-:W1:Y:S02]  /*0b60*/  LDC R19, c[0x0][0x288] ;  /* 0x0000a200ff137b82 */ /* 0x000e640000000800 */
[----:B------:R-:W-:Y:S02]  /*0b70*/  @UP0 ULDC.64 UR12, c[0x0][0x9a8] ;  /* 0x00026a00000c0ab9 */ /* 0x000fe40000000a00 */
[----:B------:R-:W-:Y:S01]  /*0b80*/  @UP1 ULDC.64 UR16, c[0x0][0x9b8] ;  /* 0x00026e0000101ab9 */ /* 0x000fe20000000a00 */
[----:B------:R-:W-:Y:S02]  /*0b90*/  @UP0 UIMAD.WIDE.U32 UR10, UR41, UR12, URZ ;  /* 0x0000000c290a02a5 */ /* 0x000fe4000f8e003f */
[----:B------:R-:W-:Y:S01]  /*0ba0*/  @UP0 UIMAD UR12, UR5, UR12, URZ ;  /* 0x0000000c050c02a4 */ /* 0x000fe2000f8e023f */
[----:B------:R-:W2:Y:S01]  /*0bb0*/  LDC R18, c[0x0][0x424] ;  /* 0x00010900ff127b82 */ /* 0x000ea20000000800 */
[----:B------:R-:W-:-:S02]  /*0bc0*/  @UP1 UIMAD UR5, UR5, UR16, URZ ;  /* 0x00000010050512a4 */ /* 0x000fc4000f8e023f */
[----:B------:R-:W-:Y:S02]  /*0bd0*/  @UP0 UIMAD UR14, UR41, UR13, UR12 ;  /* 0x0000000d290e02a4 */ /* 0x000fe4000f8e020c */
[----:B------:R-:W-:Y:S02]  /*0be0*/  @UP1 UIMAD UR15, UR41, UR17, UR5 ;  /* 0x00000011290f12a4 */ /* 0x000fe4000f8e0205 */
[----:B------:R-:W-:Y:S01]  /*0bf0*/  @UP0 USHF.R.S32.HI UR5, URZ, 0x1f, UR44 ;  /* 0x0000001f3f050899 */ /* 0x000fe2000801142c */
[----:B------:R-:W3:Y:S01]  /*0c00*/  LDC R11, c[0x0][0x2f0] ;  /* 0x0000bc00ff0b7b82 */ /* 0x000ee20000000800 */
[----:B------:R-:W-:Y:S02]  /*0c10*/  @UP1 UIMAD.WIDE.U32 UR12, UR41, UR16, URZ ;  /* 0x00000010290c12a5 */ /* 0x000fe4000f8e003f */
[----:B------:R-:W-:Y:S01]  /*0c20*/  @UP1 USHF.R.S32.HI UR20, URZ, 0x1f, UR44 ;  /* 0x0000001f3f141899 */ /* 0x000fe2000801142c */
[----:B------:R-:W-:Y:S01]  /*0c30*/  @UP0 ULDC.64 UR16, c[0x0][0x9b0] ;  /* 0x00026c0000100ab9 */ /* 0x000fe20000000a00 */
[----:B------:R-:W-:Y:S01]  /*0c40*/  @UP1 ULDC.64 UR18, c[0x0][0x9c0] ;  /* 0x0002700000121ab9 */ /* 0x000fe20000000a00 */
[----:B------:R-:W-:-:S02]  /*0c50*/  @UP0 UIMAD UR5, UR5, UR16, URZ ;  /* 0x00000010050502a4 */ /* 0x000fc4000f8e023f */
[----:B------:R-:W-:Y:S02]  /*0c60*/  @UP0 UIADD3 UR11, UR11, UR14, URZ ;  /* 0x0000000e0b0b0290 */ /* 0x000fe4000fffe03f */
[----:B------:R-:W-:Y:S02]  /*0c70*/  @UP1 UIMAD UR14, UR20, UR18, URZ ;  /* 0x00000012140e12a4 */ /* 0x000fe4000f8e023f */
[----:B------:R-:W-:Y:S02]  /*0c80*/  @UP1 UIADD3 UR13, UR13, UR15, URZ ;  /* 0x0000000f0d0d1290 */ /* 0x000fe4000fffe03f */
[----:B------:R-:W-:Y:S02]  /*0c90*/  @UP0 UIMAD UR5, UR44, UR17, UR5 ;  /* 0x000000112c0502a4 */ /* 0x000fe4000f8e0205 */
[----:B------:R-:W-:Y:S02]  /*0ca0*/  @UP0 UIMAD.WIDE.U32 UR10, UR44, UR16, UR10 ;  /* 0x000000102c0a02a5 */ /* 0x000fe4000f8e000a */
[----:B------:R-:W-:-:S02]  /*0cb0*/  @UP1 UIMAD UR14, UR44, UR19, UR14 ;  /* 0x000000132c0e12a4 */ /* 0x000fc4000f8e020e */
[----:B------:R-:W-:Y:S02]  /*0cc0*/  @UP1 UIMAD.WIDE.U32 UR12, UR44, UR18, UR12 ;  /* 0x000000122c0c12a5 */ /* 0x000fe4000f8e000c */
[----:B------:R-:W-:Y:S02]  /*0cd0*/  @UP0 UIADD3 UR11, UR11, UR5, URZ ;  /* 0x000000050b0b0290 */ /* 0x000fe4000fffe03f */
[----:B------:R-:W-:Y:S02]  /*0ce0*/  @UP0 ULEA UR6, UP2, UR10, UR6, 0x2 ;  /* 0x000000060a060291 */ /* 0x000fe4000f84103f */
[----:B------:R-:W-:Y:S02]  /*0cf0*/  @UP1 UIADD3 UR5, UR13, UR14, URZ ;  /* 0x0000000e0d051290 */ /* 0x000fe4000fffe03f */
[----:B------:R-:W-:Y:S02]  /*0d00*/  @UP1 ULEA UR8, UP3, UR12, UR8, 0x2 ;  /* 0x000000080c081291 */ /* 0x000fe4000f86103f */
[----:B------:R-:W-:Y:S01]  /*0d10*/  @UP0 ULEA.HI.X UR7, UR10, UR7, UR11, 0x2, UP2 ;  /* 0x000000070a070291 */ /* 0x000fe200090f140b */
[----:B------:R-:W-:Y:S01]  /*0d20*/  IMAD.U32 R4, RZ, RZ, UR6 ;  /* 0x00000006ff047e24 */ /* 0x000fe2000f8e00ff */
[----:B------:R-:W-:-:S02]  /*0d30*/  @UP1 ULEA.HI.X UR9, UR12, UR9, UR5, 0x2, UP3 ;  /* 0x000000090c091291 */ /* 0x000fc400098f1405 */
[----:B------:R-:W-:Y:S01]  /*0d40*/  IMAD.U32 R6, RZ, RZ, UR8 ;  /* 0x00000008ff067e24 */ /* 0x000fe2000f8e00ff */
[----:B------:R-:W4:Y:S01]  /*0d50*/  S2UR UR38, SR_CTAID.X ;  /* 0x00000000002679c3 */ /* 0x000f220000002500 */
[----:B------:R-:W-:Y:S01]  /*0d60*/  IMAD.U32 R5, RZ, RZ, UR7 ;  /* 0x00000007ff057e24 */ /* 0x000fe2000f8e00ff */
[----:B------:R-:W-:Y:S01]  /*0d70*/  ULDC UR5, c[0x0][0x448] ;  /* 0x0001120000057ab9 */ /* 0x000fe20000000800 */
[----:B------:R-:W-:Y:S01]  /*0d80*/  IMAD.U32 R7, RZ, RZ, UR9 ;  /* 0x00000009ff077e24 */ /* 0x000fe2000f8e00ff */
[----:B------:R-:W-:Y:S01]  /*0d90*/  ULDC.64 UR6, c[0x0][0x9e0] ;  /* 0x0002780000067ab9 */ /* 0x000fe20000000a00 */
[----:B------:R-:W-:Y:S01]  /*0da0*/  ULDC UR11, c[0x0][0x988] ;  /* 0x00026200000b7ab9 */ /* 0x000fe20000000800 */
[----:B------:R1:W5:Y:S04]  /*0db0*/  @P0 LDG.E R3, desc[UR42][R4.64] ;  /* 0x0000002a04030981 */ /* 0x000368000c1e1900 */
[----:B------:R-:W5:Y:S01]  /*0dc0*/  @P1 LDG.E R0, desc[UR42][R6.64] ;  /* 0x0000002a06001981 */ /* 0x000f62000c1e1900 */
[----:B0-----:R-:W-:Y:S01]  /*0dd0*/  ISETP.NE.U32.AND P0, PT, R8, RZ, PT ;  /* 0x000000ff0800720c */ /* 0x001fe20003f05070 */
[----:B------:R-:W-:Y:S01]  /*0de0*/  UISETP.NE.AND UP1, UPT, UR5, 0x1, UPT ;  /* 0x000000010500788c */ /* 0x000fe2000bf25270 */
[----:B------:R-:W-:Y:S01]  /*0df0*/  VIADD R23, R25, 0xffffff80 ;  /* 0xffffff8019177836 */ /* 0x000fe20000000000 */
[----:B------:R-:W-:Y:S01]  /*0e00*/  UISETP.GE.AND UP0, UPT, UR7, 0x1, UPT ;  /* 0x000000010700788c */ /* 0x000fe2000bf06270 */
[----:B------:R-:W-:-:S02]  /*0e10*/  ISETP.NE.AND.EX P0, PT, R9, RZ, PT, P0 ;  /* 0x000000ff0900720c */ /* 0x000fc40003f05300 */
[----:B-1----:R-:W-:Y:S02]  /*0e20*/  IADD3 R5, -R19, 0x1, RZ ;  /* 0x0000000113057810 */ /* 0x002fe40007ffe1ff */
[----:B--2---:R-:W-:Y:S02]  /*0e30*/  SEL R18, R18, 0x1, P0 ;  /* 0x0000000112127807 */ /* 0x004fe40000000000 */
[----:B------:R-:W-:Y:S02]  /*0e40*/  PLOP3.LUT P1, PT, PT, PT, UP0, 0x80, 0x0 ;  /* 0x000000000000781c */ /* 0x000fe40003f2f008 */
[----:B------:R-:W-:Y:S01]  /*0e50*/  @UP1 ULDC UR9, c[0x0][0x44c] ;  /* 0x0001130000091ab9 */ /* 0x000fe20000000800 */
[CC--:B---3--:R-:W-:Y:S01]  /*0e60*/  IMAD R5, R18.reuse, R11.reuse, R5 ;  /* 0x0000000b12057224 */ /* 0x0c8fe200078e0205 */
[----:B----4-:R-:W-:Y:S01]  /*0e70*/  UIMAD UR38, UR38, 0xc0, URZ ;  /* 0x000000c0262678a4 */ /* 0x010fe2000f8e023f */
[----:B------:R-:W-:Y:S01]  /*0e80*/  IMAD R17, R18, R11, RZ ;  /* 0x0000000b12117224 */ /* 0x000fe200078e02ff */
[----:B------:R-:W-:-:S02]  /*0e90*/  @UP1 ULDC UR12, c[0x0][0x450] ;  /* 0x00011400000c1ab9 */ /* 0x000fc40000000800 */
[----:B------:R-:W-:Y:S01]  /*0ea0*/  R2UR UR10, R5 ;  /* 0x00000000050a72ca */ /* 0x000fe200000e0000 */
[----:B------:R-:W-:Y:S02]  /*0eb0*/  @UP1 UIADD3 UR8, UR38, 0xbf, URZ ;  /* 0x000000bf26081890 */ /* 0x000fe4000fffe03f */
[----:B------:R-:W-:Y:S02]  /*0ec0*/  UIADD3 UR5, UR38, 0xbf, URZ ;  /* 0x000000bf26057890 */ /* 0x000fe4000fffe03f */
[----:B------:R-:W-:-:S04]  /*0ed0*/  UIMAD.WIDE.U32 UR8, UR8, UR9, URZ ;  /* 0x00000009080872a5 */ /* 0x000fc8000f8e003f */
[----:B------:R-:W-:-:S04]  /*0ee0*/  @UP1 USHF.R.U32.HI UR5, URZ, UR12, UR9 ;  /* 0x0000000c3f051299 */ /* 0x000fc80008011609 */
[----:B------:R-:W-:-:S04]  /*0ef0*/  UIADD3 UR8, UR10, UR5, URZ ;  /* 0x000000050a087290 */ /* 0x000fc8000fffe03f */
[----:B------:R-:W-:Y:S01]  /*0f00*/  UIADD3 UR6, UR8, UR6, URZ ;  /* 0x0000000608067290 */ /* 0x000fe2000fffe03f */
[----:B-----5:R-:W-:-:S04]  /*0f10*/  FMUL.FTZ R0, R3, R0 ;  /* 0x0000000003007220 */ /* 0x020fc80000410000 */
[----:B------:R-:W-:-:S05]  /*0f20*/  FMUL.FTZ R0, R0, UR11 ;  /* 0x0000000b00007c20 */ /* 0x000fca0008410000 */
[----:B------:R-:W-:Y:S01]  /*0f30*/  R2UR UR45, R0 ;  /* 0x00000000002d72ca */ /* 0x000fe200000e0000 */
[----:B------:R-:W-:Y:S01]  /*0f40*/  IMAD.U32 R0, RZ, RZ, UR6 ;  /* 0x00000006ff007e24 */ /* 0x000fe2000f8e00ff */
[----:B------:R-:W-:-:S13]  /*0f50*/  @!P1 BRA `(.L_x_647) ;  /* 0x0000000000409947 */ /* 0x000fda0003800000 */
[----:B------:R-:W-:Y:S01]  /*0f60*/  ISETP.LT.AND P0, PT, RZ, UR8, PT ;  /* 0x00000008ff007c0c */ /* 0x000fe2000bf01270 */
[----:B------:R-:W-:-:S12]  /*0f70*/  UIADD3 UR5, UR8, -0x1, URZ ;  /* 0xffffffff08057890 */ /* 0x000fd8000fffe03f */
[----:B------:R-:W-:Y:S05]  /*0f80*/  @P0 BRA `(.L_x_648) ;  /* 0x00000000001c0947 */ /* 0x000fea0003800000 */
[----:B------:R-:W-:Y:S02]  /*0f90*/  UISETP.NE.AND UP0, UPT, UR7, 0x1, UPT ;  /* 0x000000010700788c */ /* 0x000fe4000bf05270 */
[----:B------:R-:W-:-:S09]  /*0fa0*/  UIADD3 UR5, -UR8, URZ, URZ ;  /* 0x0000003f08057290 */ /* 0x000fd2000fffe13f */
[----:B------:R-:W-:Y:S02]  /*0fb0*/  @UP0 ULDC.64 UR10, c[0x0][0x9e8] ;  /* 0x00027a00000a0ab9 */ /* 0x000fe40000000a00 */
[----:B------:R-:W-:-:S04]  /*0fc0*/  UIMAD.WIDE.U32 UR8, UR5, UR10, URZ ;  /* 0x0000000a050872a5 */ /* 0x000fc8000f8e003f */
[----:B------:R-:W-:-:S04]  /*0fd0*/  @UP0 USHF.R.U32.HI UR5, URZ, UR11, UR9 ;  /* 0x0000000b3f050299 */ /* 0x000fc80008011609 */
[----:B------:R-:W-:Y:S01]  /*0fe0*/  ULOP3.LUT UR5, URZ, UR5, URZ, 0x33, !UPT ;  /* 0x000000053f057292 */ /* 0x000fe2000f8e333f */
[----:B------:R-:W-:Y:S11]  /*0ff0*/  BRA `(.L_x_649) ;  /* 0x0000000000107947 */ /* 0x000ff60003800000 */
.L_x_648:
[----:B------:R-:W-:-:S11]  /*1000*/  UISETP.NE.AND UP0, UPT, UR7, 0x1, UPT ;  /* 0x000000010700788c */ /* 0x000fd6000bf05270 */
[----:B------:R-:W-:Y:S02]  /*1010*/  @UP0 ULDC.64 UR10, c[0x0][0x9e8] ;  /* 0x00027a00000a0ab9 */ /* 0x000fe40000000a00 */
[----:B------:R-:W-:-:S04]  /*1020*/  UIMAD.WIDE.U32 UR8, UR5, UR10, URZ ;  /* 0x0000000a050872a5 */ /* 0x000fc8000f8e003f */
[----:B------:R-:W-:-:S12]  /*1030*/  @UP0 USHF.R.U32.HI UR5, URZ, UR11, UR9 ;  /* 0x0000000b3f050299 */ /* 0x000fd80008011609 */
.L_x_649:
[----:B------:R-:W-:-:S06]  /*1040*/  UIMAD UR5, UR5, UR7, UR7 ;  /* 0x00000007050572a4 */ /* 0x000fcc000f8e0207 */
[----:B------:R-:W-:-:S07]  /*1050*/  VIMNMX R0, R0, UR5, PT ;  /* 0x0000000500007c48 */ /* 0x000fce000bfe0100 */
.L_x_647:
[-C--:B------:R-:W-:Y:S01]  /*1060*/  IMAD R19, R18, R11.reuse, -R19 ;  /* 0x0000000b12137224 */ /* 0x080fe200078e0a13 */
[----:B------:R-:W-:Y:S01]  /*1070*/  @UP1 ULDC UR8, c[0x0][0x44c] ;  /* 0x0001130000081ab9 */ /* 0x000fe20000000800 */
[----:B------:R-:W-:Y:S01]  /*1080*/  VIADD R3, R0, 0x9f ;  /* 0x0000009f00037836 */ /* 0x000fe20000000000 */
[----:B------:R-:W-:Y:S01]  /*1090*/  UIMAD.WIDE.U32 UR8, UR38, UR8, URZ ;  /* 0x00000008260872a5 */ /* 0x000fe2000f8e003f */
[----:B------:R-:W-:Y:S01]  /*10a0*/  IMAD R0, R18, R11, 0x9f ;  /* 0x0000009f12007424 */ /* 0x000fe200078e020b */
[----:B------:R-:W-:Y:S01]  /*10b0*/  R2UR UR6, R19 ;  /* 0x00000000130672ca */ /* 0x000fe200000e0000 */
[----:B------:R-:W-:Y:S01]  /*10c0*/  @UP1 ULDC UR10, c[0x0][0x450] ;  /* 0x00011400000a1ab9 */ /* 0x000fe20000000800 */
[----:B------:R-:W-:Y:S01]  /*10d0*/  IMAD.HI R4, R3, 0x66666667, RZ ;  /* 0x6666666703047827 */ /* 0x000fe200078e02ff */
[----:B------:R-:W-:Y:S01]  /*10e0*/  UMOV UR5, UR38 ;  /* 0x0000002600057c82 */ /* 0x000fe20008000000 */
[----:B------:R-:W-:Y:S02]  /*10f0*/  @UP1 USHF.R.U32.HI UR5, URZ, UR10, UR9 ;  /* 0x0000000a3f051299 */ /* 0x000fe40008011609 */
[----:B------:R-:W-:Y:S01]  /*1100*/  IMAD.HI R0, R0, 0x66666667, RZ ;  /* 0x6666666700007827 */ /* 0x000fe200078e02ff */
[----:B------:R-:W-:-:S04]  /*1110*/  SHF.R.U32.HI R5, RZ, 0x1f, R4 ;  /* 0x0000001fff057819 */ /* 0x000fc80000011604 */
[----:B------:R-:W-:Y:S02]  /*1120*/  SHF.R.U32.HI R3, RZ, 0x1f, R0 ;  /* 0x0000001fff037819 */ /* 0x000fe40000011600 */
[----:B------:R-:W-:Y:S01]  /*1130*/  UIADD3 UR5, UR6, UR5, URZ ;  /* 0x0000000506057290 */ /* 0x000fe2000fffe03f */
[----:B------:R-:W-:Y:S02]  /*1140*/  LEA.HI.SX32 R4, R4, R5, 0x1a ;  /* 0x0000000504047211 */ /* 0x000fe400078fd2ff */
[----:B------:R-:W-:Y:S01]  /*1150*/  ULDC UR6, c[0x0][0x9dc] ;  /* 0x0002770000067ab9 */ /* 0x000fe20000000800 */
[----:B------:R-:W-:Y:S01]  /*1160*/  LEA.HI.SX32 R3, R0, R3, 0x1a ;  /* 0x0000000300037211 */ /* 0x000fe200078fd2ff */
[----:B------:R-:W-:-:S03]  /*1170*/  UIADD3 UR6, UR5, -UR6, URZ ;  /* 0x8000000605067290 */ /* 0x000fc6000fffe03f */
[----:B------:R-:W-:Y:S01]  /*1180*/  VIMNMX R22, R3, R4, PT ;  /* 0x0000000403167248 */ /* 0x000fe20003fe0100 */
[----:B------:R-:W-:Y:S08]  /*1190*/  @!P1 BRA `(.L_x_650) ;  /* 0x0000000000449947 */ /* 0x000ff00003800000 */
[----:B------:R-:W-:-:S06]  /*11a0*/  UISETP.GT.AND UP0, UPT, UR5, -0x1, UPT ;  /* 0xffffffff0500788c */ /* 0x000fcc000bf04270 */
[----:B------:R-:W-:-:S13]  /*11b0*/  PLOP3.LUT P0, PT, PT, PT, UP0, 0x80, 0x0 ;  /* 0x000000000000781c */ /* 0x000fda0003f0f008 */
[----:B------:R-:W-:Y:S05]  /*11c0*/  @P0 BRA `(.L_x_651) ;  /* 0x00000000001c0947 */ /* 0x000fea0003800000 */
[----:B------:R-:W-:Y:S02]  /*11d0*/  UISETP.NE.AND UP0, UPT, UR7, 0x1, UPT ;  /* 0x000000010700788c */ /* 0x000fe4000bf05270 */
[----:B------:R-:W-:-:S09]  /*11e0*/  ULOP3.LUT UR5, URZ, UR5, URZ, 0x33, !UPT ;  /* 0x000000053f057292 */ /* 0x000fd2000f8e333f */
[----:B------:R-:W-:Y:S02]  /*11f0*/  @UP0 ULDC.64 UR10, c[0x0][0x9e8] ;  /* 0x00027a00000a0ab9 */ /* 0x000fe40000000a00 */
[----:B------:R-:W-:-:S04]  /*1200*/  UIMAD.WIDE.U32 UR8, UR5, UR10, URZ ;  /* 0x0000000a050872a5 */ /* 0x000fc8000f8e003f */
[----:B------:R-:W-:-:S04]  /*1210*/  @UP0 USHF.R.U32.HI UR5, URZ, UR11, UR9 ;  /* 0x0000000b3f050299 */ /* 0x000fc80008011609 */
[----:B------:R-:W-:Y:S01]  /*1220*/  ULOP3.LUT UR5, URZ, UR5, URZ, 0x33, !UPT ;  /* 0x000000053f057292 */ /* 0x000fe2000f8e333f */
[----:B------:R-:W-:Y:S11]  /*1230*/  BRA `(.L_x_652) ;  /* 0x0000000000107947 */ /* 0x000ff60003800000 */
.L_x_651:
[----:B------:R-:W-:-:S11]  /*1240*/  UISETP.NE.AND UP0, UPT, UR7, 0x1, UPT ;  /* 0x000000010700788c */ /* 0x000fd6000bf05270 */
[----:B------:R-:W-:Y:S02]  /*1250*/  @UP0 ULDC.64 UR10, c[0x0][0x9e8] ;  /* 0x00027a00000a0ab9 */ /* 0x000fe40000000a00 */
[----:B------:R-:W-:-:S04]  /*1260*/  UIMAD.WIDE.U32 UR8, UR5, UR10, URZ ;  /* 0x0000000a050872a5 */ /* 0x000fc8000f8e003f */
[----:B------:R-:W-:-:S12]  /*1270*/  @UP0 USHF.R.U32.HI UR5, URZ, UR11, UR9 ;  /* 0x0000000b3f050299 */ /* 0x000fd80008011609 */
.L_x_652:
[----:B------:R-:W-:-:S04]  /*1280*/  UIMAD UR5, UR5, UR7, URZ ;  /* 0x00000007050572a4 */ /* 0x000fc8000f8e023f */
[----:B------:R-:W-:-:S04]  /*1290*/  UISETP.LT.AND UP0, UPT, UR6, UR5, UPT ;  /* 0x000000050600728c */ /* 0x000fc8000bf01270 */
[----:B------:R-:W-:-:S12]  /*12a0*/  USEL UR6, UR6, UR5, !UP0 ;  /* 0x0000000506067287 */ /* 0x000fd8000c000000 */
.L_x_650:
[----:B------:R-:W-:Y:S02]  /*12b0*/  UIMAD.WIDE UR6, UR6, 0x66666667, URZ ;  /* 0x66666667060678a5 */ /* 0x000fe4000f8e023f */
[----:B------:R-:W-:Y:S02]  /*12c0*/  USHF.R.U32.HI UR10, URZ, 0x10, UR4 ;  /* 0x000000103f0a7899 */ /* 0x000fe40008011604 */
[----:B------:R-:W-:Y:S02]  /*12d0*/  USHF.R.U32.HI UR5, URZ, 0x1f, UR7 ;  /* 0x0000001f3f057899 */ /* 0x000fe40008011607 */
[----:B------:R-:W-:Y:S02]  /*12e0*/  ULOP3.LUT UR46, UR4, 0xffff, URZ, 0xc0, !UPT ;  /* 0x0000ffff042e7892 */ /* 0x000fe4000f8ec03f */
[----:B------:R-:W-:Y:S01]  /*12f0*/  ULEA.HI.SX32 UR5, UR7, UR5, 0x1a ;  /* 0x0000000507057291 */ /* 0x000fe2000f8fd23f */
[----:B------:R-:W-:-:S03]  /*1300*/  UMOV UR4, URZ ;  /* 0x0000003f00047c82 */ /* 0x000fc60008000000 */
[----:B------:R-:W-:-:S04]  /*1310*/  UISETP.LT.AND UP0, UPT, URZ, UR5, UPT ;  /* 0x000000053f00728c */ /* 0x000fc8000bf01270 */
[----:B------:R-:W-:Y:S02]  /*1320*/  USEL UR9, URZ, UR5, !UP0 ;  /* 0x000000053f097287 */ /* 0x000fe4000c000000 */
[----:B------:R-:W-:-:S04]  /*1330*/  UISETP.NE.AND UP0, UPT, UR10, URZ, UPT ;  /* 0x0000003f0a00728c */ /* 0x000fc8000bf05270 */
[----:B------:R-:W-:-:S07]  /*1340*/  ISETP.GT.AND P0, PT, R22, UR9, PT ;  /* 0x0000000916007c0c */ /* 0x000fce000bf04270 */
[----:B------:R-:W-:-:S06]  /*1350*/  @!UP0 ULDC UR10, c[0x0][0x9f0] ;  /* 0x00027c00000a8ab9 */ /* 0x000fcc0000000800 */
[----:B------:R-:W-:Y:S05]  /*1360*/  @!P0 BRA `(.L_x_653) ;  /* 0x00000000008c8947 */ /* 0x000fea0003800000 */
[----:B------:R-:W-:Y:S01]  /*1370*/  IMAD.U32 R5, RZ, RZ, UR10 ;  /* 0x0000000aff057e24 */ /* 0x000fe2000f8e00ff */
[----:B------:R-:W-:-:S04]  /*1380*/  UMOV UR4, URZ ;  /* 0x0000003f00047c82 */ /* 0x000fc80008000000 */
[----:B------:R-:W-:-:S04]  /*1390*/  IABS R0, R5 ;  /* 0x0000000500007213 */ /* 0x000fc80000000000 */
[----:B------:R-:W-:Y:S02]  /*13a0*/  R2UR UR11, R0 ;  /* 0x00000000000b72ca */ /* 0x000fe400000e0000 */
[----:B------:R-:W-:Y:S02]  /*13b0*/  IADD3 R0, R5, -0x1, R22 ;  /* 0xffffffff05007810 */ /* 0x000fe40007ffe016 */
[----:B------:R-:W-:Y:S02]  /*13c0*/  IABS R5, R5 ;  /* 0x0000000500057213 */ /* 0x000fe40000000000 */
[----:B------:R-:W-:-:S03]  /*13d0*/  R2UR UR6, R0 ;  /* 0x00000000000672ca */ /* 0x000fc600000e0000 */
[----:B------:R-:W-:-:S04]  /*13e0*/  IMAD.MOV R5, RZ, RZ, -R5 ;  /* 0x000000ffff057224 */ /* 0x000fc800078e0a05 */
[----:B------:R-:W0:Y:S06]  /*13f0*/  I2F.RP R3, UR11 ;  /* 0x0000000b00037d06 */ /* 0x000e2c0008209400 */
[----:B------:R-:W-:-:S06]  /*1400*/  UIADD3 UR6, -UR9, UR6, URZ ;  /* 0x0000000609067290 */ /* 0x000fcc000fffe13f */
[----:B------:R-:W-:Y:S01]  /*1410*/  IMAD.U32 R0, RZ, RZ, UR6 ;  /* 0x00000006ff007e24 */ /* 0x000fe2000f8e00ff */
[----:B------:R-:W-:Y:S01]  /*1420*/  ULOP3.LUT UR6, UR6, UR10, URZ, 0x3c, !UPT ;  /* 0x0000000a06067292 */ /* 0x000fe2000f8e3c3f */
[----:B0-----:R-:W0:Y:S03]  /*1430*/  MUFU.RCP R3, R3 ;  /* 0x0000000300037308 */ /* 0x001e260000001000 */
[----:B------:R-:W-:-:S04]  /*1440*/  IABS R0, R0 ;  /* 0x0000000000007213 */ /* 0x000fc80000000000 */
[----:B------:R-:W-:Y:S01]  /*1450*/  R2UR UR8, R0 ;  /* 0x00000000000872ca */ /* 0x000fe200000e0000 */
[----:B------:R-:W-:Y:S02]  /*1460*/  IMAD.MOV.U32 R0, RZ, RZ, R5 ;  /* 0x000000ffff007224 */ /* 0x000fe400078e0005 */
[----:B0-----:R-:W-:-:S06]  /*1470*/  VIADD R4, R3, 0xffffffe ;  /* 0x0ffffffe03047836 */ /* 0x001fcc0000000000 */
        /* <DEDUP_REMOVED lines=18> */
.L_x_653:
[----:B------:R-:W-:Y:S02]  /*15a0*/  UIMAD UR46, UR46, UR4, UR9 ;  /* 0x000000042e2e72a4 */ /* 0x000fe4000f8e0209 */
[----:B------:R-:W-:Y:S01]  /*15b0*/  IMAD.U32 R3, RZ, RZ, UR4 ;  /* 0x00000004ff037e24 */ /* 0x000fe2000f8e00ff */
[----:B------:R-:W-:Y:S02]  /*15c0*/  PLOP3.LUT P0, PT, PT, PT, PT, 0x80, 0x0 ;  /* 0x000000000000781c */ /* 0x000fe40003f0f070 */
[----:B------:R-:W-:Y:S01]  /*15d0*/  CS2R R28, SRZ ;  /* 0x00000000001c7805 */ /* 0x000fe2000001ff00 */
[----:B------:R-:W-:Y:S01]  /*15e0*/  IMAD.MOV.U32 R0, RZ, RZ, RZ ;  /* 0x000000ffff007224 */ /* 0x000fe200078e00ff */
[----:B------:R-:W-:Y:S02]  /*15f0*/  CS2R R24, SRZ ;  /* 0x0000000000187805 */ /* 0x000fe4000001ff00 */
[----:B------:R-:W-:Y:S01]  /*1600*/  VIADDMNMX R22, R3, UR46, R22, PT ;  /* 0x0000002e03167c46 */ /* 0x000fe2000b800116 */
[----:B------:R-:W-:Y:S01]  /*1610*/  IMAD.MOV.U32 R3, RZ, RZ, RZ ;  /* 0x000000ffff037224 */ /* 0x000fe200078e00ff */
[----:B------:R-:W-:-:S02]  /*1620*/  CS2R R30, SRZ ;  /* 0x00000000001e7805 */ /* 0x000fc4000001ff00 */
[----:B------:R-:W-:Y:S02]  /*1630*/  CS2R R26, SRZ ;  /* 0x00000000001a7805 */ /* 0x000fe4000001ff00 */
[----:B------:R-:W-:Y:S02]  /*1640*/  ISETP.GT.AND P1, PT, R22, UR46, PT ;  /* 0x0000002e16007c0c */ /* 0x000fe4000bf24270 */
        /* <DEDUP_REMOVED lines=12> */
[----:B------:R-:W-:Y:S06]  /*1710*/  @!P1 BRA `(.L_x_654) ;  /* 0x000000ec00c89947 */ /* 0x000fec0003800000 */
[----:B------:R-:W-:Y:S01]  /*1720*/  SHF.R.S32.HI R104, RZ, 0x1f, R23 ;  /* 0x0000001fff687819 */ /* 0x000fe20000011417 */
[----:B------:R-:W0:Y:S01]  /*1730*/  S2UR UR7, SR_CgaCtaId ;  /* 0x00000000000779c3 */ /* 0x000e220000008800 */
[----:B------:R-:W-:Y:S01]  /*1740*/  UMOV UR47, 0x400 ;  /* 0x00000400002f7882 */ /* 0x000fe20000000000 */
[----:B------:R-:W-:Y:S01]  /*1750*/  UMOV UR37, 0x80000020 ;  /* 0x8000002000257882 */ /* 0x000fe20000000000 */
[----:B------:R-:W-:-:S04]  /*1760*/  LEA.HI R105, R104, R23, RZ, 0x7 ;  /* 0x0000001768697211 */ /* 0x000fc800078f38ff */
[----:B------:R-:W-:-:S05]  /*1770*/  SHF.R.S32.HI R106, RZ, 0x7, R105 ;  /* 0x00000007ff6a7819 */ /* 0x000fca0000011469 */
        /* <DEDUP_REMOVED lines=8> */
[----:B------:R-:W-:Y:S01]  /*1800*/  ULEA UR5, UR5, UR4, 0xc ;  /* 0x0000000405057291 */ /* 0x000fe2000f8e603f */
[----:B------:R-:W-:-:S03]  /*1810*/  PLOP3.LUT P0, PT, PT, PT, UP0, 0x80, 0x0 ;  /* 0x000000000000781c */ /* 0x000fc60003f0f008 */
[----:B------:R-:W-:-:S04]  /*1820*/  USHF.R.U32.HI UR5, URZ, 0x4, UR5 ;  /* 0x000000043f057899 */ /* 0x000fc80008011605 */
[----:B------:R-:W-:-:S04]  /*1830*/  ULOP3.LUT UR5, UR5, 0x3fff, URZ, 0xc0, !UPT ;  /* 0x00003fff05057892 */ /* 0x000fc8000f8ec03f */
[----:B------:R-:W-:Y:S02]  /*1840*/  ULOP3.LUT UR36, UR5, 0x10000, URZ, 0xfc, !UPT ;  /* 0x0001000005247892 */ /* 0x000fe4000f8efc3f */
[----:B------:R-:W-:Y:S10]  /*1850*/  @!P0 BRA `(.L_x_655) ;  /* 0x0000000000408947 */ /* 0x000ff40003800000 */
        /* <DEDUP_REMOVED lines=16> */
.L_x_655:
[----:B------:R-:W-:-:S04]  /*1960*/  SHF.L.U32 R0, RZ, 0x1f, RZ ;  /* 0x0000001fff007819 */ /* 0x000fc800000006ff */
[----:B------:R-:W0:Y:S02]  /*1970*/  SYNCS.PHASECHK.TRANS64.TRYWAIT P0, [UR47+0x12400], R0 ;  /* 0x01240000ff0075a7 */ /* 0x000e24000800016f */
[----:B0-----:R-:W-:Y:S05]  /*1980*/  @!P0 BRA `(.L_x_656) ;  /* 0x0000013800548947 */ /* 0x001fea0003800000 */
.L_x_793:
[----:B------:R-:W-:-:S06]  /*1990*/  ULOP3.LUT UR4, UR40, 0x1, URZ, 0xfc, !UPT ;  /* 0x0000000128047892 */ /* 0x000fcc000f8efc3f */
[----:B0-----:R-:W-:-:S05]  /*19a0*/  IMAD.U32 R3, RZ, RZ, UR4 ;  /* 0x00000004ff037e24 */ /* 0x001fca000f8e00ff */
[----:B------:R-:W-:-:S13]  /*19b0*/  ISETP.NE.AND P0, PT, R3, 0x3, PT ;  /* 0x000000030300780c */ /* 0x000fda0003f05270 */
[----:B------:R-:W-:Y:S05]  /*19c0*/  @!P0 BRA `(.L_x_657) ;  /* 0x0000000000048947 */ /* 0x000fea0003800000 */
[----:B------:R-:W-:Y:S01]  /*19d0*/  BPT.TRAP 0x1 ;  /* 0x000000040000795c */ /* 0x000fe20000300000 */
.L_x_657:
[----:B------:R0:W1:Y:S01]  /*19e0*/  SYNCS.PHASECHK.TRANS64.TRYWAIT P1, [UR47+0x12430], R0 ;  /* 0x01243000ff0075a7 */ /* 0x000062000802016f */
[----:B------:R-:W-:Y:S05]  /*19f0*/  @!P0 BRA `(.L_x_658) ;  /* 0x0000000000048947 */ /* 0x000fea0003800000 */
[----:B------:R-:W-:Y:S01]  /*1a00*/  BPT.TRAP 0x1 ;  /* 0x000000040000795c */ /* 0x000fe20000300000 */
.L_x_658:
[----:B------:R-:W-:Y:S02]  /*1a10*/  ISETP.NE.AND P2, PT, R2, RZ, PT ;  /* 0x000000ff0200720c */ /* 0x000fe40003f45270 */
[----:B------:R-:W-:-:S11]  /*1a20*/  LOP3.LUT R16, R16, 0xfdffffff, RZ, 0xc0, !PT ;  /* 0xfdffffff10107812 */ /* 0x000fd600078ec0ff */
[----:B------:R-:W-:Y:S01]  /*1a30*/  @P2 LOP3.LUT R16, R16, 0x2000000, RZ, 0xfc, !PT ;  /* 0x0200000010102812 */ /* 0x000fe200078efcff */
[----:B-1----:R-:W-:Y:S06]  /*1a40*/  @P1 BRA `(.L_x_659) ;  /* 0x0000000000081947 */ /* 0x002fec0003800000 */
[----:B------:R-:W1:Y:S02]  /*1a50*/  SYNCS.PHASECHK.TRANS64.TRYWAIT P1, [UR47+0x12430], R0 ;  /* 0x01243000ff0075a7 */ /* 0x000e64000802016f */
[----:B-1----:R-:W-:Y:S05]  /*1a60*/  @!P1 BRA `(.L_x_660) ;  /* 0x0000013800349947 */ /* 0x002fea0003800000 */
.L_x_659:
[----:B------:R-:W-:Y:S05]  /*1a70*/  WARPSYNC.ALL ;  /* 0x0000000000007948 */ /* 0x000fea0003800000 */
[----:B------:R-:W-:Y:S01]  /*1a80*/  UIADD3 UR4, UR47, 0xd200, URZ ;  /* 0x0000d2002f047890 */ /* 0x000fe2000fffe03f */
[----:B------:R-:W-:Y:S01]  /*1a90*/  WARPGROUP.ARRIVE ;  /* 0x00000000000079c5 */ /* 0x000fe20000000000 */
[----:B------:R-:W-:Y:S01]  /*1aa0*/  UMOV UR5, UR37 ;  /* 0x0000002500057c82 */ /* 0x000fe20008000000 */
[----:B------:R-:W-:Y:S01]  /*1ab0*/  UMOV UR7, 0x80000020 ;  /* 0x8000002000077882 */ /* 0x000fe20000000000 */
[----:B------:R-:W-:Y:S01]  /*1ac0*/  USHF.R.U32.HI UR4, URZ, 0x4, UR4 ;  /* 0x000000043f047899 */ /* 0x000fe20008011604 */
[----:B01----:R-:W-:Y:S01]  /*1ad0*/  LOP3.LUT R0, R105, 0xffffff80, RZ, 0xc0, !PT ;  /* 0xffffff8069007812 */ /* 0x003fe200078ec0ff */
[----:B------:R-:W-:Y:S01]  /*1ae0*/  UMOV UR8, UR36 ;  /* 0x0000002400087c82 */ /* 0x000fe20008000000 */
[----:B------:R-:W-:Y:S01]  /*1af0*/  UMOV UR9, UR37 ;  /* 0x0000002500097c82 */ /* 0x000fe20008000000 */
[----:B------:R-:W-:Y:S01]  /*1b00*/  ULOP3.LUT UR4, UR4, 0x3fff, URZ, 0xc0, !UPT ;  /* 0x00003fff04047892 */ /* 0x000fe2000f8ec03f */
[----:B------:R-:W-:Y:S01]  /*1b10*/  IMAD.HI R3, R106, 0x55555556, RZ ;  /* 0x555555566a037827 */ /* 0x000fe200078e02ff */
[----:B------:R-:W-:Y:S01]  /*1b20*/  UMOV UR11, 0x80000020 ;  /* 0x80000020000b7882 */ /* 0x000fe20000000000 */
[----:B------:R-:W-:Y:S01]  /*1b30*/  UMOV UR15, 0x80000020 ;  /* 0x80000020000f7882 */ /* 0x000fe20000000000 */
[----:B------:R-:W-:Y:S01]  /*1b40*/  ULOP3.LUT UR6, UR4, 0x10000, URZ, 0xfc, !UPT ;  /* 0x0001000004067892 */ /* 0x000fe2000f8efc3f */
[----:B------:R-:W-:Y:S01]  /*1b50*/  IMAD.IADD R5, R23, 0x1, -R0 ;  /* 0x0000000117057824 */ /* 0x000fe200078e0a00 */
[----:B------:R-:W-:Y:S01]  /*1b60*/  UMOV UR19, 0x80000020 ;  /* 0x8000002000137882 */ /* 0x000fe20000000000 */
[----:B------:R-:W-:Y:S01]  /*1b70*/  UMOV UR4, UR36 ;  /* 0x0000002400047c82 */ /* 0x000fe20008000000 */
[----:B------:R-:W-:Y:S01]  /*1b80*/  UIADD3 UR10, UR6, 0x80, URZ ;  /* 0x00000080060a7890 */ /* 0x000fe2000fffe03f */
[----:B------:R-:W-:Y:S01]  /*1b90*/  LEA.HI R104, R104, R23, RZ, 0x2 ;  /* 0x0000001768687211 */ /* 0x000fe200078f10ff */
[----:B------:R-:W-:Y:S01]  /*1ba0*/  UIADD3 UR14, UR6, 0x82, URZ ;  /* 0x00000082060e7890 */ /* 0x000fe2000fffe03f */
[----:B------:R-:W-:Y:S01]  /*1bb0*/  SHF.R.S32.HI R0, RZ, 0x1f, R5 ;  /* 0x0000001fff007819 */ /* 0x000fe20000011405 */
[----:B------:R-:W-:-:S02]  /*1bc0*/  UIADD3 UR18, UR6, 0x102, URZ ;  /* 0x0000010206127890 */ /* 0x000fc4000fffe03f */
[----:B------:R-:W-:Y:S01]  /*1bd0*/  QGMMA.64x32x32.F32.E4M3.E4M3 R88, gdesc[UR4], RZ, !UPT, gsb0 ;  /* 0x00600000045879f3 */ /* 0x000fe2000c0008ff */
[----:B------:R-:W-:Y:S01]  /*1be0*/  UIADD3 UR4, UR6, 0x100, URZ ;  /* 0x0000010006047890 */ /* 0x000fe2000fffe03f */
[----:B------:R-:W-:Y:S01]  /*1bf0*/  LEA.HI R4, R0, R5, RZ, 0x2 ;  /* 0x0000000500047211 */ /* 0x000fe200078f10ff */
[----:B------:R-:W-:Y:S01]  /*1c00*/  UIADD3 UR5, UR6, 0x180, URZ ;  /* 0x0000018006057890 */ /* 0x000fe2000fffe03f */
[----:B------:R-:W-:Y:S01]  /*1c10*/  LEA.HI R9, R3, R3, RZ, 0x1 ;  /* 0x0000000303097211 */ /* 0x000fe200078f08ff */
[----:B------:R-:W-:Y:S01]  /*1c20*/  UIADD3 UR22, UR6, 0x182, URZ ;  /* 0x0000018206167890 */ /* 0x000fe2000fffe03f */
[----:B------:R-:W-:Y:S01]  /*1c30*/  LOP3.LUT R104, R104, 0xfffffffc, RZ, 0xc0, !PT ;  /* 0xfffffffc68687812 */ /* 0x000fe200078ec0ff */
[----:B------:R-:W-:Y:S01]  /*1c40*/  UMOV UR23, 0x80000020 ;  /* 0x8000002000177882 */ /* 0x000fe20000000000 */
[----:B------:R-:W-:Y:S01]  /*1c50*/  UIADD3 UR26, UR6, 0x202, URZ ;  /* 0x00000202061a7890 */ /* 0x000fe2000fffe03f */
[----:B------:R-:W-:Y:S01]  /*1c60*/  LEA.HI R3, R0, R5, RZ, 0x5 ;  /* 0x0000000500037211 */ /* 0x000fe200078f28ff */
[----:B------:R-:W-:Y:S01]  /*1c70*/  UMOV UR27, 0x80000020 ;  /* 0x80000020001b7882 */ /* 0x000fe20000000000 */
[----:B------:R-:W-:Y:S01]  /*1c80*/  SHF.R.S32.HI R0, RZ, 0x2, R4 ;  /* 0x00000002ff007819 */ /* 0x000fe20000011404 */
[----:B------:R-:W-:Y:S01]  /*1c90*/  IMAD.IADD R104, R23, 0x1, -R104 ;  /* 0x0000000117687824 */ /* 0x000fe200078e0a68 */
[----:B------:R-:W-:Y:S01]  /*1ca0*/  SHF.R.S32.HI R7, RZ, 0x1f, R4 ;  /* 0x0000001fff077819 */ /* 0x000fe20000011404 */
[----:B------:R-:W-:Y:S01]  /*1cb0*/  IMAD R9, R9, -0x3, R106 ;  /* 0xfffffffd09097824 */ /* 0x000fe200078e026a */
[----:B------:R-:W-:-:S02]  /*1cc0*/  SHF.R.S32.HI R3, RZ, 0x5, R3 ;  /* 0x00000005ff037819 */ /* 0x000fc40000011403 */
[----:B------:R-:W-:Y:S02]  /*1cd0*/  LEA.HI R7, R7, R0, RZ, 0x3 ;  /* 0x0000000007077211 */ /* 0x000fe400078f18ff */
[----:B------:R-:W-:Y:S02]  /*1ce0*/  LEA R3, R3, UR38, 0x4 ;  /* 0x0000002603037c11 */ /* 0x000fe4000f8e20ff */
[----:B------:R-:W-:Y:S02]  /*1cf0*/  LOP3.LUT R7, R7, 0xfffffff8, RZ, 0xc0, !PT ;  /* 0xfffffff807077812 */ /* 0x000fe400078ec0ff */
[----:B------:R-:W-:Y:S02]  /*1d00*/  LEA.HI R6, R104, R104, RZ, 0x1 ;  /* 0x0000006868067211 */ /* 0x000fe400078f08ff */
[----:B------:R-:W-:Y:S01]  /*1d10*/  IADD3 R8, R3, R0, -R7 ;  /* 0x0000000003087210 */ /* 0x000fe20007ffe807 */
[----:B------:R-:W-:Y:S01]  /*1d20*/  IMAD.MOV.U32 R7, RZ, RZ, -0xa0 ;  /* 0xffffff60ff077424 */ /* 0x000fe200078e00ff */
[----:B------:R-:W-:-:S02]  /*1d30*/  LOP3.LUT R3, R6, 0x1ffffffe, RZ, 0xc0, !PT ;  /* 0x1ffffffe06037812 */ /* 0x000fc400078ec0ff */
[----:B------:R-:W-:Y:S01]  /*1d40*/  ISETP.NE.AND P3, PT, R2, RZ, PT ;  /* 0x000000ff0200720c */ /* 0x000fe20003f65270 */
[----:B------:R-:W-:Y:S02]  /*1d50*/  IMAD R9, R9, 0x40, R8 ;  /* 0x0000004009097824 */ /* 0x000fe400078e0208 */
[----:B------:R-:W-:Y:S02]  /*1d60*/  IMAD.IADD R0, R104, 0x1, -R3 ;  /* 0x0000000168007824 */ /* 0x000fe400078e0a03 */
[----:B------:R-:W-:Y:S02]  /*1d70*/  IMAD.U32 R3, RZ, RZ, UR47 ;  /* 0x0000002fff037e24 */ /* 0x000fe4000f8e00ff */
[----:B------:R-:W-:-:S04]  /*1d80*/  IMAD R0, R0, 0x8, R9 ;  /* 0x0000000800007824 */ /* 0x000fc800078e0209 */
[----:B------:R-:W-:Y:S02]  /*1d90*/  IMAD.MOV.U32 R9, RZ, RZ, R0 ;  /* 0x000000ffff097224 */ /* 0x000fe400078e0000 */
[----:B------:R-:W-:Y:S01]  /*1da0*/  @!P3 VIADD R3, R3, 0x12440 ;  /* 0x000124400303b836 */ /* 0x000fe20000000000 */
[----:B------:R-:W-:Y:S02]  /*1db0*/  WARPGROUP.DEPBAR.LE gsb0, 0x0 ;  /* 0x00008000000079c5 */ /* 0x000fe40000010000 */
[----:B------:R-:W-:-:S06]  /*1dc0*/  WARPGROUP.ARRIVE ;  /* 0x00000000000079c5 */ /* 0x000fcc0000000000 */
[----:B------:R-:W-:Y:S01]  /*1dd0*/  QGMMA.64x32x32.F32.E4M3.E4M3 R72, gdesc[UR8], RZ, !UPT, gsb0 ;  /* 0x00600000084879f3 */ /* 0x000fe2000c0008ff */
[----:B------:R-:W-:Y:S01]  /*1de0*/  UMOV UR8, UR36 ;  /* 0x0000002400087c82 */ /* 0x000fe20008000000 */
[----:B------:R-:W-:Y:S01]  /*1df0*/  UMOV UR9, UR37 ;  /* 0x0000002500097c82 */ /* 0x000fe20008000000 */
[----:B------:R-:W-:Y:S01]  /*1e00*/  UMOV UR10, UR4 ;  /* 0x00000004000a7c82 */ /* 0x000fe20008000000 */
[----:B------:R-:W-:Y:S01]  /*1e10*/  UMOV UR11, 0x80000020 ;  /* 0x80000020000b7882 */ /* 0x000fe20000000000 */
[----:B------:R-:W-:Y:S01]  /*1e20*/  UIADD3 UR4, UR6, 0x200, URZ ;  /* 0x0000020006047890 */ /* 0x000fe2000fffe03f */
[----:B------:R-:W-:Y:S02]  /*1e30*/  WARPGROUP.DEPBAR.LE gsb0, 0x0 ;  /* 0x00008000000079c5 */ /* 0x000fe40000010000 */
[----:B------:R-:W-:-:S06]  /*1e40*/  WARPGROUP.ARRIVE ;  /* 0x00000000000079c5 */ /* 0x000fcc0000000000 */
[----:B------:R-:W-:Y:S01]  /*1e50*/  QGMMA.64x32x32.F32.E4M3.E4M3 R56, gdesc[UR8], RZ, !UPT, gsb0 ;  /* 0x00600000083879f3 */ /* 0x000fe2000c0008ff */
[----:B------:R-:W-:Y:S01]  /*1e60*/  UMOV UR8, UR36 ;  /* 0x0000002400087c82 */ /* 0x000fe20008000000 */
[----:B------:R-:W-:Y:S01]  /*1e70*/  UMOV UR9, UR37 ;  /* 0x0000002500097c82 */ /* 0x000fe20008000000 */
[----:B------:R-:W-:Y:S01]  /*1e80*/  UMOV UR10, UR5 ;  /* 0x00000005000a7c82 */ /* 0x000fe20008000000 */
[----:B------:R-:W-:Y:S01]  /*1e90*/  UMOV UR11, 0x80000020 ;  /* 0x80000020000b7882 */ /* 0x000fe20000000000 */
[----:B------:R-:W-:Y:S02]  /*1ea0*/  WARPGROUP.DEPBAR.LE gsb0, 0x0 ;  /* 0x00008000000079c5 */ /* 0x000fe40000010000 */
[----:B------:R-:W-:-:S06]  /*1eb0*/  WARPGROUP.ARRIVE ;  /* 0x00000000000079c5 */ /* 0x000fcc0000000000 */
[----:B------:R-:W-:Y:S01]  /*1ec0*/  QGMMA.64x32x32.F32.E4M3.E4M3 R40, gdesc[UR8], RZ, !UPT, gsb0 ;  /* 0x00600000082879f3 */ /* 0x000fe2000c0008ff */
[----:B------:R-:W-:Y:S01]  /*1ed0*/  UMOV UR8, UR36 ;  /* 0x0000002400087c82 */ /* 0x000fe20008000000 */
[----:B------:R-:W-:Y:S01]  /*1ee0*/  UMOV UR9, UR37 ;  /* 0x0000002500097c82 */ /* 0x000fe20008000000 */
[----:B------:R-:W-:Y:S01]  /*1ef0*/  UMOV UR10, UR4 ;  /* 0x00000004000a7c82 */ /* 0x000fe20008000000 */
[----:B------:R-:W-:Y:S01]  /*1f00*/  UMOV UR11, 0x80000020 ;  /* 0x80000020000b7882 */ /* 0x000fe20000000000 */
[----:B------:R-:W-:Y:S02]  /*1f10*/  ULDC UR4, c[0x0][0x448] ;  /* 0x0001120000047ab9 */ /* 0x000fe40000000800 */
[----:B------:R-:W-:-:S06]  /*1f20*/  UISETP.NE.AND UP0, UPT, UR4, 0x1, UPT ;  /* 0x000000010400788c */ /* 0x000fcc000bf05270 */
[----:B------:R-:W-:Y:S02]  /*1f30*/  PLOP3.LUT P1, PT, PT, PT, UP0, 0x80, 0x0 ;  /* 0x000000000000781c */ /* 0x000fe40003f2f008 */
[----:B------:R-:W-:-:S03]  /*1f40*/  PLOP3.LUT P2, PT, PT, PT, UP0, 0x80, 0x0 ;  /* 0x000000000000781c */ /* 0x000fc60003f4f008 */
[----:B------:R-:W-:-:S08]  /*1f50*/  @UP0 ULDC UR4, c[0x0][0x44c] ;  /* 0x0001130000040ab9 */ /* 0x000fd00000000800 */
[----:B------:R-:W-:Y:S01]  /*1f60*/  @P1 IMAD.HI.U32 R6, R0, UR4, RZ ;  /* 0x0000000400061c27 */ /* 0x000fe2000f8e00ff */
[----:B------:R-:W-:-:S04]  /*1f70*/  @UP0 ULDC UR4, c[0x0][0x450] ;  /* 0x0001140000040ab9 */ /* 0x000fc80000000800 */
[----:B------:R-:W-:Y:S01]  /*1f80*/  @P2 SHF.R.U32.HI R9, RZ, UR4, R6 ;  /* 0x00000004ff092c19 */ /* 0x000fe20008011606 */
[----:B------:R-:W-:Y:S01]  /*1f90*/  ULDC.64 UR4, c[0x0][0x9e0] ;  /* 0x0002780000047ab9 */ /* 0x000fe20000000a00 */
[----:B------:R-:W-:Y:S01]  /*1fa0*/  LOP3.LUT R6, R4, 0x7ffffffc, RZ, 0xc0, !PT ;  /* 0x7ffffffc04067812 */ /* 0x000fe200078ec0ff */
[----:B------:R-:W-:Y:S01]  /*1fb0*/  UISETP.GE.AND UP1, UPT, UR5, 0x1, UPT ;  /* 0x000000010500788c */ /* 0x000fe2000bf26270 */
[----:B------:R-:W-:Y:S01]  /*1fc0*/  @!P3 PRMT R4, RZ, 0x654, R3 ;  /* 0x00000654ff04b816 */ /* 0x000fe20000000003 */
[----:B------:R-:W0:Y:S02]  /*1fd0*/  SHFL.IDX PT, R14, R9, RZ, 0x1c1f ;  /* 0x001c1fff090e7589 */ /* 0x000e2400000e0000 */
[----:B------:R-:W-:Y:S02]  /*1fe0*/  IMAD.IADD R3, R5, 0x1, -R6 ;  /* 0x0000000105037824 */ /* 0x000fe400078e0a06 */
[----:B------:R-:W-:Y:S01]  /*1ff0*/  IMAD R6, R22, R7, 0xa1 ;  /* 0x000000a116067424 */ /* 0x000fe200078e0207 */
[----:B------:R-:W-:-:S03]  /*2000*/  PLOP3.LUT P1, PT, PT, PT, UP1, 0x40, 0x0 ;  /* 0x000000000000781c */ /* 0x000fc60003f2e818 */
[----:B------:R-:W-:Y:S02]  /*2010*/  IMAD R8, R3, -0x2, R6 ;  /* 0xfffffffe03087824 */ /* 0x000fe400078e0206 */
[----:B------:R-:W-:Y:S02]  /*2020*/  VIADD R12, R6, 0xffffffff ;  /* 0xffffffff060c7836 */ /* 0x000fe40000000000 */
[----:B------:R-:W-:Y:S01]  /*2030*/  VIADD R13, R8, 0xffffffff ;  /* 0xffffffff080d7836 */ /* 0x000fe20000000000 */
[----:B------:R-:W-:Y:S02]  /*2040*/  WARPGROUP.DEPBAR.LE gsb0, 0x0 ;  /* 0x00008000000079c5 */ /* 0x000fe40000010000 */
[----:B------:R-:W-:-:S06]  /*2050*/  WARPGROUP.ARRIVE ;  /* 0x00000000000079c5 */ /* 0x000fcc0000000000 */
[----:B------:R-:W-:Y:S01]  /*2060*/  QGMMA.64x32x32.F32.E4M3.E4M3 R24, gdesc[UR8], RZ, !UPT, gsb0 ;  /* 0x00600000081879f3 */ /* 0x000fe2000c0008ff */
[----:B------:R-:W-:Y:S02]  /*2070*/  UIADD3 UR8, UR36, 0x2, URZ ;  /* 0x0000000224087890 */ /* 0x000fe4000fffe03f */
[----:B------:R-:W-:Y:S01]  /*2080*/  UIADD3 UR10, UR6, 0x2, URZ ;  /* 0x00000002060a7890 */ /* 0x000fe2000fffe03f */
[----:B------:R-:W-:Y:S01]  /*2090*/  UMOV UR9, 0x80000020 ;  /* 0x8000002000097882 */ /* 0x000fe20000000000 */
[----:B------:R-:W-:Y:S01]  /*20a0*/  UMOV UR11, 0x80000020 ;  /* 0x80000020000b7882 */ /* 0x000fe20000000000 */
[----:B------:R-:W-:Y:S02]  /*20b0*/  UMOV UR13, UR9 ;  /* 0x00000009000d7c82 */ /* 0x000fe40008000000 */
[----:B------:R-:W-:Y:S01]  /*20c0*/  UMOV UR12, UR8 ;  /* 0x00000008000c7c82 */ /* 0x000fe20008000000 */
[----:B------:R-:W-:Y:S01]  /*20d0*/  UMOV UR16, UR8 ;  /* 0x0000000800107c82 */ /* 0x000fe20008000000 */
[----:B------:R-:W-:Y:S01]  /*20e0*/  UMOV UR17, UR9 ;  /* 0x0000000900117c82 */ /* 0x000fe20008000000 */
[----:B------:R-:W-:Y:S01]  /*20f0*/  UMOV UR20, UR8 ;  /* 0x0000000800147c82 */ /* 0x000fe20008000000 */
[----:B------:R-:W-:Y:S01]  /*2100*/  UMOV UR21, UR9 ;  /* 0x0000000900157c82 */ /* 0x000fe20008000000 */
[----:B------:R-:W-:Y:S01]  /*2110*/  UMOV UR24, UR8 ;  /* 0x0000000800187c82 */ /* 0x000fe20008000000 */
[----:B------:R-:W-:Y:S01]  /*2120*/  UMOV UR25, UR9 ;  /* 0x0000000900197c82 */ /* 0x000fe20008000000 */
[----:B------:R-:W-:-:S02]  /*2130*/  WARPGROUP.DEPBAR.LE gsb0, 0x0 ;  /* 0x00008000000079c5 */ /* 0x000fc40000010000 */
        /* <DEDUP_REMOVED lines=8> */
[----:B------:R-:W-:Y:S02]  /*21c0*/  ULDC UR17, c[0x0][0x288] ;  /* 0x0000a20000117ab9 */ /* 0x000fe40000000800 */
[----:B------:R-:W-:-:S05]  /*21d0*/  IADD3 R5, R8, -UR17, R17 ;  /* 0x8000001108057c10 */ /* 0x000fca000fffe011 */
[----:B------:R-:W-:Y:S01]  /*21e0*/  VIADD R11, R5, UR4 ;  /* 0x00000004050b7c36 */ /* 0x000fe20008000000 */
[----:B------:R-:W-:Y:S02]  /*21f0*/  WARPGROUP.DEPBAR.LE gsb0, 0x0 ;  /* 0x00008000000079c5 */ /* 0x000fe40000010000 */
[----:B------:R-:W-:-:S06]  /*2200*/  WARPGROUP.ARRIVE ;  /* 0x00000000000079c5 */ /* 0x000fcc0000000000 */
[----:B------:R-:W-:Y:S01]  /*2210*/  QGMMA.64x32x32.F32.E4M3.E4M3 R40, gdesc[UR20], R40, gsb0 ;  /* 0x00600000142879f3 */ /* 0x000fe20008000828 */
[----:B------:R-:W-:Y:S02]  /*2220*/  ULDC UR20, c[0x0][0x9dc] ;  /* 0x0002770000147ab9 */ /* 0x000fe40000000800 */
[----:B------:R-:W-:-:S06]  /*2230*/  ULOP3.LUT UR20, URZ, UR20, URZ, 0x33, !UPT ;  /* 0x000000143f147292 */ /* 0x000fcc000f8e333f */
[----:B------:R-:W-:-:S04]  /*2240*/  VIADD R23, R5, UR20 ;  /* 0x0000001405177c36 */ /* 0x000fc80008000000 */
[----:B0-----:R-:W-:Y:S01]  /*2250*/  IMAD.IADD R6, R23, 0x1, R14 ;  /* 0x0000000117067824 */ /* 0x001fe200078e020e */
[----:B------:R-:W-:Y:S02]  /*2260*/  WARPGROUP.DEPBAR.LE gsb0, 0x0 ;  /* 0x00008000000079c5 */ /* 0x000fe40000010000 */
[----:B------:R-:W-:-:S06]  /*2270*/  WARPGROUP.ARRIVE ;  /* 0x00000000000079c5 */ /* 0x000fcc0000000000 */
[----:B------:R-:W-:Y:S03]  /*2280*/  QGMMA.64x32x32.F32.E4M3.E4M3 R24, gdesc[UR24], R24, gsb0 ;  /* 0x00600000181879f3 */ /* 0x000fe60008000818 */
[----:B------:R-:W-:Y:S02]  /*2290*/  WARPGROUP.DEPBAR.LE gsb0, 0x0 ;  /* 0x00008000000079c5 */ /* 0x000fe40000010000 */
[----:B------:R0:W-:Y:S02]  /*22a0*/  @!P3 SYNCS.ARRIVE.TRANS64.RED.A1T0 RZ, [R4+URZ], RZ ;  /* 0x000000ff04ffb9a7 */ /* 0x0001e4000810043f */
[----:B0-----:R-:W-:-:S04]  /*22b0*/  IMAD R4, R22, -0xa0, R17 ;  /* 0xffffff6016047824 */ /* 0x001fc800078e0211 */
[----:B------:R-:W-:-:S04]  /*22c0*/  VIADD R4, R4, 0xa0 ;  /* 0x000000a004047836 */ /* 0x000fc80000000000 */
[----:B------:R-:W-:-:S05]  /*22d0*/  IMAD R10, R3, -0x2, R4 ;  /* 0xfffffffe030a7824 */ /* 0x000fca00078e0204 */
[----:B------:R-:W-:Y:S01]  /*22e0*/  VIADDMNMX R5, R14, R11, R10, PT ;  /* 0x0000000b0e057246 */ /* 0x000fe2000380010a */
[----:B------:R-:W-:Y:S06]  /*22f0*/  @P1 BRA `(.L_x_661) ;  /* 0x0000000000541947 */ /* 0x000fec0003800000 */
[----:B------:R-:W-:Y:S01]  /*2300*/  IADD3 R4, R17, -UR17, R14 ;  /* 0x8000001111047c10 */ /* 0x000fe2000fffe00e */
[----:B------:R-:W-:Y:S03]  /*2310*/  BSSY B0, `(.L_x_662) ;  /* 0x0000010000007945 */ /* 0x000fe60003800000 */
[----:B------:R-:W-:-:S13]  /*2320*/  ISETP.GT.AND P1, PT, R4, -0x1, PT ;  /* 0xffffffff0400780c */ /* 0x000fda0003f24270 */
[----:B------:R-:W-:Y:S05]  /*2330*/  @P1 BRA `(.L_x_663) ;  /* 0x0000000000201947 */ /* 0x000fea0003800000 */
[----:B------:R-:W-:Y:S01]  /*2340*/  UISETP.NE.AND UP2, UPT, UR5, 0x1, UPT ;  /* 0x000000010500788c */ /* 0x000fe2000bf45270 */
[----:B------:R-:W-:-:S05]  /*2350*/  LOP3.LUT R4, RZ, R4, RZ, 0x33, !PT ;  /* 0x00000004ff047212 */ /* 0x000fca00078e33ff */
[----:B------:R-:W-:-:S05]  /*2360*/  PLOP3.LUT P1, PT, PT, PT, UP2, 0x80, 0x0 ;  /* 0x000000000000781c */ /* 0x000fca0003f2f028 */
[----:B------:R-:W-:-:S08]  /*2370*/  @UP2 ULDC.64 UR10, c[0x0][0x9e8] ;  /* 0x00027a00000a2ab9 */ /* 0x000fd00000000a00 */
[----:B------:R-:W-:-:S05]  /*2380*/  @P1 IMAD.HI.U32 R7, R4, UR10, RZ ;  /* 0x0000000a04071c27 */ /* 0x000fca000f8e00ff */
[----:B------:R-:W-:-:S04]  /*2390*/  @P1 SHF.R.U32.HI R4, RZ, UR11, R7 ;  /* 0x0000000bff041c19 */ /* 0x000fc80008011607 */
[----:B------:R-:W-:Y:S01]  /*23a0*/  LOP3.LUT R4, RZ, R4, RZ, 0x33, !PT ;  /* 0x00000004ff047212 */ /* 0x000fe200078e33ff */
[----:B------:R-:W-:Y:S06]  /*23b0*/  BRA `(.L_x_664) ;  /* 0x0000000000147947 */ /* 0x000fec0003800000 */
.L_x_663:
[----:B------:R-:W-:-:S06]  /*23c0*/  UISETP.NE.AND UP2, UPT, UR5, 0x1, UPT ;  /* 0x000000010500788c */ /* 0x000fcc000bf45270 */
[----:B------:R-:W-:-:S05]  /*23d0*/  PLOP3.LUT P1, PT, PT, PT, UP2, 0x80, 0x0 ;  /* 0x000000000000781c */ /* 0x000fca0003f2f028 */
[----:B------:R-:W-:-:S08]  /*23e0*/  @UP2 ULDC.64 UR10, c[0x0][0x9e8] ;  /* 0x00027a00000a2ab9 */ /* 0x000fd00000000a00 */
[----:B------:R-:W-:-:S05]  /*23f0*/  @P1 IMAD.HI.U32 R7, R4, UR10, RZ ;  /* 0x0000000a04071c27 */ /* 0x000fca000f8e00ff */
[----:B------:R-:W-:-:S07]  /*2400*/  @P1 SHF.R.U32.HI R4, RZ, UR11, R7 ;  /* 0x0000000bff041c19 */ /* 0x000fce0008011607 */
.L_x_664:
[----:B------:R-:W-:Y:S05]  /*2410*/  BSYNC B0 ;  /* 0x0000000000007941 */ /* 0x000fea0003800000 */
.L_x_662:
[----:B------:R-:W-:-:S05]  /*2420*/  IMAD R4, R4, UR5, R13 ;  /* 0x0000000504047c24 */ /* 0x000fca000f8e020d */
[----:B------:R-:W-:Y:S02]  /*2430*/  VIMNMX R6, R6, R4, !PT ;  /* 0x0000000406067248 */ /* 0x000fe40007fe0100 */
[----:B------:R-:W-:-:S07]  /*2440*/  VIADDMNMX R5, R4, UR5, R5, PT ;  /* 0x0000000504057c46 */ /* 0x000fce000b800105 */
.L_x_661:
[C---:B------:R-:W-:Y:S02]  /*2450*/  ISETP.GE.AND P1, PT, R12.reuse, 0x2, PT ;  /* 0x000000020c00780c */ /* 0x040fe40003f26270 */
[----:B------:R-:W-:Y:S02]  /*2460*/  ISETP.GE.AND P2, PT, R12, 0x9, PT ;  /* 0x000000090c00780c */ /* 0x000fe40003f46270 */
[----:B------:R-:W-:Y:S02]  /*2470*/  LOP3.LUT R16, R16, 0xdfffffff, RZ, 0xc0, !PT ;  /* 0xdfffffff10107812 */ /* 0x000fe400078ec0ff */
[----:B------:R-:W-:Y:S02]  /*2480*/  ISETP.GE.AND P3, PT, R12, 0xa, PT ;  /* 0x0000000a0c00780c */ /* 0x000fe40003f66270 */
[----:B------:R-:W-:Y:S02]  /*2490*/  LOP3.LUT R4, R4, 0xfffffffe, RZ, 0xc0, !PT ;  /* 0xfffffffe04047812 */ /* 0x000fe400078ec0ff */
[----:B------:R-:W-:-:S03]  /*24a0*/  ISETP.GE.AND P6, PT, R12, 0x1, PT ;  /* 0x000000010c00780c */ /* 0x000fc60003fc6270 */
[----:B------:R-:W-:Y:S02]  /*24b0*/  @P1 LOP3.LUT R16, R16, 0x20000000, RZ, 0xfc, !PT ;  /* 0x2000000010101812 */ /* 0x000fe400078efcff */
[----:B------:R-:W-:Y:S02]  /*24c0*/  ISETP.GT.AND P1, PT, R6, 0x1, !P1 ;  /* 0x000000010600780c */ /* 0x000fe40004f24270 */
[----:B------:R-:W-:Y:S02]  /*24d0*/  LOP3.LUT R16, R16, 0xbfffffff, RZ, 0xc0, !PT ;  /* 0xbfffffff10107812 */ /* 0x000fe400078ec0ff */
[----:B------:R-:W-:Y:S02]  /*24e0*/  ISETP.LT.OR P1, PT, R5, 0x2, P1 ;  /* 0x000000020500780c */ /* 0x000fe40000f21670 */
[----:B------:R-:W-:Y:S02]  /*24f0*/  @P2 LOP3.LUT R16, R16, 0x40000000, RZ, 0xfc, !PT ;  /* 0x4000000010102812 */ /* 0x000fe400078efcff */
[----:B------:R-:W-:-:S02]  /*2500*/  FSEL R89, R89, -INF , !P1 ;  /* 0xff80000059597808 */ /* 0x000fc40004800000 */
[----:B------:R-:W-:Y:S02]  /*2510*/  LOP3.LUT R16, R16, 0x7fffffff, RZ, 0xc0, !PT ;  /* 0x7fffffff10107812 */ /* 0x000fe400078ec0ff */
[----:B------:R-:W-:Y:S02]  /*2520*/  ISETP.GT.AND P2, PT, R6, 0x8, !P2 ;  /* 0x000000080600780c */ /* 0x000fe40005744270 */
[----:B------:R-:W-:Y:S02]  /*2530*/  @P3 LOP3.LUT R16, R16, 0x80000000, RZ, 0xfc, !PT ;  /* 0x8000000010103812 */ /* 0x000fe400078efcff */
[----:B------:R-:W-:Y:S02]  /*2540*/  ISETP.GT.AND P1, PT, R6, 0x9, !P3 ;  /* 0x000000090600780c */ /* 0x000fe40005f24270 */
[----:B------:R-:W-:Y:S02]  /*2550*/  ISETP.GE.AND P3, PT, R12, 0x11, PT ;  /* 0x000000110c00780c */ /* 0x000fe40003f66270 */
[----:B------:R-:W-:-:S02]  /*2560*/  ISETP.LT.OR P2, PT, R5, 0x9, P2 ;  /* 0x000000090500780c */ /* 0x000fc40001741670 */
[----:B------:R-:W-:Y:S02]  /*2570*/  ISETP.LT.OR P1, PT, R5, 0xa, P1 ;  /* 0x0000000a0500780c */ /* 0x000fe40000f21670 */
[----:B------:R-:W-:Y:S02]  /*2580*/  FSEL R92, R92, -INF , !P2 ;  /* 0xff8000005c5c7808 */ /* 0x000fe40005000000 */
[----:B------:R-:W-:Y:S02]  /*2590*/  ISETP.GE.AND P2, PT, R12, 0x12, PT ;  /* 0x000000120c00780c */ /* 0x000fe40003f46270 */
[----:B------:R-:W-:Y:S02]  /*25a0*/  FSEL R93, R93, -INF , !P1 ;  /* 0xff8000005d5d7808 */ /* 0x000fe40004800000 */
[----:B------:R-:W-:Y:S02]  /*25b0*/  ISETP.GT.AND P1, PT, R6, 0x10, !P3 ;  /* 0x000000100600780c */ /* 0x000fe40005f24270 */
[----:B------:R-:W-:-:S02]  /*25c0*/  @P3 LOP3.LUT R4, R4, 0x1, RZ, 0xfc, !PT ;  /* 0x0000000104043812 */ /* 0x000fc400078efcff */
[----:B------:R-:W-:Y:S02]  /*25d0*/  ISETP.LT.OR P1, PT, R5, 0x11, P1 ;  /* 0x000000110500780c */ /* 0x000fe40000f21670 */
[----:B------:R-:W-:Y:S02]  /*25e0*/  LOP3.LUT R4, R4, 0xfffffff7, RZ, 0xc0, !PT ;  /* 0xfffffff704047812 */ /* 0x000fe400078ec0ff */
[----:B------:R-:W-:Y:S02]  /*25f0*/  FSEL R96, R96, -INF , !P1 ;  /* 0xff80000060607808 */ /* 0x000fe40004800000 */
[----:B------:R-:W-:Y:S02]  /*2600*/  @P2 LOP3.LUT R4, R4, 0x8, RZ, 0xfc, !PT ;  /* 0x0000000804042812 */ /* 0x000fe400078efcff */
[----:B------:R-:W-:Y:S02]  /*2610*/  ISETP.GT.AND P1, PT, R6, 0x11, !P2 ;  /* 0x000000110600780c */ /* 0x000fe40005724270 */
[----:B------:R-:W-:-:S02]  /*2620*/  ISETP.GE.AND P2, PT, R12, 0x19, PT ;  /* 0x000000190c00780c */ /* 0x000fc40003f46270 */
[----:B------:R-:W-:Y:S02]  /*2630*/  ISETP.LT.OR P1, PT, R5, 0x12, P1 ;  /* 0x000000120500780c */ /* 0x000fe40000f21670 */
[----:B------:R-:W-:Y:S02]  /*2640*/  LOP3.LUT R4, R4, 0xfffffffb, RZ, 0xc0, !PT ;  /* 0xfffffffb04047812 */ /* 0x000fe400078ec0ff */
[----:B------:R-:W-:Y:S02]  /*2650*/  FSEL R97, R97, -INF , !P1 ;  /* 0xff80000061617808 */ /* 0x000fe40004800000 */
[----:B------:R-:W-:Y:S02]  /*2660*/  ISETP.GT.AND P1, PT, R6, 0x18, !P2 ;  /* 0x000000180600780c */ /* 0x000fe40005724270 */
[----:B------:R-:W-:Y:S02]  /*2670*/  ISETP.GE.AND P3, PT, R12, 0x22, PT ;  /* 0x000000220c00780c */ /* 0x000fe40003f66270 */
[----:B------:R-:W-:-:S02]  /*2680*/  ISETP.LT.OR P1, PT, R5, 0x19, P1 ;  /* 0x000000190500780c */ /* 0x000fc40000f21670 */
[----:B------:R-:W-:Y:S02]  /*2690*/  @P2 LOP3.LUT R4, R4, 0x4, RZ, 0xfc, !PT ;  /* 0x0000000404042812 */ /* 0x000fe400078efcff */
[----:B------:R-:W-:Y:S02]  /*26a0*/  ISETP.GE.AND P2, PT, R12, 0x1a, PT ;  /* 0x0000001a0c00780c */ /* 0x000fe40003f46270 */
[----:B------:R-:W-:Y:S02]  /*26b0*/  FSEL R100, R100, -INF , !P1 ;  /* 0xff80000064647808 */ /* 0x000fe40004800000 */
[----:B------:R-:W-:Y:S02]  /*26c0*/  ISETP.GT.AND P1, PT, R6, 0x19, !P2 ;  /* 0x000000190600780c */ /* 0x000fe40005724270 */
[----:B------:R-:W-:Y:S02]  /*26d0*/  LOP3.LUT R4, R4, 0xfffffffd, RZ, 0xc0, !PT ;  /* 0xfffffffd04047812 */ /* 0x000fe400078ec0ff */
[----:B------:R-:W-:-:S02]  /*26e0*/  ISETP.LT.OR P1, PT, R5, 0x1a, P1 ;  /* 0x0000001a0500780c */ /* 0x000fc40000f21670 */
[----:B------:R-:W-:Y:S02]  /*26f0*/  LOP3.LUT R16, R16, 0xfffffffe, RZ, 0xc0, !PT ;  /* 0xfffffffe10107812 */ /* 0x000fe400078ec0ff */
[----:B------:R-:W-:Y:S02]  /*2700*/  FSEL R101, R101, -INF , !P1 ;  /* 0xff80000065657808 */ /* 0x000fe40004800000 */
[----:B------:R-:W-:Y:S02]  /*2710*/  ISETP.GE.AND P1, PT, R12, 0x21, PT ;  /* 0x000000210c00780c */ /* 0x000fe40003f26270 */
[----:B------:R-:W-:Y:S02]  /*2720*/  @P2 LOP3.LUT R4, R4, 0x2, RZ, 0xfc, !PT ;  /* 0x0000000204042812 */ /* 0x000fe400078efcff */
[----:B------:R-:W-:Y:S02]  /*2730*/  ISETP.GT.AND P2, PT, R6, 0x20, !P1 ;  /* 0x000000200600780c */ /* 0x000fe40004f44270 */
[----:B------:R-:W-:-:S02]  /*2740*/  @P3 LOP3.LUT R16, R16, 0x1, RZ, 0xfc, !PT ;  /* 0x0000000110103812 */ /* 0x000fc400078efcff */
[C---:B------:R-:W-:Y:S02]  /*2750*/  ISETP.LT.OR P2, PT, R5.reuse, 0x21, P2 ;  /* 0x000000210500780c */ /* 0x040fe40001741670 */
[----:B------:R-:W-:Y:S02]  /*2760*/  LOP3.LUT R16, R16, 0xfffffffd, RZ, 0xc0, !PT ;  /* 0xfffffffd10107812 */ /* 0x000fe400078ec0ff */
[----:B------:R-:W-:Y:S02]  /*2770*/  FSEL R72, R72, -INF , !P2 ;  /* 0xff80000048487808 */ /* 0x000fe40005000000 */
[----:B------:R-:W-:Y:S02]  /*2780*/  ISETP.GT.AND P2, PT, R6, 0x21, !P3 ;  /* 0x000000210600780c */ /* 0x000fe40005f44270 */
[----:B------:R-:W-:Y:S02]  /*2790*/  ISETP.GE.AND P3, PT, R12, 0x29, PT ;  /* 0x000000290c00780c */ /* 0x000fe40003f66270 */
[----:B------:R-:W-:-:S04]  /*27a0*/  ISETP.LT.OR P2, PT, R5, 0x22, P2 ;  /* 0x000000220500780c */ /* 0x000fc80001741670 */
[----:B------:R-:W-:Y:S02]  /*27b0*/  FSEL R73, R73, -INF , !P2 ;  /* 0xff80000049497808 */ /* 0x000fe40005000000 */
[----:B------:R-:W-:-:S04]  /*27c0*/  ISETP.GT.AND P2, PT, R6, 0x28, !P3 ;  /* 0x000000280600780c */ /* 0x000fc80005f44270 */
[----:B------:R-:W-:Y:S02]  /*27d0*/  ISETP.LT.OR P2, PT, R5, 0x29, P2 ;  /* 0x000000290500780c */ /* 0x000fe40001741670 */
[----:B------:R-:W-:Y:S02]  /*27e0*/  @P3 LOP3.LUT R16, R16, 0x2, RZ, 0xfc, !PT ;  /* 0x0000000210103812 */ /* 0x000fe400078efcff */
[----:B------:R-:W-:Y:S02]  /*27f0*/  ISETP.GE.AND P3, PT, R12, 0x2a, PT ;  /* 0x0000002a0c00780c */ /* 0x000fe40003f66270 */
[----:B------:R-:W-:Y:S02]  /*2800*/  LOP3.LUT R16, R16, 0xfffffffb, RZ, 0xc0, !PT ;  /* 0xfffffffb10107812 */ /* 0x000fe400078ec0ff */
[----:B------:R-:W-:Y:S02]  /*2810*/  FSEL R76, R76, -INF , !P2 ;  /* 0xff8000004c4c7808 */ /* 0x000fe40005000000 */
[----:B------:R-:W-:-:S04]  /*2820*/  ISETP.GT.AND P2, PT, R6, 0x29, !P3 ;  /* 0x000000290600780c */ /* 0x000fc80005f44270 */
[----:B------:R-:W-:-:S03]  /*2830*/  ISETP.LT.OR P2, PT, R5, 0x2a, P2 ;  /* 0x0000002a0500780c */ /* 0x000fc60001741670 */
        /* <DEDUP_REMOVED lines=134> */
[----:B------:R-:W-:Y:S02]  /*30a0*/  FSEL R25, R25, -INF , !P2 ;  /* 0xff80000019197808 */ /* 0x000fe40005000000 */
[----:B------:R-:W-:Y:S02]  /*30b0*/  LOP3.LUT R16, R16, 0xf7ffffff, RZ, 0xc0, !PT ;  /* 0xf7ffffff10107812 */ /* 0x000fe400078ec0ff */
[----:B------:R-:W-:-:S04]  /*30c0*/  ISETP.GT.AND P2, PT, R6, 0x88, !P3 ;  /* 0x000000880600780c */ /* 0x000fc80005f44270 */
[----:B------:R-:W-:-:S03]  /*30d0*/  ISETP.LT.OR P2, PT, R5, 0x89, P2 ;  /* 0x000000890500780c */ /* 0x000fc60001741670 */
[----:B------:R-:W-:Y:S02]  /*30e0*/  @P3 LOP3.LUT R16, R16, 0x8000000, RZ, 0xfc, !PT ;  /* 0x0800000010103812 */ /* 0x000fe400078efcff */
[----:B------:R-:W-:Y:S02]  /*30f0*/  ISETP.GE.AND P3, PT, R12, 0x8a, PT ;  /* 0x0000008a0c00780c */ /* 0x000fe40003f66270 */
[----:B------:R-:W-:Y:S02]  /*3100*/  FSEL R28, R28, -INF , !P2 ;  /* 0xff8000001c1c7808 */ /* 0x000fe40005000000 */
[----:B------:R-:W-:Y:S02]  /*3110*/  ISETP.GT.AND P2, PT, R6, 0x89, !P3 ;  /* 0x000000890600780c */ /* 0x000fe40005f44270 */
[----:B------:R-:W-:Y:S02]  /*3120*/  LOP3.LUT R16, R16, 0xff7fffff, RZ, 0xc0, !PT ;  /* 0xff7fffff10107812 */ /* 0x000fe400078ec0ff */
[----:B------:R-:W-:-:S04]  /*3130*/  ISETP.LT.OR P2, PT, R5, 0x8a, P2 ;  /* 0x0000008a0500780c */ /* 0x000fc80001741670 */
[----:B------:R-:W-:Y:S02]  /*3140*/  FSEL R29, R29, -INF , !P2 ;  /* 0xff8000001d1d7808 */ /* 0x000fe40005000000 */
[----:B------:R-:W-:Y:S02]  /*3150*/  ISETP.GE.AND P2, PT, R12, 0x91, PT ;  /* 0x000000910c00780c */ /* 0x000fe40003f46270 */
[----:B------:R-:W-:Y:S02]  /*3160*/  @P3 LOP3.LUT R16, R16, 0x800000, RZ, 0xfc, !PT ;  /* 0x0080000010103812 */ /* 0x000fe400078efcff */
[----:B------:R-:W-:Y:S02]  /*3170*/  ISETP.GT.AND P3, PT, R6, 0x90, !P2 ;  /* 0x000000900600780c */ /* 0x000fe40005764270 */
[----:B------:R-:W-:Y:S02]  /*3180*/  LOP3.LUT R16, R16, 0xefffffff, RZ, 0xc0, !PT ;  /* 0xefffffff10107812 */ /* 0x000fe400078ec0ff */
[----:B------:R-:W-:-:S04]  /*3190*/  ISETP.LT.OR P3, PT, R5, 0x91, P3 ;  /* 0x000000910500780c */ /* 0x000fc80001f61670 */
[----:B------:R-:W-:Y:S02]  /*31a0*/  FSEL R32, R32, -INF , !P3 ;  /* 0xff80000020207808 */ /* 0x000fe40005800000 */
[----:B------:R-:W-:-:S04]  /*31b0*/  ISETP.GE.AND P3, PT, R12, 0x92, PT ;  /* 0x000000920c00780c */ /* 0x000fc80003f66270 */
[----:B------:R-:W-:-:S04]  /*31c0*/  ISETP.GT.AND P4, PT, R6, 0x91, !P3 ;  /* 0x000000910600780c */ /* 0x000fc80005f84270 */
[----:B------:R-:W-:-:S04]  /*31d0*/  ISETP.LT.OR P4, PT, R5, 0x92, P4 ;  /* 0x000000920500780c */ /* 0x000fc80002781670 */
[----:B------:R-:W-:Y:S02]  /*31e0*/  FSEL R33, R33, -INF , !P4 ;  /* 0xff80000021217808 */ /* 0x000fe40006000000 */
[----:B------:R-:W-:-:S04]  /*31f0*/  ISETP.GE.AND P4, PT, R12, 0x99, PT ;  /* 0x000000990c00780c */ /* 0x000fc80003f86270 */
[----:B------:R-:W-:-:S04]  /*3200*/  ISETP.GT.AND P5, PT, R6, 0x98, !P4 ;  /* 0x000000980600780c */ /* 0x000fc800067a4270 */
[----:B------:R-:W-:-:S04]  /*3210*/  ISETP.LT.OR P5, PT, R5, 0x99, P5 ;  /* 0x000000990500780c */ /* 0x000fc80002fa1670 */
[----:B------:R-:W-:Y:S02]  /*3220*/  FSEL R36, R36, -INF , !P5 ;  /* 0xff80000024247808 */ /* 0x000fe40006800000 */
[----:B------:R-:W-:-:S04]  /*3230*/  ISETP.GT.AND P5, PT, R6, RZ, !P6 ;  /* 0x000000ff0600720c */ /* 0x000fc800077a4270 */
[----:B------:R-:W-:-:S04]  /*3240*/  ISETP.LT.OR P5, PT, R5, 0x1, P5 ;  /* 0x000000010500780c */ /* 0x000fc80002fa1670 */
[----:B------:R-:W-:Y:S02]  /*3250*/  FSEL R7, R88, -INF , !P5 ;  /* 0xff80000058077808 */ /* 0x000fe40006800000 */
[----:B------:R-:W-:-:S13]  /*3260*/  ISETP.GE.AND P5, PT, R12, 0x9a, PT ;  /* 0x0000009a0c00780c */ /* 0x000fda0003fa6270 */
[----:B------:R-:W-:Y:S02]  /*3270*/  @P5 LOP3.LUT R16, R16, 0x10000000, RZ, 0xfc, !PT ;  /* 0x1000000010105812 */ /* 0x000fe400078efcff */
[----:B------:R-:W-:Y:S02]  /*3280*/  ISETP.GT.AND P5, PT, R6, 0x99, !P5 ;  /* 0x000000990600780c */ /* 0x000fe40006fa4270 */
[----:B------:R-:W0:Y:S02]  /*3290*/  SHFL.IDX PT, R6, R9, 0x1, 0x1c1f ;  /* 0x003c1f0009067f89 */ /* 0x000e2400000e0000 */
[----:B------:R-:W-:-:S04]  /*32a0*/  ISETP.LT.OR P5, PT, R5, 0x9a, P5 ;  /* 0x0000009a0500780c */ /* 0x000fc80002fa1670 */
[----:B------:R-:W-:Y:S02]  /*32b0*/  FSEL R37, R37, -INF , !P5 ;  /* 0xff80000025257808 */ /* 0x000fe40006800000 */
[----:B------:R-:W-:Y:S02]  /*32c0*/  PLOP3.LUT P5, PT, PT, PT, UP1, 0x40, 0x0 ;  /* 0x000000000000781c */ /* 0x000fe40003fae818 */
[----:B0-----:R-:W-:Y:S01]  /*32d0*/  VIADDMNMX R8, R6, R11, R10, PT ;  /* 0x0000000b06087246 */ /* 0x001fe2000380010a */
[----:B------:R-:W-:-:S10]  /*32e0*/  IMAD.IADD R23, R23, 0x1, R6 ;  /* 0x0000000117177824 */ /* 0x000fd400078e0206 */
[----:B------:R-:W-:Y:S05]  /*32f0*/  @P5 BRA `(.L_x_665) ;  /* 0x00000000005c5947 */ /* 0x000fea0003800000 */
        /* <DEDUP_REMOVED lines=8> */
[----:B------:R-:W-:Y:S01]  /*3380*/  @P5 IMAD.HI.U32 R6, R5, UR10, RZ ;  /* 0x0000000a05065c27 */ /* 0x000fe2000f8e00ff */
[----:B------:R-:W-:-:S13]  /*3390*/  PLOP3.LUT P5, PT, PT, PT, UP2, 0x80, 0x0 ;  /* 0x000000000000781c */ /* 0x000fda0003faf028 */
[----:B------:R-:W-:-:S04]  /*33a0*/  @P5 SHF.R.U32.HI R5, RZ, UR11, R6 ;  /* 0x0000000bff055c19 */ /* 0x000fc80008011606 */
[----:B------:R-:W-:Y:S01]  /*33b0*/  LOP3.LUT R5, RZ, R5, RZ, 0x33, !PT ;  /* 0x00000005ff057212 */ /* 0x000fe200078e33ff */
[----:B------:R-:W-:Y:S06]  /*33c0*/  BRA `(.L_x_668) ;  /* 0x0000000000187947 */ /* 0x000fec0003800000 */
.L_x_667:
[----:B------:R-:W-:-:S06]  /*33d0*/  UISETP.NE.AND UP2, UPT, UR5, 0x1, UPT ;  /* 0x000000010500788c */ /* 0x000fcc000bf45270 */
[----:B------:R-:W-:-:S05]  /*33e0*/  PLOP3.LUT P5, PT, PT, PT, UP2, 0x80, 0x0 ;  /* 0x000000000000781c */ /* 0x000fca0003faf028 */
[----:B------:R-:W-:-:S08]  /*33f0*/  @UP2 ULDC.64 UR10, c[0x0][0x9e8] ;  /* 0x00027a00000a2ab9 */ /* 0x000fd00000000a00 */
[----:B------:R-:W-:Y:S01]  /*3400*/  @P5 IMAD.HI.U32 R6, R5, UR10, RZ ;  /* 0x0000000a05065c27 */ /* 0x000fe2000f8e00ff */
[----:B------:R-:W-:-:S13]  /*3410*/  PLOP3.LUT P5, PT, PT, PT, UP2, 0x80, 0x0 ;  /* 0x000000000000781c */ /* 0x000fda0003faf028 */
[----:B------:R-:W-:-:S07]  /*3420*/  @P5 SHF.R.U32.HI R5, RZ, UR11, R6 ;  /* 0x0000000bff055c19 */ /* 0x000fce0008011606 */
.L_x_668:
[----:B------:R-:W-:Y:S05]  /*3430*/  BSYNC B0 ;  /* 0x0000000000007941 */ /* 0x000fea0003800000 */
.L_x_666:
[----:B------:R-:W-:-:S05]  /*3440*/  IMAD R5, R5, UR5, R13 ;  /* 0x0000000505057c24 */ /* 0x000fca000f8e020d */
[----:B------:R-:W-:Y:S02]  /*3450*/  VIMNMX R23, R23, R5, !PT ;  /* 0x0000000517177248 */ /* 0x000fe40007fe0100 */
[----:B------:R-:W-:-:S07]  /*3460*/  VIADDMNMX R8, R5, UR5, R8, PT ;  /* 0x0000000505087c46 */ /* 0x000fce000b800108 */
.L_x_665:
[----:B------:R-:W-:Y:S01]  /*3470*/  ISETP.GT.AND P1, PT, R23, 0x20, !P1 ;  /* 0x000000201700780c */ /* 0x000fe20004f24270 */
[----:B------:R-:W-:Y:S01]  /*3480*/  IMAD.U32 R88, RZ, RZ, UR45 ;  /* 0x0000002dff587e24 */ /* 0x000fe2000f8e00ff */
[----:B------:R-:W-:Y:S01]  /*3490*/  LOP3.LUT P5, RZ, R16, 0x8000, RZ, 0xc0, !PT ;  /* 0x0000800010ff7812 */ /* 0x000fe200078ac0ff */
[----:B------:R-:W-:Y:S01]  /*34a0*/  @UP0 ULDC UR10, c[0x0][0x44c] ;  /* 0x00011300000a0ab9 */ /* 0x000fe20000000800 */
[----:B------:R-:W-:Y:S01]  /*34b0*/  ISETP.LT.OR P1, PT, R8, 0x21, P1 ;  /* 0x000000210800780c */ /* 0x000fe20000f21670 */
[----:B------:R-:W-:Y:S01]  /*34c0*/  UIMAD.WIDE.U32 UR10, UR38, UR10, URZ ;  /* 0x0000000a260a72a5 */ /* 0x000fe2000f8e003f */
[----:B------:R-:W-:Y:S01]  /*34d0*/  FMNMX.FTZ R5, R7, R89, !PT ;  /* 0x0000005907057209 */ /* 0x000fe20007810000 */
[----:B------:R-:W-:Y:S01]  /*34e0*/  @UP0 ULDC UR12, c[0x0][0x450] ;  /* 0x00011400000c0ab9 */ /* 0x000fe20000000800 */
[----:B------:R-:W-:Y:S01]  /*34f0*/  FSEL R74, R74, -INF , !P1 ;  /* 0xff8000004a4a7808 */ /* 0x000fe20004800000 */
[----:B------:R-:W-:Y:S01]  /*3500*/  @UP0 USHF.R.U32.HI UR38, URZ, UR12, UR11 ;  /* 0x0000000c3f260299 */ /* 0x000fe2000801160b */
[----:B------:R-:W-:-:S02]  /*3510*/  LOP3.LUT P1, RZ, R16, 0x1, RZ, 0xc0, !PT ;  /* 0x0000000110ff7812 */ /* 0x000fc4000782c0ff */
[----:B------:R-:W-:Y:S02]  /*3520*/  FMNMX.FTZ R6, R92, R5, !PT ;  /* 0x000000055c067209 */ /* 0x000fe40007810000 */
[----:B------:R-:W-:Y:S02]  /*3530*/  ISETP.GT.AND P1, PT, R23, 0x21, !P1 ;  /* 0x000000211700780c */ /* 0x000fe40004f24270 */
[----:B------:R-:W-:Y:S02]  /*3540*/  FMNMX.FTZ R5, R93, R6, !PT ;  /* 0x000000065d057209 */ /* 0x000fe40007810000 */
[----:B------:R-:W-:Y:S02]  /*3550*/  ISETP.LT.OR P1, PT, R8, 0x22, P1 ;  /* 0x000000220800780c */ /* 0x000fe40000f21670 */
[----:B------:R-:W-:Y:S02]  /*3560*/  FMNMX.FTZ R6, R96, R5, !PT ;  /* 0x0000000560067209 */ /* 0x000fe40007810000 */
[----:B------:R-:W-:-:S02]  /*3570*/  FSEL R75, R75, -INF , !P1 ;  /* 0xff8000004b4b7808 */ /* 0x000fc40004800000 */
[----:B------:R-:W-:Y:S02]  /*3580*/  LOP3.LUT P1, RZ, R16, 0x2, RZ, 0xc0, !PT ;  /* 0x0000000210ff7812 */ /* 0x000fe4000782c0ff */
[----:B------:R-:W-:Y:S02]  /*3590*/  FMNMX.FTZ R5, R97, R6, !PT ;  /* 0x0000000661057209 */ /* 0x000fe40007810000 */
[----:B------:R-:W-:Y:S02]  /*35a0*/  ISETP.GT.AND P1, PT, R23, 0x28, !P1 ;  /* 0x000000281700780c */ /* 0x000fe40004f24270 */
[----:B------:R-:W-:Y:S02]  /*35b0*/  FMNMX.FTZ R6, R100, R5, !PT ;  /* 0x0000000564067209 */ /* 0x000fe40007810000 */
[----:B------:R-:W-:Y:S02]  /*35c0*/  ISETP.LT.OR P1, PT, R8, 0x29, P1 ;  /* 0x000000290800780c */ /* 0x000fe40000f21670 */
[----:B------:R-:W-:-:S02]  /*35d0*/  FMNMX.FTZ R5, R101, R6, !PT ;  /* 0x0000000665057209 */ /* 0x000fc40007810000 */
[----:B------:R-:W-:Y:S02]  /*35e0*/  FSEL R78, R78, -INF , !P1 ;  /* 0xff8000004e4e7808 */ /* 0x000fe40004800000 */
[----:B------:R-:W-:Y:S02]  /*35f0*/  LOP3.LUT P1, RZ, R16, 0x4, RZ, 0xc0, !PT ;  /* 0x0000000410ff7812 */ /* 0x000fe4000782c0ff */
[----:B------:R-:W-:Y:S02]  /*3600*/  FMNMX.FTZ R6, R72, R5, !PT ;  /* 0x0000000548067209 */ /* 0x000fe40007810000 */
[----:B------:R-:W-:Y:S02]  /*3610*/  ISETP.GT.AND P1, PT, R23, 0x29, !P1 ;  /* 0x000000291700780c */ /* 0x000fe40004f24270 */
[----:B------:R-:W-:Y:S02]  /*3620*/  FMNMX.FTZ R5, R73, R6, !PT ;  /* 0x0000000649057209 */ /* 0x000fe40007810000 */
[----:B------:R-:W-:-:S02]  /*3630*/  ISETP.LT.OR P1, PT, R8, 0x2a, P1 ;  /* 0x0000002a0800780c */ /* 0x000fc40000f21670 */
[----:B------:R-:W-:Y:S02]  /*3640*/  FMNMX.FTZ R6, R76, R5, !PT ;  /* 0x000000054c067209 */ /* 0x000fe40007810000 */
[----:B------:R-:W-:Y:S02]  /*3650*/  FSEL R79, R79, -INF , !P1 ;  /* 0xff8000004f4f7808 */ /* 0x000fe40004800000 */
[----:B------:R-:W-:Y:S02]  /*3660*/  LOP3.LUT P1, RZ, R16, 0x400000, RZ, 0xc0, !PT ;  /* 0x0040000010ff7812 */ /* 0x000fe4000782c0ff */
[----:B------:R-:W-:Y:S02]  /*3670*/  FMNMX.FTZ R5, R77, R6, !PT ;  /* 0x000000064d057209 */ /* 0x000fe40007810000 */
[----:B------:R-:W-:Y:S02]  /*3680*/  ISETP.GT.AND P1, PT, R23, 0x30, !P1 ;  /* 0x000000301700780c */ /* 0x000fe40004f24270 */
[----:B------:R-:W-:-:S02]  /*3690*/  FMNMX.FTZ R6, R80, R5, !PT ;  /* 0x0000000550067209 */ /* 0x000fc40007810000 */
[----:B------:R-:W-:Y:S02]  /*36a0*/  ISETP.LT.OR P1, PT, R8, 0x31, P1 ;  /* 0x000000310800780c */ /* 0x000fe40000f21670 */
[----:B------:R-:W-:Y:S02]  /*36b0*/  FMNMX.FTZ R5, R81, R6, !PT ;  /* 0x0000000651057209 */ /* 0x000fe40007810000 */
[----:B------:R-:W-:Y:S02]  /*36c0*/  FSEL R82, R82, -INF , !P1 ;  /* 0xff80000052527808 */ /* 0x000fe40004800000 */
[----:B------:R-:W-:Y:S02]  /*36d0*/  LOP3.LUT P1, RZ, R16, 0x200000, RZ, 0xc0, !PT ;  /* 0x0020000010ff7812 */ /* 0x000fe4000782c0ff */
[----:B------:R-:W-:Y:S02]  /*36e0*/  FMNMX.FTZ R6, R84, R5, !PT ;  /* 0x0000000554067209 */ /* 0x000fe40007810000 */
[----:B------:R-:W-:-:S02]  /*36f0*/  ISETP.GT.AND P1, PT, R23, 0x31, !P1 ;  /* 0x000000311700780c */ /* 0x000fc40004f24270 */
[----:B------:R-:W-:Y:S02]  /*3700*/  FMNMX.FTZ R5, R85, R6, !PT ;  /* 0x0000000655057209 */ /* 0x000fe40007810000 */
[----:B------:R-:W-:Y:S02]  /*3710*/  ISETP.LT.OR P1, PT, R8, 0x32, P1 ;  /* 0x000000320800780c */ /* 0x000fe40000f21670 */
[----:B------:R-:W-:Y:S02]  /*3720*/  FMNMX.FTZ R6, R56, R5, !PT ;  /* 0x0000000538067209 */ /* 0x000fe40007810000 */
[----:B------:R-:W-:Y:S02]  /*3730*/  FSEL R83, R83, -INF , !P1 ;  /* 0xff80000053537808 */ /* 0x000fe40004800000 */
[----:B------:R-:W-:Y:S02]  /*3740*/  LOP3.LUT P1, RZ, R16, 0x100000, RZ, 0xc0, !PT ;  /* 0x0010000010ff7812 */ /* 0x000fe4000782c0ff */
[----:B------:R-:W-:-:S02]  /*3750*/  FMNMX.FTZ R5, R57, R6, !PT ;  /* 0x0000000639057209 */ /* 0x000fc40007810000 */
[----:B------:R-:W-:Y:S02]  /*3760*/  ISETP.GT.AND P1, PT, R23, 0x38, !P1 ;  /* 0x000000381700780c */ /* 0x000fe40004f24270 */
[----:B------:R-:W-:Y:S02]  /*3770*/  FMNMX.FTZ R6, R60, R5, !PT ;  /* 0x000000053c067209 */ /* 0x000fe40007810000 */
[----:B------:R-:W-:Y:S02]  /*3780*/  ISETP.LT.OR P1, PT, R8, 0x39, P1 ;  /* 0x000000390800780c */ /* 0x000fe40000f21670 */
[----:B------:R-:W-:Y:S02]  /*3790*/  FMNMX.FTZ R5, R61, R6, !PT ;  /* 0x000000063d057209 */ /* 0x000fe40007810000 */
[----:B------:R-:W-:Y:S02]  /*37a0*/  FSEL R86, R86, -INF , !P1 ;  /* 0xff80000056567808 */ /* 0x000fe40004800000 */
        /* <DEDUP_REMOVED lines=28> */
[----:B------:R-:W-:Y:S02]  /*3970*/  ISETP.GT.AND P1, PT, R23, 0x49, !P5 ;  /* 0x000000491700780c */ /* 0x000fe40006f24270 */
[----:B------:R-:W-:Y:S02]  /*3980*/  LOP3.LUT P5, RZ, R16, 0x10, RZ, 0xc0, !PT ;  /* 0x0000001010ff7812 */ /* 0x000fe400078ac0ff */
        /* <DEDUP_REMOVED lines=19> */
[C---:B------:R-:W-:Y:S02]  /*3ac0*/  ISETP.GT.AND P1, PT, R23.reuse, 0x58, !P1 ;  /* 0x000000581700780c */ /* 0x040fe40004f24270 */
[----:B------:R-:W-:Y:S01]  /*3ad0*/  ISETP.GT.AND P6, PT, R23, RZ, !P6 ;  /* 0x000000ff1700720c */ /* 0x000fe200077c4270 */
[----:B------:R-:W0:Y:S01]  /*3ae0*/  SHFL.BFLY PT, R5, R6, 0x2, 0x1f ;  /* 0x0c401f0006057f89 */ /* 0x000e2200000e0000 */
[C---:B------:R-:W-:Y:S02]  /*3af0*/  ISETP.LT.OR P1, PT, R8.reuse, 0x59, P1 ;  /* 0x000000590800780c */ /* 0x040fe40000f21670 */
[----:B------:R-:W-:Y:S02]  /*3b00*/  ISETP.LT.OR P6, PT, R8, 0x1, P6 ;  /* 0x000000010800780c */ /* 0x000fe400037c1670 */
[----:B------:R-:W-:Y:S02]  /*3b10*/  FSEL R70, R70, -INF , !P1 ;  /* 0xff80000046467808 */ /* 0x000fe40004800000 */
[----:B------:R-:W-:-:S02]  /*3b20*/  LOP3.LUT P1, RZ, R16, 0x800, RZ, 0xc0, !PT ;  /* 0x0000080010ff7812 */ /* 0x000fc4000782c0ff */
[----:B------:R-:W-:Y:S02]  /*3b30*/  FSEL R90, R90, -INF , !P6 ;  /* 0xff8000005a5a7808 */ /* 0x000fe40007000000 */
[C---:B------:R-:W-:Y:S02]  /*3b40*/  ISETP.GT.AND P1, PT, R23.reuse, 0x59, !P1 ;  /* 0x000000591700780c */ /* 0x040fe40004f24270 */
[----:B------:R-:W-:Y:S02]  /*3b50*/  LOP3.LUT P6, RZ, R16, 0x800000, RZ, 0xc0, !PT ;  /* 0x0080000010ff7812 */ /* 0x000fe400078cc0ff */
[----:B------:R-:W-:Y:S02]  /*3b60*/  ISETP.LT.OR P1, PT, R8, 0x5a, P1 ;  /* 0x0000005a0800780c */ /* 0x000fe40000f21670 */
[----:B------:R-:W-:Y:S02]  /*3b70*/  ISETP.GT.AND P2, PT, R23, 0x90, !P2 ;  /* 0x000000901700780c */ /* 0x000fe40005744270 */
[----:B------:R-:W-:-:S02]  /*3b80*/  FSEL R71, R71, -INF , !P1 ;  /* 0xff80000047477808 */ /* 0x000fc40004800000 */
[----:B------:R-:W-:Y:S02]  /*3b90*/  LOP3.LUT P1, RZ, R16, 0x400, RZ, 0xc0, !PT ;  /* 0x0000040010ff7812 */ /* 0x000fe4000782c0ff */
[C---:B------:R-:W-:Y:S02]  /*3ba0*/  ISETP.GT.AND P3, PT, R23.reuse, 0x91, !P3 ;  /* 0x000000911700780c */ /* 0x040fe40005f64270 */
[----:B------:R-:W-:Y:S02]  /*3bb0*/  ISETP.GT.AND P1, PT, R23, 0x60, !P1 ;  /* 0x000000601700780c */ /* 0x000fe40004f24270 */
[----:B0-----:R-:W-:Y:S02]  /*3bc0*/  FMNMX.FTZ R9, R6, R5, !PT ;  /* 0x0000000506097209 */ /* 0x001fe40007810000 */
[C---:B------:R-:W-:Y:S02]  /*3bd0*/  ISETP.LT.OR P1, PT, R8.reuse, 0x61, P1 ;  /* 0x000000610800780c */ /* 0x040fe40000f21670 */
[----:B------:R-:W-:Y:S01]  /*3be0*/  ISETP.LT.OR P2, PT, R8, 0x91, P2 ;  /* 0x000000910800780c */ /* 0x000fe20001741670 */
[----:B------:R-:W0:Y:S01]  /*3bf0*/  SHFL.BFLY PT, R10, R9, 0x1, 0x1f ;  /* 0x0c201f00090a7f89 */ /* 0x000e2200000e0000 */
[----:B------:R-:W-:-:S02]  /*3c00*/  FSEL R42, R42, -INF , !P1 ;  /* 0xff8000002a2a7808 */ /* 0x000fc40004800000 */
[----:B------:R-:W-:Y:S02]  /*3c10*/  LOP3.LUT P1, RZ, R16, 0x200, RZ, 0xc0, !PT ;  /* 0x0000020010ff7812 */ /* 0x000fe4000782c0ff */
[C---:B------:R-:W-:Y:S02]  /*3c20*/  ISETP.GT.AND P4, PT, R23.reuse, 0x98, !P4 ;  /* 0x000000981700780c */ /* 0x040fe40006784270 */
[----:B------:R-:W-:Y:S02]  /*3c30*/  ISETP.GT.AND P1, PT, R23, 0x61, !P1 ;  /* 0x000000611700780c */ /* 0x000fe40004f24270 */
[C---:B------:R-:W-:Y:S02]  /*3c40*/  ISETP.LT.OR P3, PT, R8.reuse, 0x92, P3 ;  /* 0x000000920800780c */ /* 0x040fe40001f61670 */
[----:B------:R-:W-:Y:S02]  /*3c50*/  ISETP.LT.OR P1, PT, R8, 0x62, P1 ;  /* 0x000000620800780c */ /* 0x000fe40000f21670 */
[----:B------:R-:W-:-:S02]  /*3c60*/  FSEL R34, R34, -INF , !P2 ;  /* 0xff80000022227808 */ /* 0x000fc40005000000 */
[----:B------:R-:W-:Y:S02]  /*3c70*/  FSEL R43, R43, -INF , !P1 ;  /* 0xff8000002b2b7808 */ /* 0x000fe40004800000 */
[----:B------:R-:W-:Y:S02]  /*3c80*/  LOP3.LUT P1, RZ, R16, 0x100, RZ, 0xc0, !PT ;  /* 0x0000010010ff7812 */ /* 0x000fe4000782c0ff */
[C---:B------:R-:W-:Y:S02]  /*3c90*/  ISETP.LT.OR P4, PT, R8.reuse, 0x99, P4 ;  /* 0x000000990800780c */ /* 0x040fe40002781670 */
[----:B------:R-:W-:Y:S02]  /*3ca0*/  ISETP.GT.AND P1, PT, R23, 0x68, !P1 ;  /* 0x000000681700780c */ /* 0x000fe40004f24270 */
[----:B------:R-:W-:Y:S02]  /*3cb0*/  FSEL R35, R35, -INF , !P3 ;  /* 0xff80000023237808 */ /* 0x000fe40005800000 */
[----:B------:R-:W-:-:S02]  /*3cc0*/  ISETP.LT.OR P1, PT, R8, 0x69, P1 ;  /* 0x000000690800780c */ /* 0x000fc40000f21670 */
[----:B0-----:R-:W-:Y:S02]  /*3cd0*/  FMNMX.FTZ R5, R9, R10, !PT ;  /* 0x0000000a09057209 */ /* 0x001fe40007810000 */
[----:B------:R-:W-:Y:S02]  /*3ce0*/  FSEL R46, R46, -INF , !P1 ;  /* 0xff8000002e2e7808 */ /* 0x000fe40004800000 */
[----:B------:R-:W-:Y:S01]  /*3cf0*/  LOP3.LUT P1, RZ, R16, 0x80, RZ, 0xc0, !PT ;  /* 0x0000008010ff7812 */ /* 0x000fe2000782c0ff */
[----:B------:R-:W-:Y:S01]  /*3d00*/  FFMA.FTZ R88, R5, R88, -8 ;  /* 0xc100000005587423 */ /* 0x000fe20000010058 */
[----:B------:R-:W-:Y:S02]  /*3d10*/  FSEL R38, R38, -INF , !P4 ;  /* 0xff80000026267808 */ /* 0x000fe40006000000 */
[----:B------:R-:W-:Y:S02]  /*3d20*/  ISETP.GT.AND P1, PT, R23, 0x69, !P1 ;  /* 0x000000691700780c */ /* 0x000fe40004f24270 */
[----:B------:R-:W-:-:S02]  /*3d30*/  R2UR UR7, R19 ;  /* 0x00000000130772ca */ /* 0x000fc400000e0000 */
[----:B------:R-:W-:-:S04]  /*3d40*/  ISETP.LT.OR P1, PT, R8, 0x6a, P1 ;  /* 0x0000006a0800780c */ /* 0x000fc80000f21670 */
[----:B------:R-:W-:Y:S02]  /*3d50*/  FSEL R47, R47, -INF , !P1 ;  /* 0xff8000002f2f7808 */ /* 0x000fe40004800000 */
[----:B------:R-:W-:-:S04]  /*3d60*/  LOP3.LUT P1, RZ, R16, 0x40, RZ, 0xc0, !PT ;  /* 0x0000004010ff7812 */ /* 0x000fc8000782c0ff */
[----:B------:R-:W-:Y:S01]  /*3d70*/  ISETP.GT.AND P1, PT, R23, 0x70, !P1 ;  /* 0x000000701700780c */ /* 0x000fe20004f24270 */
[----:B------:R-:W-:-:S03]  /*3d80*/  UIADD3 UR38, UR7, UR38, URZ ;  /* 0x0000002607267290 */ /* 0x000fc6000fffe03f */
[----:B------:R-:W-:Y:S01]  /*3d90*/  ISETP.LT.OR P1, PT, R8, 0x71, P1 ;  /* 0x000000710800780c */ /* 0x000fe20000f21670 */
[----:B------:R-:W-:-:S03]  /*3da0*/  UIADD3 UR4, UR38, UR4, URZ ;  /* 0x0000000426047290 */ /* 0x000fc6000fffe03f */
[----:B------:R-:W-:Y:S02]  /*3db0*/  FSEL R50, R50, -INF , !P1 ;  /* 0xff80000032327808 */ /* 0x000fe40004800000 */
[----:B------:R-:W-:-:S04]  /*3dc0*/  LOP3.LUT P1, RZ, R16, 0x20, RZ, 0xc0, !PT ;  /* 0x0000002010ff7812 */ /* 0x000fc8000782c0ff */
[----:B------:R-:W-:-:S04]  /*3dd0*/  ISETP.GT.AND P1, PT, R23, 0x71, !P1 ;  /* 0x000000711700780c */ /* 0x000fc80004f24270 */
[----:B------:R-:W-:-:S04]  /*3de0*/  ISETP.LT.OR P1, PT, R8, 0x72, P1 ;  /* 0x000000720800780c */ /* 0x000fc80000f21670 */
[----:B------:R-:W-:Y:S02]  /*3df0*/  FSEL R51, R51, -INF , !P1 ;  /* 0xff80000033337808 */ /* 0x000fe40004800000 */
[----:B------:R-:W-:Y:S02]  /*3e00*/  ISETP.GT.AND P1, PT, R23, 0x78, !P5 ;  /* 0x000000781700780c */ /* 0x000fe40006f24270 */
[----:B------:R-:W-:Y:S02]  /*3e10*/  LOP3.LUT P5, RZ, R16, 0x1000000, RZ, 0xc0, !PT ;  /* 0x0100000010ff7812 */ /* 0x000fe400078ac0ff */
[----:B------:R-:W-:-:S04]  /*3e20*/  ISETP.LT.OR P1, PT, R8, 0x79, P1 ;  /* 0x000000790800780c */ /* 0x000fc80000f21670 */
[----:B------:R-:W-:Y:S02]  /*3e30*/  FSEL R54, R54, -INF , !P1 ;  /* 0xff80000036367808 */ /* 0x000fe40004800000 */
[----:B------:R-:W-:-:S04]  /*3e40*/  LOP3.LUT P1, RZ, R16, 0x8, RZ, 0xc0, !PT ;  /* 0x0000000810ff7812 */ /* 0x000fc8000782c0ff */
[----:B------:R-:W-:-:S04]  /*3e50*/  ISETP.GT.AND P1, PT, R23, 0x79, !P1 ;  /* 0x000000791700780c */ /* 0x000fc80004f24270 */
[----:B------:R-:W-:-:S04]  /*3e60*/  ISETP.LT.OR P1, PT, R8, 0x7a, P1 ;  /* 0x0000007a0800780c */ /* 0x000fc80000f21670 */
[----:B------:R-:W-:Y:S02]  /*3e70*/  FSEL R55, R55, -INF , !P1 ;  /* 0xff80000037377808 */ /* 0x000fe40004800000 */
[----:B------:R-:W-:-:S04]  /*3e80*/  LOP3.LUT P1, RZ, R16, 0x20000000, RZ, 0xc0, !PT ;  /* 0x2000000010ff7812 */ /* 0x000fc8000782c0ff */
[----:B------:R-:W-:-:S04]  /*3e90*/  ISETP.GT.AND P1, PT, R23, 0x1, !P1 ;  /* 0x000000011700780c */ /* 0x000fc80004f24270 */
[----:B------:R-:W-:-:S04]  /*3ea0*/  ISETP.LT.OR P1, PT, R8, 0x2, P1 ;  /* 0x000000020800780c */ /* 0x000fc80000f21670 */
[----:B------:R-:W-:Y:S02]  /*3eb0*/  FSEL R91, R91, -INF , !P1 ;  /* 0xff8000005b5b7808 */ /* 0x000fe40004800000 */
[----:B------:R-:W-:Y:S02]  /*3ec0*/  LOP3.LUT P1, RZ, R16, 0x40000000, RZ, 0xc0, !PT ;  /* 0x4000000010ff7812 */ /* 0x000fe4000782c0ff */
[----:B------:R-:W-:Y:S02]  /*3ed0*/  FMNMX.FTZ R15, R90, R91, !PT ;  /* 0x0000005b5a0f7209 */ /* 0x000fe40007810000 */
        /* <DEDUP_REMOVED lines=33> */
[----:B------:R-:W-:-:S04]  /*40f0*/  FSETP.NEU.FTZ.AND P1, PT, R5, -INF , PT ;  /* 0xff8000000500780b */ /* 0x000fc80003f3d000 */
[----:B------:R-:W-:Y:S02]  /*4100*/  FSEL R88, R88, RZ, P1 ;  /* 0x000000ff58587208 */ /* 0x000fe40000800000 */
[----:B------:R-:W-:Y:S02]  /*4110*/  ISETP.GT.AND P1, PT, R23, 0x88, !P5 ;  /* 0x000000881700780c */ /* 0x000fe40006f24270 */
[----:B------:R-:W-:Y:S01]  /*4120*/  LOP3.LUT P5, RZ, R16, 0x10000000, RZ, 0xc0, !PT ;  /* 0x1000000010ff7812 */ /* 0x000fe200078ac0ff */
        /* <DEDUP_REMOVED lines=8> */
[----:B------:R0:W-:Y:S01]  /*41b0*/  MUFU.EX2 R15, R89 ;  /* 0x00000059000f7308 */ /* 0x0001e20000000800 */
[--C-:B------:R-:W-:Y:S01]  /*41c0*/  FFMA.FTZ R9, R92, UR45, -R88.reuse ;  /* 0x0000002d5c097c23 */ /* 0x100fe20008010858 */
[--C-:B------:R-:W-:Y:S01]  /*41d0*/  FFMA.FTZ R92, R84, UR45, -R88.reuse ;  /* 0x0000002d545c7c23 */ /* 0x100fe20008010858 */
[----:B------:R-:W-:Y:S01]  /*41e0*/  FMNMX.FTZ R72, R102, R21, !PT ;  /* 0x0000001566487209 */ /* 0x000fe20007810000 */
[--C-:B------:R-:W-:Y:S01]  /*41f0*/  FFMA.FTZ R10, R93, UR45, -R88.reuse ;  /* 0x0000002d5d0a7c23 */ /* 0x100fe20008010858 */
[----:B------:R-:W-:Y:S01]  /*4200*/  ISETP.LT.OR P1, PT, R8, 0x89, P1 ;  /* 0x000000890800780c */ /* 0x000fe20000f21670 */
[--C-:B------:R-:W-:Y:S01]  /*4210*/  FFMA.FTZ R11, R96, UR45, -R88.reuse ;  /* 0x0000002d600b7c23 */ /* 0x100fe20008010858 */
[----:B------:R-:W-:Y:S01]  /*4220*/  FMNMX.FTZ R21, R103, R72, !PT ;  /* 0x0000004867157209 */ /* 0x000fe20007810000 */
[----:B------:R-:W-:Y:S01]  /*4230*/  MUFU.EX2 R6, R6 ;  /* 0x0000000600067308 */ /* 0x000fe20000000800 */
[--C-:B0-----:R-:W-:Y:S01]  /*4240*/  FFMA.FTZ R89, R80, UR45, -R88.reuse ;  /* 0x0000002d50597c23 */ /* 0x101fe20008010858 */
[----:B------:R-:W-:Y:S01]  /*4250*/  FSEL R30, R30, -INF , !P1 ;  /* 0xff8000001e1e7808 */ /* 0x000fe20004800000 */
[--C-:B------:R-:W-:Y:S01]  /*4260*/  FFMA.FTZ R12, R97, UR45, -R88.reuse ;  /* 0x0000002d610c7c23 */ /* 0x100fe20008010858 */
[----:B------:R-:W-:Y:S01]  /*4270*/  FMNMX.FTZ R72, R74, R21, !PT ;  /* 0x000000154a487209 */ /* 0x000fe20007810000 */
[--C-:B------:R-:W-:Y:S01]  /*4280*/  FFMA.FTZ R13, R100, UR45, -R88.reuse ;  /* 0x0000002d640d7c23 */ /* 0x100fe20008010858 */
[----:B------:R-:W-:Y:S01]  /*4290*/  ISETP.GT.AND P1, PT, R23, 0x89, !P6 ;  /* 0x000000891700780c */ /* 0x000fe20007724270 */
[--C-:B------:R-:W-:Y:S01]  /*42a0*/  FFMA.FTZ R14, R101, UR45, -R88.reuse ;  /* 0x0000002d650e7c23 */ /* 0x100fe20008010858 */
[----:B------:R-:W-:Y:S01]  /*42b0*/  FMNMX.FTZ R21, R75, R72, !PT ;  /* 0x000000484b157209 */ /* 0x000fe20007810000 */
[----:B------:R-:W-:Y:S01]  /*42c0*/  MUFU.EX2 R7, R7 ;  /* 0x0000000700077308 */ /* 0x000fe20000000800 */
[----:B------:R-:W-:Y:S01]  /*42d0*/  ISETP.LT.OR P1, PT, R8, 0x8a, P1 ;  /* 0x0000008a0800780c */ /* 0x000fe20000f21670 */
[--C-:B------:R-:W-:Y:S01]  /*42e0*/  FFMA.FTZ R56, R56, UR45, -R88.reuse ;  /* 0x0000002d38387c23 */ /* 0x100fe20008010858 */
[----:B------:R-:W-:Y:S01]  /*42f0*/  FMNMX.FTZ R72, R78, R21, !PT ;  /* 0x000000154e487209 */ /* 0x000fe20007810000 */
[--C-:B------:R-:W-:Y:S01]  /*4300*/  FFMA.FTZ R57, R57, UR45, -R88.reuse ;  /* 0x0000002d39397c23 */ /* 0x100fe20008010858 */
[----:B------:R-:W-:Y:S01]  /*4310*/  FSEL R31, R31, -INF , !P1 ;  /* 0xff8000001f1f7808 */ /* 0x000fe20004800000 */
[--C-:B------:R-:W-:Y:S01]  /*4320*/  FFMA.FTZ R60, R60, UR45, -R88.reuse ;  /* 0x0000002d3c3c7c23 */ /* 0x100fe20008010858 */
[----:B------:R-:W-:Y:S01]  /*4330*/  FMNMX.FTZ R77, R79, R72, !PT ;  /* 0x000000484f4d7209 */ /* 0x000fe20007810000 */
[--C-:B------:R-:W-:Y:S01]  /*4340*/  FFMA.FTZ R72, R81, UR45, -R88.reuse ;  /* 0x0000002d51487c23 */ /* 0x100fe20008010858 */
[----:B------:R-:W-:Y:S01]  /*4350*/  ISETP.GT.AND P5, PT, R23, 0x99, !P5 ;  /* 0x000000991700780c */ /* 0x000fe20006fa4270 */
[----:B------:R-:W-:Y:S01]  /*4360*/  MUFU.EX2 R9, R9 ;  /* 0x0000000900097308 */ /* 0x000fe20000000800 */
[----:B------:R-:W-:Y:S01]  /*4370*/  FMNMX.FTZ R80, R82, R77, !PT ;  /* 0x0000004d52507209 */ /* 0x000fe20007810000 */
[--C-:B------:R-:W-:Y:S01]  /*4380*/  FFMA.FTZ R61, R61, UR45, -R88.reuse ;  /* 0x0000002d3d3d7c23 */ /* 0x100fe20008010858 */
[----:B------:R-:W-:Y:S01]  /*4390*/  ISETP.LT.OR P5, PT, R8, 0x9a, P5 ;  /* 0x0000009a0800780c */ /* 0x000fe20002fa1670 */
[--C-:B------:R-:W-:Y:S01]  /*43a0*/  FFMA.FTZ R64, R64, UR45, -R88.reuse ;  /* 0x0000002d40407c23 */ /* 0x100fe20008010858 */
[----:B------:R-:W-:Y:S01]  /*43b0*/  FMNMX.FTZ R77, R83, R80, !PT ;  /* 0x00000050534d7209 */ /* 0x000fe20007810000 */
[--C-:B------:R-:W-:Y:S01]  /*43c0*/  FFMA.FTZ R65, R65, UR45, -R88.reuse ;  /* 0x0000002d41417c23 */ /* 0x100fe20008010858 */
[----:B------:R-:W-:Y:S01]  /*43d0*/  FSEL R39, R39, -INF , !P5 ;  /* 0xff80000027277808 */ /* 0x000fe20006800000 */
[----:B------:R-:W0:Y:S01]  /*43e0*/  MUFU.EX2 R10, R10 ;  /* 0x0000000a000a7308 */ /* 0x000e220000000800 */
[----:B------:R-:W-:Y:S01]  /*43f0*/  FMNMX.FTZ R80, R86, R77, !PT ;  /* 0x0000004d56507209 */ /* 0x000fe20007810000 */
[--C-:B------:R-:W-:Y:S01]  /*4400*/  FFMA.FTZ R68, R68, UR45, -R88.reuse ;  /* 0x0000002d44447c23 */ /* 0x100fe20008010858 */
[--C-:B------:R-:W-:Y:S01]  /*4410*/  FFMA.FTZ R40, R40, UR45, -R88.reuse ;  /* 0x0000002d28287c23 */ /* 0x100fe20008010858 */
[--C-:B------:R-:W-:Y:S01]  /*4420*/  FFMA.FTZ R41, R41, UR45, -R88.reuse ;  /* 0x0000002d29297c23 */ /* 0x100fe20008010858 */
[----:B------:R-:W-:Y:S01]  /*4430*/  FMNMX.FTZ R81, R87, R80, !PT ;  /* 0x0000005057517209 */ /* 0x000fe20007810000 */
[--C-:B------:R-:W-:Y:S01]  /*4440*/  FFMA.FTZ R80, R85, UR45, -R88.reuse ;  /* 0x0000002d55507c23 */ /* 0x100fe20008010858 */
[--C-:B------:R-:W-:Y:S01]  /*4450*/  FFMA.FTZ R85, R69, UR45, -R88.reuse ;  /* 0x0000002d45557c23 */ /* 0x100fe20008010858 */
[----:B------:R-:W-:Y:S01]  /*4460*/  MUFU.EX2 R11, R11 ;  /* 0x0000000b000b7308 */ /* 0x000fe20000000800 */
        /* <DEDUP_REMOVED lines=19> */
[----:B------:R-:W-:Y:S01]  /*45a0*/  FFMA.FTZ R36, R36, UR45, -R88 ;  /* 0x0000002d24247c23 */ /* 0x000fe20008010858 */
[----:B------:R-:W-:-:S02]  /*45b0*/  FMNMX.FTZ R81, R67, R84, !PT ;  /* 0x0000005443517209 */ /* 0x000fc40007810000 */
[----:B0-----:R-:W-:Y:S01]  /*45c0*/  F2FP.SATFINITE.E4M3.F32.PACK_AB_MERGE_C R152, R10, R9, RZ ;  /* 0x000000090a98723e */ /* 0x001fe200048070ff */
[----:B------:R-:W-:Y:S01]  /*45d0*/  MUFU.EX2 R13, R13 ;  /* 0x0000000d000d7308 */ /* 0x000fe20000000800 */
[----:B------:R-:W-:Y:S02]  /*45e0*/  FMNMX.FTZ R84, R70, R81, !PT ;  /* 0x0000005146547209 */ /* 0x000fe40007810000 */
[----:B------:R-:W-:Y:S02]  /*45f0*/  F2FP.SATFINITE.E4M3.F32.PACK_AB_MERGE_C R152, R7, R6, R152 ;  /* 0x000000060798723e */ /* 0x000fe40004807098 */
        /* <DEDUP_REMOVED lines=11> */
[----:B------:R-:W-:Y:S02]  /*46b0*/  FMNMX.FTZ R84, R54, R81, !PT ;  /* 0x0000005136547209 */ /* 0x000fe40007810000 */
[----:B0-----:R-:W-:Y:S02]  /*46c0*/  F2FP.SATFINITE.E4M3.F32.PACK_AB_MERGE_C R154, R14, R13, RZ ;  /* 0x0000000d0e9a723e */ /* 0x001fe400048070ff */
[----:B------:R-:W-:Y:S02]  /*46d0*/  FMNMX.FTZ R81, R55, R84, !PT ;  /* 0x0000005437517209 */ /* 0x000fe40007810000 */
[----:B------:R-:W-:Y:S01]  /*46e0*/  F2FP.SATFINITE.E4M3.F32.PACK_AB_MERGE_C R154, R12, R11, R154 ;  /* 0x0000000b0c9a723e */ /* 0x000fe2000480709a */
[----:B------:R-:W-:Y:S01]  /*46f0*/  MUFU.EX2 R73, R73 ;  /* 0x0000004900497308 */ /* 0x000fe20000000800 */
[----:B------:R-:W-:Y:S01]  /*4700*/  FMNMX.FTZ R84, R26, R81, !PT ;  /* 0x000000511a547209 */ /* 0x000fe20007810000 */
[----:B------:R-:W-:-:S03]  /*4710*/  IMAD.U32 R81, RZ, RZ, UR45 ;  /* 0x0000002dff517e24 */ /* 0x000fc6000f8e00ff */
[----:B------:R-:W-:-:S03]  /*4720*/  FMNMX.FTZ R69, R27, R84, !PT ;  /* 0x000000541b457209 */ /* 0x000fc60007810000 */
[----:B------:R-:W0:Y:S01]  /*4730*/  MUFU.EX2 R76, R76 ;  /* 0x0000004c004c7308 */ /* 0x000e220000000800 */
[----:B------:R-:W-:-:S04]  /*4740*/  FMNMX.FTZ R84, R30, R69, !PT ;  /* 0x000000451e547209 */ /* 0x000fc80007810000 */
[----:B------:R-:W-:-:S03]  /*4750*/  FMNMX.FTZ R69, R31, R84, !PT ;  /* 0x000000541f457209 */ /* 0x000fc60007810000 */
[----:B------:R-:W-:Y:S01]  /*4760*/  MUFU.EX2 R72, R72 ;  /* 0x0000004800487308 */ /* 0x000fe20000000800 */
[----:B------:R-:W-:-:S04]  /*4770*/  FMNMX.FTZ R84, R34, R69, !PT ;  /* 0x0000004522547209 */ /* 0x000fc80007810000 */
[----:B------:R-:W-:-:S03]  /*4780*/  FMNMX.FTZ R69, R35, R84, !PT ;  /* 0x0000005423457209 */ /* 0x000fc60007810000 */
[----:B------:R-:W1:Y:S01]  /*4790*/  MUFU.EX2 R80, R80 ;  /* 0x0000005000507308 */ /* 0x000e620000000800 */
[----:B------:R-:W-:Y:S02]  /*47a0*/  FMNMX.FTZ R8, R38, R69, !PT ;  /* 0x0000004526087209 */ /* 0x000fe40007810000 */
[----:B0-----:R-:W-:Y:S02]  /*47b0*/  F2FP.SATFINITE.E4M3.F32.PACK_AB_MERGE_C R148, R76, R73, RZ ;  /* 0x000000494c94723e */ /* 0x001fe400048070ff */
[----:B------:R-:W-:Y:S02]  /*47c0*/  FMNMX.FTZ R8, R39, R8, !PT ;  /* 0x0000000827087209 */ /* 0x000fe40007810000 */
[----:B------:R-:W-:Y:S01]  /*47d0*/  F2FP.SATFINITE.E4M3.F32.PACK_AB_MERGE_C R148, R20, R15, R148 ;  /* 0x0000000f1494723e */ /* 0x000fe20004807094 */
[----:B------:R-:W-:Y:S02]  /*47e0*/  MUFU.EX2 R56, R56 ;  /* 0x0000003800387308 */ /* 0x000fe40000000800 */
[----:B------:R-:W0:Y:S06]  /*47f0*/  SHFL.BFLY PT, R69, R8, 0x2, 0x1f ;  /* 0x0c401f0008457f89 */ /* 0x000e2c00000e0000 */
[----:B------:R-:W-:Y:S01]  /*4800*/  MUFU.EX2 R57, R57 ;  /* 0x0000003900397308 */ /* 0x000fe20000000800 */
[----:B-1----:R-:W-:-:S04]  /*4810*/  F2FP.SATFINITE.E4M3.F32.PACK_AB_MERGE_C R150, R80, R77, RZ ;  /* 0x0000004d5096723e */ /* 0x002fc800048070ff */
[----:B------:R-:W-:-:S03]  /*4820*/  F2FP.SATFINITE.E4M3.F32.PACK_AB_MERGE_C R150, R72, R21, R150 ;  /* 0x000000154896723e */ /* 0x000fc60004807096 */
[----:B------:R-:W-:Y:S08]  /*4830*/  MUFU.EX2 R60, R60 ;  /* 0x0000003c003c7308 */ /* 0x000ff00000000800 */
[----:B------:R-:W1:Y:S01]  /*4840*/  MUFU.EX2 R61, R61 ;  /* 0x0000003d003d7308 */ /* 0x000e620000000800 */
[----:B0-----:R-:W-:-:S05]  /*4850*/  FMNMX.FTZ R69, R8, R69, !PT ;  /* 0x0000004508457209 */ /* 0x001fca0007810000 */
[----:B------:R-:W0:Y:S02]  /*4860*/  SHFL.BFLY PT, R8, R69, 0x1, 0x1f ;  /* 0x0c201f0045087f89 */ /* 0x000e2400000e0000 */
[----:B------:R-:W2:Y:S08]  /*4870*/  MUFU.EX2 R68, R68 ;  /* 0x0000004400447308 */ /* 0x000eb00000000800 */
[----:B------:R-:W-:Y:S01]  /*4880*/  MUFU.EX2 R64, R64 ;  /* 0x0000004000407308 */ /* 0x000fe20000000800 */
[----:B-1----:R-:W-:-:S04]  /*4890*/  F2FP.SATFINITE.E4M3.F32.PACK_AB_MERGE_C R144, R61, R60, RZ ;  /* 0x0000003c3d90723e */ /* 0x002fc800048070ff */
[----:B------:R-:W-:-:S03]  /*48a0*/  F2FP.SATFINITE.E4M3.F32.PACK_AB_MERGE_C R144, R57, R56, R144 ;  /* 0x000000383990723e */ /* 0x000fc60004807090 */
[----:B------:R-:W1:Y:S01]  /*48b0*/  MUFU.EX2 R65, R65 ;  /* 0x0000004100417308 */ /* 0x000e620000000800 */
[----:B--2---:R-:W-:Y:S02]  /*48c0*/  F2FP.SATFINITE.E4M3.F32.PACK_AB_MERGE_C R146, R23, R68, RZ ;  /* 0x000000441792723e */ /* 0x004fe400048070ff */
[----:B0-----:R-:W-:Y:S01]  /*48d0*/  FMNMX.FTZ R8, R69, R8, !PT ;  /* 0x0000000845087209 */ /* 0x001fe20007810000 */
[----:B------:R-:W-:-:S04]  /*48e0*/  FFMA.FTZ R69, R37, UR45, -R88 ;  /* 0x0000002d25457c23 */ /* 0x000fc80008010858 */
[----:B------:R-:W-:Y:S01]  /*48f0*/  MUFU.EX2 R44, R44 ;  /* 0x0000002c002c7308 */ /* 0x000fe20000000800 */
[C---:B------:R-:W-:Y:S01]  /*4900*/  FSETP.NEU.FTZ.AND P1, PT, R8.reuse, -INF , PT ;  /* 0xff8000000800780b */ /* 0x040fe20003f3d000 */
[----:B------:R-:W-:-:S05]  /*4910*/  FFMA.FTZ R81, R8, R81, -8 ;  /* 0xc100000008517423 */ /* 0x000fca0000010051 */
[----:B------:R-:W-:Y:S01]  /*4920*/  FSEL R37, R81, RZ, P1 ;  /* 0x000000ff51257208 */ /* 0x000fe20000800000 */
[----:B------:R-:W-:Y:S01]  /*4930*/  MUFU.EX2 R45, R45 ;  /* 0x0000002d002d7308 */ /* 0x000fe20000000800 */
[----:B-1----:R-:W-:Y:S02]  /*4940*/  F2FP.SATFINITE.E4M3.F32.PACK_AB_MERGE_C R146, R65, R64, R146 ;  /* 0x000000404192723e */ /* 0x002fe40004807092 */
[----:B------:R-:W-:Y:S01]  /*4950*/  PLOP3.LUT P1, PT, PT, PT, UP1, 0x40, 0x0 ;  /* 0x000000000000781c */ /* 0x000fe20003f2e818 */
[--C-:B------:R-:W-:Y:S01]  /*4960*/  FFMA.FTZ R81, R90, UR45, -R37.reuse ;  /* 0x0000002d5a517c23 */ /* 0x100fe20008010825 */
[--C-:B------:R-:W-:Y:S01]  /*4970*/  FFMA.FTZ R84, R91, UR45, -R37.reuse ;  /* 0x0000002d5b547c23 */ /* 0x100fe20008010825 */
[--C-:B------:R-:W-:Y:S01]  /*4980*/  FFMA.FTZ R85, R94, UR45, -R37.reuse ;  /* 0x0000002d5e557c23 */ /* 0x100fe20008010825 */
[--C-:B------:R-:W-:Y:S01]  /*4990*/  FFMA.FTZ R93, R79, UR45, -R37.reuse ;  /* 0x0000002d4f5d7c23 */ /* 0x100fe20008010825 */
[----:B------:R-:W-:Y:S01]  /*49a0*/  FFMA.FTZ R79, R82, UR45, -R37 ;  /* 0x0000002d524f7c23 */ /* 0x000fe20008010825 */
[----:B------:R-:W-:Y:S01]  /*49b0*/  FADD.FTZ R94, R6, R7 ;  /* 0x00000007065e7221 */ /* 0x000fe20000010000 */
[----:B------:R-:W-:Y:S01]  /*49c0*/  MUFU.EX2 R81, R81 ;  /* 0x0000005100517308 */ /* 0x000fe20000000800 */
[--C-:B------:R-:W-:Y:S01]  /*49d0*/  FFMA.FTZ R82, R83, UR45, -R37.reuse ;  /* 0x0000002d53527c23 */ /* 0x100fe20008010825 */
[--C-:B------:R-:W-:Y:S01]  /*49e0*/  FFMA.FTZ R88, R95, UR45, -R37.reuse ;  /* 0x0000002d5f587c23 */ /* 0x100fe20008010825 */
[--C-:B------:R-:W-:Y:S01]  /*49f0*/  FFMA.FTZ R83, R86, UR45, -R37.reuse ;  /* 0x0000002d56537c23 */ /* 0x100fe20008010825 */
[--C-:B------:R-:W-:Y:S01]  /*4a00*/  FFMA.FTZ R86, R87, UR45, -R37.reuse ;  /* 0x0000002d57567c23 */ /* 0x100fe20008010825 */
[--C-:B------:R-:W-:Y:S01]  /*4a10*/  FFMA.FTZ R87, R63, UR45, -R37.reuse ;  /* 0x0000002d3f577c23 */ /* 0x100fe20008010825 */
[----:B------:R-:W-:Y:S01]  /*4a20*/  FADD.FTZ R95, R9, R94 ;  /* 0x0000005e095f7221 */ /* 0x000fe20000010000 */
[--C-:B------:R-:W-:Y:S01]  /*4a30*/  FFMA.FTZ R63, R66, UR45, -R37.reuse ;  /* 0x0000002d423f7c23 */ /* 0x100fe20008010825 */
[----:B------:R-:W0:Y:S01]  /*4a40*/  MUFU.EX2 R84, R84 ;  /* 0x0000005400547308 */ /* 0x000e220000000800 */
[--C-:B------:R-:W-:Y:S01]  /*4a50*/  FFMA.FTZ R89, R98, UR45, -R37.reuse ;  /* 0x0000002d62597c23 */ /* 0x100fe20008010825 */
[--C-:B------:R-:W-:Y:S01]  /*4a60*/  FFMA.FTZ R66, R67, UR45, -R37.reuse ;  /* 0x0000002d43427c23 */ /* 0x100fe20008010825 */
[----:B------:R-:W-:Y:S01]  /*4a70*/  FFMA.FTZ R67, R70, UR45, -R37 ;  /* 0x0000002d46437c23 */ /* 0x000fe20008010825 */
[----:B------:R-:W-:Y:S01]  /*4a80*/  FADD.FTZ R70, R10, R95 ;  /* 0x0000005f0a467221 */ /* 0x000fe20000010000 */
[--C-:B------:R-:W-:Y:S01]  /*4a90*/  FFMA.FTZ R90, R99, UR45, -R37.reuse ;  /* 0x0000002d635a7c23 */ /* 0x100fe20008010825 */
[--C-:B------:R-:W-:Y:S01]  /*4aa0*/  FFMA.FTZ R91, R102, UR45, -R37.reuse ;  /* 0x0000002d665b7c23 */ /* 0x100fe20008010825 */
[--C-:B------:R-:W-:Y:S01]  /*4ab0*/  FFMA.FTZ R92, R103, UR45, -R37.reuse ;  /* 0x0000002d675c7c23 */ /* 0x100fe20008010825 */
[----:B------:R-:W1:Y:S01]  /*4ac0*/  MUFU.EX2 R85, R85 ;  /* 0x0000005500557308 */ /* 0x000e620000000800 */
[----:B------:R-:W-:Y:S01]  /*4ad0*/  FADD.FTZ R95, R11, R70 ;  /* 0x000000460b5f7221 */ /* 0x000fe20000010000 */
[--C-:B------:R-:W-:Y:S01]  /*4ae0*/  FFMA.FTZ R70, R71, UR45, -R37.reuse ;  /* 0x0000002d47467c23 */ /* 0x100fe20008010825 */
[--C-:B------:R-:W-:Y:S01]  /*4af0*/  FFMA.FTZ R74, R74, UR45, -R37.reuse ;  /* 0x0000002d4a4a7c23 */ /* 0x100fe20008010825 */
[----:B------:R-:W-:Y:S01]  /*4b00*/  FFMA.FTZ R75, R75, UR45, -R37 ;  /* 0x0000002d4b4b7c23 */ /* 0x000fe20008010825 */
[----:B------:R-:W-:Y:S01]  /*4b10*/  FADD.FTZ R96, R12, R95 ;  /* 0x0000005f0c607221 */ /* 0x000fe20000010000 */
[--C-:B------:R-:W-:Y:S01]  /*4b20*/  FFMA.FTZ R78, R78, UR45, -R37.reuse ;  /* 0x0000002d4e4e7c23 */ /* 0x100fe20008010825 */
[--C-:B------:R-:W-:Y:S01]  /*4b30*/  FFMA.FTZ R58, R58, UR45, -R37.reuse ;  /* 0x0000002d3a3a7c23 */ /* 0x100fe20008010825 */
[----:B------:R-:W2:Y:S01]  /*4b40*/  MUFU.EX2 R88, R88 ;  /* 0x0000005800587308 */ /* 0x000ea20000000800 */
[----:B0-----:R-:W-:Y:S01]  /*4b50*/  FADD.FTZ R94, R81, R84 ;  /* 0x00000054515e7221 */ /* 0x001fe20000010000 */
[----:B------:R-:W-:Y:S01]  /*4b60*/  FADD.FTZ R95, R13, R96 ;  /* 0x000000600d5f7221 */ /* 0x000fe20000010000 */
[--C-:B------:R-:W-:Y:S01]  /*4b70*/  FFMA.FTZ R59, R59, UR45, -R37.reuse ;  /* 0x0000002d3b3b7c23 */ /* 0x100fe20008010825 */
[--C-:B------:R-:W-:Y:S01]  /*4b80*/  FFMA.FTZ R62, R62, UR45, -R37.reuse ;  /* 0x0000002d3e3e7c23 */ /* 0x100fe20008010825 */
[----:B------:R-:W-:Y:S01]  /*4b90*/  FFMA.FTZ R42, R42, UR45, -R37 ;  /* 0x0000002d2a2a7c23 */ /* 0x000fe20008010825 */
[----:B------:R-:W-:Y:S01]  /*4ba0*/  FADD.FTZ R96, R14, R95 ;  /* 0x0000005f0e607221 */ /* 0x000fe20000010000 */
[--C-:B------:R-:W-:Y:S01]  /*4bb0*/  FFMA.FTZ R43, R43, UR45, -R37.reuse ;  /* 0x0000002d2b2b7c23 */ /* 0x100fe20008010825 */
[----:B------:R-:W0:Y:S01]  /*4bc0*/  MUFU.EX2 R89, R89 ;  /* 0x0000005900597308 */ /* 0x000e220000000800 */
[----:B-1----:R-:W-:Y:S01]  /*4bd0*/  FADD.FTZ R71, R85, R94 ;  /* 0x0000005e55477221 */ /* 0x002fe20000010000 */
[--C-:B------:R-:W-:Y:S01]  /*4be0*/  FFMA.FTZ R47, R47, UR45, -R37.reuse ;  /* 0x0000002d2f2f7c23 */ /* 0x100fe20008010825 */
[--C-:B------:R-:W-:Y:S01]  /*4bf0*/  FFMA.FTZ R54, R54, UR45, -R37.reuse ;  /* 0x0000002d36367c23 */ /* 0x100fe20008010825 */
[--C-:B------:R-:W-:Y:S01]  /*4c00*/  FFMA.FTZ R55, R55, UR45, -R37.reuse ;  /* 0x0000002d37377c23 */ /* 0x100fe20008010825 */
[--C-:B------:R-:W-:Y:S01]  /*4c10*/  FFMA.FTZ R26, R26, UR45, -R37.reuse ;  /* 0x0000002d1a1a7c23 */ /* 0x100fe20008010825 */
[--C-:B------:R-:W-:Y:S01]  /*4c20*/  FFMA.FTZ R27, R27, UR45, -R37.reuse ;  /* 0x0000002d1b1b7c23 */ /* 0x100fe20008010825 */
[----:B------:R-:W-:Y:S01]  /*4c30*/  FFMA.FTZ R30, R30, UR45, -R37 ;  /* 0x0000002d1e1e7c23 */ /* 0x000fe20008010825 */
[----:B------:R-:W1:Y:S01]  /*4c40*/  MUFU.EX2 R90, R90 ;  /* 0x0000005a005a7308 */ /* 0x000e620000000800 */
[----:B--2---:R-:W-:Y:S01]  /*4c50*/  FADD.FTZ R94, R88, R71 ;  /* 0x00000047585e7221 */ /* 0x004fe20000010000 */
[----:B------:R-:W-:Y:S01]  /*4c60*/  FADD.FTZ R71, R15, R96 ;  /* 0x000000600f477221 */ /* 0x000fe20000010000 */
[--C-:B------:R-:W-:Y:S01]  /*4c70*/  FFMA.FTZ R31, R31, UR45, -R37.reuse ;  /* 0x0000002d1f1f7c23 */ /* 0x100fe20008010825 */
[--C-:B------:R-:W-:Y:S01]  /*4c80*/  FFMA.FTZ R34, R34, UR45, -R37.reuse ;  /* 0x0000002d22227c23 */ /* 0x100fe20008010825 */
[----:B------:R-:W-:Y:S01]  /*4c90*/  FFMA.FTZ R35, R35, UR45, -R37 ;  /* 0x0000002d23237c23 */ /* 0x000fe20008010825 */
[----:B------:R-:W-:Y:S01]  /*4ca0*/  FADD.FTZ R10, R20, R71 ;  /* 0x00000047140a7221 */ /* 0x000fe20000010000 */
[----:B------:R-:W-:Y:S01]  /*4cb0*/  FFMA.FTZ R38, R38, UR45, -R37 ;  /* 0x0000002d26267c23 */ /* 0x000fe20008010825 */
[----:B------:R-:W2:Y:S01]  /*4cc0*/  MUFU.EX2 R91, R91 ;  /* 0x0000005b005b7308 */ /* 0x000ea20000000800 */
[----:B0-----:R-:W-:Y:S01]  /*4cd0*/  FADD.FTZ R19, R89, R94 ;  /* 0x0000005e59137221 */ /* 0x001fe20000010000 */
[----:B------:R-:W-:-:S04]  /*4ce0*/  F2FP.SATFINITE.E4M3.F32.PACK_AB_MERGE_C R85, R88, R85, RZ ;  /* 0x000000555855723e */ /* 0x000fc800048070ff */
[----:B------:R-:W-:Y:S02]  /*4cf0*/  F2FP.SATFINITE.E4M3.F32.PACK_AB_MERGE_C R153, R84, R81, R85 ;  /* 0x000000515499723e */ /* 0x000fe40004807055 */
[----:B------:R-:W0:Y:S01]  /*4d00*/  MUFU.EX2 R92, R92 ;  /* 0x0000005c005c7308 */ /* 0x000e220000000800 */
[----:B-1----:R-:W-:Y:S01]  /*4d10*/  FADD.FTZ R14, R90, R19 ;  /* 0x000000135a0e7221 */ /* 0x002fe20000010000 */
[----:B------:R-:W-:Y:S01]  /*4d20*/  FADD.FTZ R19, R73, R10 ;  /* 0x0000000a49137221 */ /* 0x000fe20000010000 */
[----:B------:R-:W-:-:S03]  /*4d30*/  FFMA.FTZ R10, R46, UR45, -R37 ;  /* 0x0000002d2e0a7c23 */ /* 0x000fc60008010825 */
[----:B------:R-:W-:Y:S02]  /*4d40*/  FADD.FTZ R76, R76, R19 ;  /* 0x000000134c4c7221 */ /* 0x000fe40000010000 */
[----:B------:R-:W1:Y:S01]  /*4d50*/  MUFU.EX2 R74, R74 ;  /* 0x0000004a004a7308 */ /* 0x000e620000000800 */
[----:B--2---:R-:W-:Y:S01]  /*4d60*/  FADD.FTZ R13, R91, R14 ;  /* 0x0000000e5b0d7221 */ /* 0x004fe20000010000 */
[----:B------:R-:W-:-:S04]  /*4d70*/  FADD.FTZ R7, R21, R76 ;  /* 0x0000004c15077221 */ /* 0x000fc80000010000 */
[----:B------:R-:W-:Y:S02]  /*4d80*/  FADD.FTZ R12, R72, R7 ;  /* 0x00000007480c7221 */ /* 0x000fe40000010000 */
[----:B------:R-:W2:Y:S01]  /*4d90*/  MUFU.EX2 R75, R75 ;  /* 0x0000004b004b7308 */ /* 0x000ea20000000800 */
[C---:B0-----:R-:W-:Y:S01]  /*4da0*/  FADD.FTZ R13, R92.reuse, R13 ;  /* 0x0000000d5c0d7221 */ /* 0x041fe20000010000 */
[----:B------:R-:W-:-:S04]  /*4db0*/  F2FP.SATFINITE.E4M3.F32.PACK_AB_MERGE_C R91, R92, R91, RZ ;  /* 0x0000005b5c5b723e */ /* 0x000fc800048070ff */
[----:B------:R-:W-:Y:S02]  /*4dc0*/  F2FP.SATFINITE.E4M3.F32.PACK_AB_MERGE_C R155, R90, R89, R91 ;  /* 0x000000595a9b723e */ /* 0x000fe4000480705b */
[----:B------:R-:W0:Y:S01]  /*4dd0*/  MUFU.EX2 R78, R78 ;  /* 0x0000004e004e7308 */ /* 0x000e220000000800 */
[----:B-1----:R-:W-:Y:S01]  /*4de0*/  FADD.FTZ R6, R74, R13 ;  /* 0x0000000d4a067221 */ /* 0x002fe20000010000 */
[----:B------:R-:W-:-:S04]  /*4df0*/  FADD.FTZ R13, R77, R12 ;  /* 0x0000000c4d0d7221 */ /* 0x000fc80000010000 */
[----:B------:R-:W-:Y:S02]  /*4e00*/  FADD.FTZ R13, R80, R13 ;  /* 0x0000000d500d7221 */ /* 0x000fe40000010000 */
[----:B------:R-:W1:Y:S01]  /*4e10*/  MUFU.EX2 R93, R93 ;  /* 0x0000005d005d7308 */ /* 0x000e620000000800 */
[----:B--2---:R-:W-:Y:S01]  /*4e20*/  FADD.FTZ R7, R75, R6 ;  /* 0x000000064b077221 */ /* 0x004fe20000010000 */
[----:B------:R-:W-:Y:S01]  /*4e30*/  FADD.FTZ R14, R56, R13 ;  /* 0x0000000d380e7221 */ /* 0x000fe20000010000 */
[----:B------:R-:W-:-:S03]  /*4e40*/  FFMA.FTZ R6, R50, UR45, -R37 ;  /* 0x0000002d32067c23 */ /* 0x000fc60008010825 */
[----:B------:R-:W-:Y:S01]  /*4e50*/  FADD.FTZ R15, R57, R14 ;  /* 0x0000000e390f7221 */ /* 0x000fe20000010000 */
[----:B------:R-:W-:Y:S01]  /*4e60*/  F2FP.SATFINITE.E4M3.F32.PACK_AB_MERGE_C R14, R45, R44, RZ ;  /* 0x0000002c2d0e723e */ /* 0x000fe200048070ff */
[----:B------:R-:W2:Y:S01]  /*4e70*/  MUFU.EX2 R79, R79 ;  /* 0x0000004f004f7308 */ /* 0x000ea20000000800 */
[----:B0-----:R-:W-:Y:S01]  /*4e80*/  FADD.FTZ R12, R78, R7 ;  /* 0x000000074e0c7221 */ /* 0x001fe20000010000 */
[----:B------:R-:W-:Y:S01]  /*4e90*/  FADD.FTZ R60, R60, R15 ;  /* 0x0000000f3c3c7221 */ /* 0x000fe20000010000 */
[--C-:B------:R-:W-:Y:S01]  /*4ea0*/  FFMA.FTZ R7, R51, UR45, -R37.reuse ;  /* 0x0000002d33077c23 */ /* 0x100fe20008010825 */
[----:B------:R-:W-:Y:S02]  /*4eb0*/  FFMA.FTZ R37, R39, UR45, -R37 ;  /* 0x0000002d27257c23 */ /* 0x000fe40008010825 */
[----:B------:R-:W-:Y:S02]  /*4ec0*/  FADD.FTZ R61, R61, R60 ;  /* 0x0000003c3d3d7221 */ /* 0x000fe40000010000 */
[----:B------:R-:W0:Y:S01]  /*4ed0*/  MUFU.EX2 R82, R82 ;  /* 0x0000005200527308 */ /* 0x000e220000000800 */
[C---:B-1----:R-:W-:Y:S01]  /*4ee0*/  FADD.FTZ R12, R93.reuse, R12 ;  /* 0x0000000c5d0c7221 */ /* 0x042fe20000010000 */
[----:B------:R-:W-:Y:S01]  /*4ef0*/  FADD.FTZ R64, R64, R61 ;  /* 0x0000003d40407221 */ /* 0x000fe20000010000 */
[----:B------:R-:W-:-:S03]  /*4f00*/  F2FP.SATFINITE.E4M3.F32.PACK_AB_MERGE_C R78, R93, R78, RZ ;  /* 0x0000004e5d4e723e */ /* 0x000fc600048070ff */
[----:B------:R-:W-:Y:S01]  /*4f10*/  FADD.FTZ R65, R65, R64 ;  /* 0x0000004041417221 */ /* 0x000fe20000010000 */
[----:B------:R-:W-:Y:S01]  /*4f20*/  F2FP.SATFINITE.E4M3.F32.PACK_AB_MERGE_C R149, R75, R74, R78 ;  /* 0x0000004a4b95723e */ /* 0x000fe2000480704e */
[----:B------:R-:W1:Y:S01]  /*4f30*/  MUFU.EX2 R83, R83 ;  /* 0x0000005300537308 */ /* 0x000e620000000800 */
[----:B--2---:R-:W-:Y:S01]  /*4f40*/  FADD.FTZ R13, R79, R12 ;  /* 0x0000000c4f0d7221 */ /* 0x004fe20000010000 */
[----:B------:R-:W-:-:S04]  /*4f50*/  FADD.FTZ R68, R68, R65 ;  /* 0x0000004144447221 */ /* 0x000fc80000010000 */
[----:B------:R-:W-:Y:S02]  /*4f60*/  FADD.FTZ R23, R23, R68 ;  /* 0x0000004417177221 */ /* 0x000fe40000010000 */
[----:B------:R-:W2:Y:S01]  /*4f70*/  MUFU.EX2 R86, R86 ;  /* 0x0000005600567308 */ /* 0x000ea20000000800 */
[----:B0-----:R-:W-:-:S07]  /*4f80*/  FADD.FTZ R12, R82, R13 ;  /* 0x0000000d520c7221 */ /* 0x001fce0000010000 */
[----:B------:R-:W0:Y:S01]  /*4f90*/  MUFU.EX2 R58, R58 ;  /* 0x0000003a003a7308 */ /* 0x000e220000000800 */
[----:B-1----:R-:W-:-:S07]  /*4fa0*/  FADD.FTZ R13, R83, R12 ;  /* 0x0000000c530d7221 */ /* 0x002fce0000010000 */
[----:B------:R-:W1:Y:S01]  /*4fb0*/  MUFU.EX2 R59, R59 ;  /* 0x0000003b003b7308 */ /* 0x000e620000000800 */
[C---:B--2---:R-:W-:Y:S01]  /*4fc0*/  FADD.FTZ R13, R86.reuse, R13 ;  /* 0x0000000d560d7221 */ /* 0x044fe20000010000 */
[----:B------:R-:W-:-:S04]  /*4fd0*/  F2FP.SATFINITE.E4M3.F32.PACK_AB_MERGE_C R83, R86, R83, RZ ;  /* 0x000000535653723e */ /* 0x000fc800048070ff */
[----:B------:R-:W-:Y:S02]  /*4fe0*/  F2FP.SATFINITE.E4M3.F32.PACK_AB_MERGE_C R151, R82, R79, R83 ;  /* 0x0000004f5297723e */ /* 0x000fe40004807053 */
[----:B------:R-:W2:Y:S01]  /*4ff0*/  MUFU.EX2 R62, R62 ;  /* 0x0000003e003e7308 */ /* 0x000ea20000000800 */
[----:B0-----:R-:W-:-:S07]  /*5000*/  FADD.FTZ R12, R58, R13 ;  /* 0x0000000d3a0c7221 */ /* 0x001fce0000010000 */
[----:B------:R-:W0:Y:S01]  /*5010*/  MUFU.EX2 R87, R87 ;  /* 0x0000005700577308 */ /* 0x000e220000000800 */
[----:B-1----:R-:W-:-:S07]  /*5020*/  FADD.FTZ R13, R59, R12 ;  /* 0x0000000c3b0d7221 */ /* 0x002fce0000010000 */
[----:B------:R-:W1:Y:S01]  /*5030*/  MUFU.EX2 R63, R63 ;  /* 0x0000003f003f7308 */ /* 0x000e620000000800 */
[----:B--2---:R-:W-:-:S07]  /*5040*/  FADD.FTZ R12, R62, R13 ;  /* 0x0000000d3e0c7221 */ /* 0x004fce0000010000 */
[----:B------:R-:W2:Y:S01]  /*5050*/  MUFU.EX2 R66, R66 ;  /* 0x0000004200427308 */ /* 0x000ea20000000800 */
[C---:B0-----:R-:W-:Y:S01]  /*5060*/  FADD.FTZ R12, R87.reuse, R12 ;  /* 0x0000000c570c7221 */ /* 0x041fe20000010000 */
[----:B------:R-:W-:-:S04]  /*5070*/  F2FP.SATFINITE.E4M3.F32.PACK_AB_MERGE_C R62, R87, R62, RZ ;  /* 0x0000003e573e723e */ /* 0x000fc800048070ff */
[----:B------:R-:W-:Y:S02]  /*5080*/  F2FP.SATFINITE.E4M3.F32.PACK_AB_MERGE_C R145, R59, R58, R62 ;  /* 0x0000003a3b91723e */ /* 0x000fe4000480703e */
[----:B------:R-:W0:Y:S01]  /*5090*/  MUFU.EX2 R67, R67 ;  /* 0x0000004300437308 */ /* 0x000e220000000800 */
[----:B-1----:R-:W-:-:S07]  /*50a0*/  FADD.FTZ R13, R63, R12 ;  /* 0x0000000c3f0d7221 */ /* 0x002fce0000010000 */
[----:B------:R-:W1:Y:S01]  /*50b0*/  MUFU.EX2 R70, R70 ;  /* 0x0000004600467308 */ /* 0x000e620000000800 */
[----:B--2---:R-:W-:-:S07]  /*50c0*/  FADD.FTZ R12, R66, R13 ;  /* 0x0000000d420c7221 */ /* 0x004fce0000010000 */
[----:B------:R-:W-:Y:S01]  /*50d0*/  MUFU.EX2 R40, R40 ;  /* 0x0000002800287308 */ /* 0x000fe20000000800 */
[----:B0-----:R-:W-:-:S07]  /*50e0*/  FADD.FTZ R13, R67, R12 ;  /* 0x0000000c430d7221 */ /* 0x001fce0000010000 */
[----:B------:R-:W0:Y:S01]  /*50f0*/  MUFU.EX2 R41, R41 ;  /* 0x0000002900297308 */ /* 0x000e220000000800 */
[C---:B-1----:R-:W-:Y:S01]  /*5100*/  FADD.FTZ R13, R70.reuse, R13 ;  /* 0x0000000d460d7221 */ /* 0x042fe20000010000 */
[----:B------:R-:W-:-:S04]  /*5110*/  F2FP.SATFINITE.E4M3.F32.PACK_AB_MERGE_C R67, R70, R67, RZ ;  /* 0x000000434643723e */ /* 0x000fc800048070ff */
[----:B------:R-:W-:Y:S02]  /*5120*/  F2FP.SATFINITE.E4M3.F32.PACK_AB_MERGE_C R147, R66, R63, R67 ;  /* 0x0000003f4293723e */ /* 0x000fe40004807043 */
[----:B------:R-:W1:Y:S08]  /*5130*/  MUFU.EX2 R42, R42 ;  /* 0x0000002a002a7308 */ /* 0x000e700000000800 */
[----:B------:R-:W2:Y:S01]  /*5140*/  MUFU.EX2 R9, R43 ;  /* 0x0000002b00097308 */ /* 0x000ea20000000800 */
[----:B0-----:R-:W-:Y:S01]  /*5150*/  F2FP.SATFINITE.E4M3.F32.PACK_AB_MERGE_C R140, R41, R40, R14 ;  /* 0x00000028298c723e */ /* 0x001fe2000480700e */
[----:B------:R-:W-:-:S04]  /*5160*/  FADD.FTZ R40, R40, R23 ;  /* 0x0000001728287221 */ /* 0x000fc80000010000 */
[----:B------:R-:W-:Y:S02]  /*5170*/  FADD.FTZ R41, R41, R40 ;  /* 0x0000002829297221 */ /* 0x000fe40000010000 */
[----:B------:R-:W0:Y:S01]  /*5180*/  MUFU.EX2 R10, R10 ;  /* 0x0000000a000a7308 */ /* 0x000e220000000800 */
[----:B-1----:R-:W-:Y:S01]  /*5190*/  FADD.FTZ R12, R42, R13 ;  /* 0x0000000d2a0c7221 */ /* 0x002fe20000010000 */
[----:B------:R-:W-:-:S04]  /*51a0*/  FADD.FTZ R44, R44, R41 ;  /* 0x000000292c2c7221 */ /* 0x000fc80000010000 */
[----:B------:R-:W-:Y:S02]  /*51b0*/  FADD.FTZ R45, R45, R44 ;  /* 0x0000002c2d2d7221 */ /* 0x000fe40000010000 */
[----:B------:R-:W-:Y:S01]  /*51c0*/  MUFU.EX2 R52, R52 ;  /* 0x0000003400347308 */ /* 0x000fe20000000800 */
[----:B--2---:R-:W-:-:S07]  /*51d0*/  FADD.FTZ R13, R9, R12 ;  /* 0x0000000c090d7221 */ /* 0x004fce0000010000 */
[----:B------:R-:W1:Y:S01]  /*51e0*/  MUFU.EX2 R53, R53 ;  /* 0x0000003500357308 */ /* 0x000e620000000800 */
[----:B0-----:R-:W-:-:S07]  /*51f0*/  FADD.FTZ R12, R10, R13 ;  /* 0x0000000d0a0c7221 */ /* 0x001fce0000010000 */
[----:B------:R-:W0:Y:S08]  /*5200*/  MUFU.EX2 R11, R47 ;  /* 0x0000002f000b7308 */ /* 0x000e300000000800 */
[----:B------:R-:W-:Y:S01]  /*5210*/  MUFU.EX2 R48, R48 ;  /* 0x0000003000307308 */ /* 0x000fe20000000800 */
[----:B-1----:R-:W-:-:S07]  /*5220*/  F2FP.SATFINITE.E4M3.F32.PACK_AB_MERGE_C R14, R53, R52, RZ ;  /* 0x00000034350e723e */ /* 0x002fce00048070ff */
[----:B------:R-:W1:Y:S01]  /*5230*/  MUFU.EX2 R49, R49 ;  /* 0x0000003100317308 */ /* 0x000e620000000800 */
[C---:B0-----:R-:W-:Y:S01]  /*5240*/  F2FP.SATFINITE.E4M3.F32.PACK_AB_MERGE_C R13, R11.reuse, R10, RZ ;  /* 0x0000000a0b0d723e */ /* 0x041fe200048070ff */
[----:B------:R-:W-:-:S03]  /*5250*/  FADD.FTZ R11, R11, R12 ;  /* 0x0000000c0b0b7221 */ /* 0x000fc60000010000 */
[----:B------:R-:W-:-:S03]  /*5260*/  F2FP.SATFINITE.E4M3.F32.PACK_AB_MERGE_C R141, R9, R42, R13 ;  /* 0x0000002a098d723e */ /* 0x000fc6000480700d */
[----:B------:R-:W0:Y:S08]  /*5270*/  MUFU.EX2 R6, R6 ;  /* 0x0000000600067308 */ /* 0x000e300000000800 */
[----:B------:R-:W2:Y:S01]  /*5280*/  MUFU.EX2 R7, R7 ;  /* 0x0000000700077308 */ /* 0x000ea20000000800 */
[----:B-1----:R-:W-:Y:S01]  /*5290*/  F2FP.SATFINITE.E4M3.F32.PACK_AB_MERGE_C R142, R49, R48, R14 ;  /* 0x00000030318e723e */ /* 0x002fe2000480700e */
[----:B------:R-:W-:-:S04]  /*52a0*/  FADD.FTZ R48, R48, R45 ;  /* 0x0000002d30307221 */ /* 0x000fc80000010000 */
[----:B------:R-:W-:Y:S02]  /*52b0*/  FADD.FTZ R49, R49, R48 ;  /* 0x0000003031317221 */ /* 0x000fe40000010000 */
[----:B------:R-:W1:Y:S01]  /*52c0*/  MUFU.EX2 R54, R54 ;  /* 0x0000003600367308 */ /* 0x000e620000000800 */
[----:B0-----:R-:W-:Y:S01]  /*52d0*/  FADD.FTZ R10, R6, R11 ;  /* 0x0000000b060a7221 */ /* 0x001fe20000010000 */
[----:B------:R-:W-:-:S04]  /*52e0*/  FADD.FTZ R52, R52, R49 ;  /* 0x0000003134347221 */ /* 0x000fc80000010000 */
[----:B------:R-:W-:Y:S02]  /*52f0*/  FADD.FTZ R53, R53, R52 ;  /* 0x0000003435357221 */ /* 0x000fe40000010000 */
[----:B------:R-:W-:Y:S01]  /*5300*/  MUFU.EX2 R28, R28 ;  /* 0x0000001c001c7308 */ /* 0x000fe20000000800 */
[----:B--2---:R-:W-:-:S07]  /*5310*/  FADD.FTZ R11, R7, R10 ;  /* 0x0000000a070b7221 */ /* 0x004fce0000010000 */
[----:B------:R-:W0:Y:S01]  /*5320*/  MUFU.EX2 R29, R29 ;  /* 0x0000001d001d7308 */ /* 0x000e220000000800 */
[----:B-1----:R-:W-:-:S07]  /*5330*/  FADD.FTZ R10, R54, R11 ;  /* 0x0000000b360a7221 */ /* 0x002fce0000010000 */
[----:B------:R-:W1:Y:S08]  /*5340*/  MUFU.EX2 R55, R55 ;  /* 0x0000003700377308 */ /* 0x000e700000000800 */
[----:B------:R-:W-:Y:S01]  /*5350*/  MUFU.EX2 R24, R24 ;  /* 0x0000001800187308 */ /* 0x000fe20000000800 */
[----:B0-----:R-:W-:-:S07]  /*5360*/  F2FP.SATFINITE.E4M3.F32.PACK_AB_MERGE_C R12, R29, R28, RZ ;  /* 0x0000001c1d0c723e */ /* 0x001fce00048070ff */
[----:B------:R-:W0:Y:S01]  /*5370*/  MUFU.EX2 R25, R25 ;  /* 0x0000001900197308 */ /* 0x000e220000000800 */
[C---:B-1----:R-:W-:Y:S01]  /*5380*/  F2FP.SATFINITE.E4M3.F32.PACK_AB_MERGE_C R54, R55.reuse, R54, RZ ;  /* 0x000000363736723e */ /* 0x042fe200048070ff */
[----:B------:R-:W-:-:S03]  /*5390*/  FADD.FTZ R55, R55, R10 ;  /* 0x0000000a37377221 */ /* 0x000fc60000010000 */
[----:B------:R-:W-:-:S03]  /*53a0*/  F2FP.SATFINITE.E4M3.F32.PACK_AB_MERGE_C R143, R7, R6, R54 ;  /* 0x00000006078f723e */ /* 0x000fc60004807036 */
        /* <DEDUP_REMOVED lines=27> */
[----:B------:R-:W-:-:S06]  /*5560*/  FADD.FTZ R36, R36, R33 ;  /* 0x0000002124247221 */ /* 0x000fcc0000010000 */
[----:B------:R-:W0:Y:S01]  /*5570*/  MUFU.EX2 R37, R37 ;  /* 0x0000002500257308 */ /* 0x000e220000000800 */
[----:B--2---:R-:W-:-:S04]  /*5580*/  FADD.FTZ R7, R35, R6 ;  /* 0x0000000623077221 */ /* 0x004fc80000010000 */
[----:B-1----:R-:W-:Y:S01]  /*5590*/  FADD.FTZ R6, R38, R7 ;  /* 0x0000000726067221 */ /* 0x002fe20000010000 */
[----:B------:R-:W-:Y:S01]  /*55a0*/  FADD.FTZ R7, R69, R36 ;  /* 0x0000002445077221 */ /* 0x000fe20000010000 */
[C---:B0-----:R-:W-:Y:S02]  /*55b0*/  F2FP.SATFINITE.E4M3.F32.PACK_AB_MERGE_C R9, R37.reuse, R38, RZ ;  /* 0x000000262509723e */ /* 0x041fe400048070ff */
[----:B------:R-:W-:Y:S02]  /*55c0*/  FADD.FTZ R6, R37, R6 ;  /* 0x0000000625067221 */ /* 0x000fe40000010000 */
[----:B------:R-:W-:Y:S01]  /*55d0*/  F2FP.SATFINITE.E4M3.F32.PACK_AB_MERGE_C R139, R35, R34, R9 ;  /* 0x00000022238b723e */ /* 0x000fe20004807009 */
[----:B------:R-:W-:Y:S01]  /*55e0*/  VIADD R9, R22, 0xfffffffe ;  /* 0xfffffffe16097836 */ /* 0x000fe20000000000 */
[----:B------:R-:W-:Y:S06]  /*55f0*/  @P1 BRA `(.L_x_669) ;  /* 0x0000000000441947 */ /* 0x000fec0003800000 */
        /* <DEDUP_REMOVED lines=10> */
.L_x_670:
[----:B------:R-:W-:-:S11]  /*56a0*/  UISETP.NE.AND UP2, UPT, UR5, 0x1, UPT ;  /* 0x000000010500788c */ /* 0x000fd6000bf45270 */
[----:B------:R-:W-:Y:S02]  /*56b0*/  @UP2 ULDC.64 UR12, c[0x0][0x9e8] ;  /* 0x00027a00000c2ab9 */ /* 0x000fe40000000a00 */
[----:B------:R-:W-:-:S04]  /*56c0*/  UIMAD.WIDE.U32 UR10, UR7, UR12, URZ ;  /* 0x0000000c070a72a5 */ /* 0x000fc8000f8e003f */
[----:B------:R-:W-:-:S12]  /*56d0*/  @UP2 USHF.R.U32.HI UR7, URZ, UR13, UR11 ;  /* 0x0000000d3f072299 */ /* 0x000fd8000801160b */
.L_x_671:
[----:B------:R-:W-:-:S04]  /*56e0*/  UIMAD UR5, UR7, UR5, UR5 ;  /* 0x00000005070572a4 */ /* 0x000fc8000f8e0205 */
[----:B------:R-:W-:-:S04]  /*56f0*/  UISETP.LT.AND UP2, UPT, UR4, UR5, UPT ;  /* 0x000000050400728c */ /* 0x000fc8000bf41270 */
[----:B------:R-:W-:-:S12]  /*5700*/  USEL UR4, UR4, UR5, UP2 ;  /* 0x0000000504047287 */ /* 0x000fd80009000000 */
.L_x_669:
[----:B------:R-:W-:Y:S01]  /*5710*/  UIMAD.WIDE UR10, UR4, 0x66666667, URZ ;  /* 0x66666667040a78a5 */ /* 0x000fe2000f8e023f */
[----:B------:R-:W0:Y:S01]  /*5720*/  S2UR UR5, SR_CgaCtaId ;  /* 0x00000000000579c3 */ /* 0x000e220000008800 */
[----:B------:R-:W-:Y:S01]  /*5730*/  UMOV UR7, URZ ;  /* 0x0000003f00077c82 */ /* 0x000fe20008000000 */
[----:B------:R-:W-:Y:S01]  /*5740*/  CS2R R24, SRZ ;  /* 0x0000000000187805 */ /* 0x000fe2000001ff00 */
[----:B------:R-:W-:Y:S01]  /*5750*/  USHF.R.U32.HI UR4, URZ, 0x1f, UR11 ;  /* 0x0000001f3f047899 */ /* 0x000fe2000801160b */
[----:B------:R-:W-:Y:S02]  /*5760*/  CS2R R26, SRZ ;  /* 0x00000000001a7805 */ /* 0x000fe4000001ff00 */
[----:B------:R-:W-:Y:S02]  /*5770*/  CS2R R28, SRZ ;  /* 0x00000000001c7805 */ /* 0x000fe4000001ff00 */
[----:B------:R-:W-:Y:S01]  /*5780*/  CS2R R30, SRZ ;  /* 0x00000000001e7805 */ /* 0x000fe2000001ff00 */
[----:B------:R-:W-:Y:S01]  /*5790*/  ULEA.HI.SX32 UR4, UR11, UR4, 0x1a ;  /* 0x000000040b047291 */ /* 0x000fe2000f8fd23f */
[----:B------:R-:W-:-:S02]  /*57a0*/  CS2R R32, SRZ ;  /* 0x0000000000207805 */ /* 0x000fc4000001ff00 */
[----:B------:R-:W-:Y:S02]  /*57b0*/  CS2R R34, SRZ ;  /* 0x0000000000227805 */ /* 0x000fe4000001ff00 */
[----:B------:R-:W-:Y:S01]  /*57c0*/  CS2R R36, SRZ ;  /* 0x0000000000247805 */ /* 0x000fe2000001ff00 */
[----:B------:R-:W-:Y:S01]  /*57d0*/  UISETP.LT.AND UP2, UPT, UR46, UR4, UPT ;  /* 0x000000042e00728c */ /* 0x000fe2000bf41270 */
[----:B------:R-:W-:Y:S02]  /*57e0*/  CS2R R38, SRZ ;  /* 0x0000000000267805 */ /* 0x000fe4000001ff00 */
[----:B------:R-:W-:Y:S02]  /*57f0*/  CS2R R40, SRZ ;  /* 0x0000000000287805 */ /* 0x000fe4000001ff00 */
[----:B------:R-:W-:Y:S01]  /*5800*/  CS2R R42, SRZ ;  /* 0x00000000002a7805 */ /* 0x000fe2000001ff00 */
[----:B------:R-:W-:Y:S01]  /*5810*/  USEL UR22, UR46, UR4, !UP2 ;  /* 0x000000042e167287 */ /* 0x000fe2000d000000 */
[----:B------:R-:W-:-:S02]  /*5820*/  CS2R R44, SRZ ;  /* 0x00000000002c7805 */ /* 0x000fc4000001ff00 */
[----:B------:R-:W-:Y:S01]  /*5830*/  CS2R R46, SRZ ;  /* 0x00000000002e7805 */ /* 0x000fe2000001ff00 */
[----:B------:R-:W-:Y:S01]  /*5840*/  UMOV UR4, URZ ;  /* 0x0000003f00047c82 */ /* 0x000fe20008000000 */
[----:B------:R-:W-:Y:S02]  /*5850*/  CS2R R48, SRZ ;  /* 0x0000000000307805 */ /* 0x000fe4000001ff00 */
[----:B------:R-:W-:Y:S02]  /*5860*/  CS2R R50, SRZ ;  /* 0x0000000000327805 */ /* 0x000fe4000001ff00 */
[----:B------:R-:W-:Y:S02]  /*5870*/  ISETP.GE.AND P1, PT, R9, UR22, PT ;  /* 0x0000001609007c0c */ /* 0x000fe4000bf26270 */
[----:B------:R-:W-:Y:S02]  /*5880*/  CS2R R52, SRZ ;  /* 0x0000000000347805 */ /* 0x000fe4000001ff00 */
[----:B------:R-:W-:-:S09]  /*5890*/  CS2R R54, SRZ ;  /* 0x0000000000367805 */ /* 0x000fd2000001ff00 */
[----:B0-----:R-:W-:Y:S05]  /*58a0*/  @!P1 BRA `(.L_x_672) ;  /* 0x0000004000189947 */ /* 0x001fea0003800000 */
        /* <DEDUP_REMOVED lines=17> */
[----:B------:R-:W-:Y:S01]  /*59c0*/  UMOV UR23, URZ ;  /* 0x0000003f00177c82 */ /* 0x000fe20008000000 */
[----:B------:R-:W-:Y:S01]  /*59d0*/  ULDC UR16, c[0x0][0x9e4] ;  /* 0x0002790000107ab9 */ /* 0x000fe20000000800 */
[----:B------:R-:W-:Y:S01]  /*59e0*/  ULDC UR17, c[0x0][0x288] ;  /* 0x0000a20000117ab9 */ /* 0x000fe20000000800 */
[----:B------:R-:W-:Y:S01]  /*59f0*/  ULDC UR19, c[0x0][0x2f0] ;  /* 0x0000bc0000137ab9 */ /* 0x000fe20000000800 */
[----:B------:R-:W-:-:S05]  /*5a00*/  ULDC UR18, c[0x0][0x9e0] ;  /* 0x0002780000127ab9 */ /* 0x000fca0000000800 */
.L_x_690:
[----:B------:R-:W-:-:S04]  /*5a10*/  UIADD3 UR4, UR23, 0x1, URZ ;  /* 0x0000000117047890 */ /* 0x000fc8000fffe03f */
[----:B------:R-:W-:-:S04]  /*5a20*/  UISETP.NE.AND UP2, UPT, UR4, 0x2, UPT ;  /* 0x000000020400788c */ /* 0x000fc8000bf45270 */
[----:B------:R-:W-:Y:S02]  /*5a30*/  USEL UR10, URZ, 0x1, UP2 ;  /* 0x000000013f0a7887 */ /* 0x000fe40009000000 */
[----:B------:R-:W-:Y:S02]  /*5a40*/  USEL UR7, UR4, URZ, UP2 ;  /* 0x0000003f04077287 */ /* 0x000fe40009000000 */
[----:B------:R-:W-:Y:S01]  /*5a50*/  ULOP3.LUT UR4, UR24, UR10, URZ, 0x3c, !UPT ;  /* 0x0000000a18047292 */ /* 0x000fe2000f8e3c3f */
[----:B------:R-:W-:Y:S11]  /*5a60*/  @!P0 BRA `(.L_x_673) ;  /* 0x0000000000048947 */ /* 0x000ff60003800000 */
[----:B------:R-:W-:Y:S01]  /*5a70*/  BPT.TRAP 0x1 ;  /* 0x000000040000795c */ /* 0x000fe20000300000 */
.L_x_673:
[----:B------:R-:W-:Y:S01]  /*5a80*/  ULEA UR21, UR7, UR47, 0x3 ;  /* 0x0000002f07157291 */ /* 0x000fe2000f8e183f */
[----:B------:R-:W-:-:S05]  /*5a90*/  IMAD.U32 R10, RZ, RZ, UR4 ;  /* 0x00000004ff0a7e24 */ /* 0x000fca000f8e00ff */
[----:B------:R-:W-:-:S04]  /*5aa0*/  SHF.L.U32 R10, R10, 0x1f, RZ ;  /* 0x0000001f0a0a7819 */ /* 0x000fc800000006ff */
[----:B------:R0:W1:Y:S01]  /*5ab0*/  SYNCS.PHASECHK.TRANS64.TRYWAIT P1, [UR21+0x12430], R10 ;  /* 0x0124300aff0075a7 */ /* 0x0000620008020155 */
[----:B------:R-:W-:Y:S05]  /*5ac0*/  @!P0 BRA `(.L_x_674) ;  /* 0x0000000000048947 */ /* 0x000fea0003800000 */
[----:B------:R-:W-:Y:S01]  /*5ad0*/  BPT.TRAP 0x1 ;  /* 0x000000040000795c */ /* 0x000fe20000300000 */
.L_x_674:
[----:B-1----:R-:W-:Y:S05]  /*5ae0*/  @P1 BRA `(.L_x_675) ;  /* 0x0000000000081947 */ /* 0x002fea0003800000 */
[----:B------:R-:W1:Y:S02]  /*5af0*/  SYNCS.PHASECHK.TRANS64.TRYWAIT P1, [UR21+0x12430], R10 ;  /* 0x0124300aff0075a7 */ /* 0x000e640008020155 */
[----:B-1----:R-:W-:Y:S05]  /*5b00*/  @!P1 BRA `(.L_x_676) ;  /* 0x000000f800249947 */ /* 0x002fea0003800000 */
.L_x_675:
[----:B------:R-:W-:Y:S01]  /*5b10*/  UIMAD UR25, UR7, 0x280, UR6 ;  /* 0x00000280071978a4 */ /* 0x000fe2000f8e0206 */
[----:B------:R-:W-:Y:S01]  /*5b20*/  WARPGROUP.ARRIVE ;  /* 0x00000000000079c5 */ /* 0x000fe20000000000 */
[----:B------:R-:W-:Y:S01]  /*5b30*/  UMOV UR39, 0x80000020 ;  /* 0x8000002000277882 */ /* 0x000fe20000000000 */
[----:B------:R-:W-:Y:S01]  /*5b40*/  UMOV UR12, UR36 ;  /* 0x00000024000c7c82 */ /* 0x000fe20008000000 */
[----:B------:R-:W-:Y:S02]  /*5b50*/  UIADD3 UR10, UR25, 0x80, URZ ;  /* 0x00000080190a7890 */ /* 0x000fe4000fffe03f */
[----:B------:R-:W-:Y:S02]  /*5b60*/  UIADD3 UR14, UR25, 0x100, URZ ;  /* 0x00000100190e7890 */ /* 0x000fe4000fffe03f */
[----:B------:R-:W-:Y:S01]  /*5b70*/  UMOV UR38, UR25 ;  /* 0x0000001900267c82 */ /* 0x000fe20008000000 */
[----:B------:R-:W-:Y:S01]  /*5b80*/  UMOV UR13, UR37 ;  /* 0x00000025000d7c82 */ /* 0x000fe20008000000 */
[----:B------:R-:W-:Y:S01]  /*5b90*/  QGMMA.64x32x32.F32.E4M3.E4M3 R120, gdesc[UR36], RZ, !UPT, gsb0 ;  /* 0x00600000247879f3 */ /* 0x000fe2000c0008ff */
[----:B------:R-:W-:Y:S01]  /*5ba0*/  UMOV UR38, UR10 ;  /* 0x0000000a00267c82 */ /* 0x000fe20008000000 */
[----:B------:R-:W-:Y:S01]  /*5bb0*/  UMOV UR39, 0x80000020 ;  /* 0x8000002000277882 */ /* 0x000fe20000000000 */
[----:B------:R-:W-:Y:S01]  /*5bc0*/  UMOV UR15, 0x80000020 ;  /* 0x80000020000f7882 */ /* 0x000fe20000000000 */
[----:B------:R-:W-:-:S02]  /*5bd0*/  UIADD3 UR11, UR25, 0x180, URZ ;  /* 0x00000180190b7890 */ /* 0x000fc4000fffe03f */
[----:B------:R-:W-:Y:S02]  /*5be0*/  UIADD3 UR10, UR25, 0x200, URZ ;  /* 0x00000200190a7890 */ /* 0x000fe4000fffe03f */
[----:B------:R-:W-:Y:S02]  /*5bf0*/  UIADD3 UR26, UR25, 0x102, URZ ;  /* 0x00000102191a7890 */ /* 0x000fe4000fffe03f */
[----:B------:R-:W-:Y:S01]  /*5c00*/  UIADD3 UR27, UR25, 0x182, URZ ;  /* 0x00000182191b7890 */ /* 0x000fe2000fffe03f */
        /* <DEDUP_REMOVED lines=18> */
[----:B------:R-:W-:Y:S02]  /*5d30*/  UIADD3 UR10, UR25, 0x2, URZ ;  /* 0x00000002190a7890 */ /* 0x000fe4000fffe03f */
[----:B------:R-:W-:Y:S01]  /*5d40*/  UIADD3 UR25, UR25, 0x202, URZ ;  /* 0x0000020219197890 */ /* 0x000fe2000fffe03f */
        /* <DEDUP_REMOVED lines=8> */
[----:B------:R-:W-:Y:S01]  /*5dd0*/  UMOV UR14, UR26 ;  /* 0x0000001a000e7c82 */ /* 0x000fe20008000000 */
        /* <DEDUP_REMOVED lines=19> */
.L_x_677:
[----:B------:R-:W-:Y:S01]  /*5f10*/  ULEA UR13, UR23, UR47, 0x3 ;  /* 0x0000002f170d7291 */ /* 0x000fe2000f8e183f */
[----:B01----:R-:W-:-:S05]  /*5f20*/  IMAD.U32 R10, RZ, RZ, UR24 ;  /* 0x00000018ff0a7e24 */ /* 0x003fca000f8e00ff */
[----:B------:R-:W-:-:S04]  /*5f30*/  SHF.L.U32 R10, R10, 0x1f, RZ ;  /* 0x0000001f0a0a7819 */ /* 0x000fc800000006ff */
[----:B------:R0:W1:Y:S01]  /*5f40*/  SYNCS.PHASECHK.TRANS64.TRYWAIT P1, [UR13+0x12450], R10 ;  /* 0x0124500aff0075a7 */ /* 0x000062000802014d */
[----:B------:R-:W-:Y:S05]  /*5f50*/  @!P0 BRA `(.L_x_678) ;  /* 0x0000000000048947 */ /* 0x000fea0003800000 */
[----:B------:R-:W-:Y:S01]  /*5f60*/  BPT.TRAP 0x1 ;  /* 0x000000040000795c */ /* 0x000fe20000300000 */
.L_x_678:
[----:B-1----:R-:W-:Y:S05]  /*5f70*/  @P1 BRA `(.L_x_679) ;  /* 0x0000000000081947 */ /* 0x002fea0003800000 */
[----:B------:R-:W1:Y:S02]  /*5f80*/  SYNCS.PHASECHK.TRANS64.TRYWAIT P1, [UR13+0x12450], R10 ;  /* 0x0124500aff0075a7 */ /* 0x000e64000802014d */
[----:B-1----:R-:W-:Y:S05]  /*5f90*/  @!P1 BRA `(.L_x_680) ;  /* 0x000000f400189947 */ /* 0x002fea0003800000 */
.L_x_679:
[----:B------:R-:W-:Y:S01]  /*5fa0*/  UIADD3 UR10, UR47, 0x200, URZ ;  /* 0x000002002f0a7890 */ /* 0x000fe2000fffe03f */
[----:B------:R-:W-:Y:S01]  /*5fb0*/  WARPGROUP.ARRIVE ;  /* 0x00000000000079c5 */ /* 0x000fe20000000000 */
[----:B------:R-:W-:Y:S01]  /*5fc0*/  UMOV UR11, 0xc0000010 ;  /* 0xc0000010000b7882 */ /* 0x000fe20000000000 */
[----:B------:R-:W-:Y:S01]  /*5fd0*/  PLOP3.LUT P1, PT, PT, PT, UP0, 0x80, 0x0 ;  /* 0x000000000000781c */ /* 0x000fe20003f2f008 */
[----:B------:R-:W-:Y:S01]  /*5fe0*/  USHF.R.U32.HI UR10, URZ, 0x4, UR10 ;  /* 0x000000043f0a7899 */ /* 0x000fe2000801160a */
[----:B------:R-:W-:Y:S01]  /*5ff0*/  PLOP3.LUT P2, PT, PT, PT, UP0, 0x80, 0x0 ;  /* 0x000000000000781c */ /* 0x000fe20003f4f008 */
[----:B------:R-:W-:Y:S01]  /*6000*/  IMAD.MOV.U32 R15, RZ, RZ, R0 ;  /* 0x000000ffff0f7224 */ /* 0x000fe200078e0000 */
[----:B------:R-:W-:Y:S01]  /*6010*/  ISETP.NE.AND P3, PT, R2, RZ, PT ;  /* 0x000000ff0200720c */ /* 0x000fe20003f65270 */
[----:B------:R-:W-:Y:S01]  /*6020*/  ULOP3.LUT UR10, UR10, 0x3fff, URZ, 0xc0, !UPT ;  /* 0x00003fff0a0a7892 */ /* 0x000fe2000f8ec03f */
[----:B01----:R-:W-:Y:S02]  /*6030*/  IMAD.U32 R10, RZ, RZ, UR21 ;  /* 0x00000015ff0a7e24 */ /* 0x003fe4000f8e00ff */
[----:B------:R-:W-:Y:S01]  /*6040*/  IMAD R19, R9, -0xa0, RZ ;  /* 0xffffff6009137824 */ /* 0x000fe200078e02ff */
[----:B------:R-:W-:-:S03]  /*6050*/  ULOP3.LUT UR10, UR10, 0x10000, URZ, 0xfc, !UPT ;  /* 0x000100000a0a7892 */ /* 0x000fc6000f8efc3f */
[----:B------:R-:W-:Y:S01]  /*6060*/  VIADD R12, R19, 0x1 ;  /* 0x00000001130c7836 */ /* 0x000fe20000000000 */
[----:B------:R-:W-:-:S04]  /*6070*/  UIMAD UR12, UR23, 0x280, UR10 ;  /* 0x00000280170c78a4 */ /* 0x000fc8000f8e020a */
[----:B------:R-:W-:-:S03]  /*6080*/  @!P3 VIADD R10, R10, 0x12440 ;  /* 0x000124400a0ab836 */ /* 0x000fc60000000000 */
[----:B------:R-:W-:Y:S02]  /*6090*/  UMOV UR10, UR12 ;  /* 0x0000000c000a7c82 */ /* 0x000fe40008000000 */
[----:B------:R-:W-:Y:S01]  /*60a0*/  QGMMA.64x64x32.F32.E4M3.E4M3 R24, R152, gdesc[UR8], R24, gsb0 ;  /* 0x00e0000898187df3 */ /* 0x000fe20008000818 */
[----:B------:R-:W-:Y:S01]  /*60b0*/  UIADD3 UR10, UR12, 0x80, URZ ;  /* 0x000000800c0a7890 */ /* 0x000fe2000fffe03f */
[----:B------:R-:W-:Y:S01]  /*60c0*/  @!P3 PRMT R10, RZ, 0x654, R10 ;  /* 0x00000654ff0ab816 */ /* 0x000fe2000000000a */
[----:B------:R-:W-:Y:S01]  /*60d0*/  UMOV UR11, 0xc0000010 ;  /* 0xc0000010000b7882 */ /* 0x000fe20000000000 */
[----:B------:R-:W-:Y:S02]  /*60e0*/  WARPGROUP.DEPBAR.LE gsb0, 0x0 ;  /* 0x00008000000079c5 */ /* 0x000fe40000010000 */
[----:B------:R-:W-:-:S06]  /*60f0*/  WARPGROUP.ARRIVE ;  /* 0x00000000000079c5 */ /* 0x000fcc0000000000 */
[----:B------:R-:W-:Y:S01]  /*6100*/  QGMMA.64x64x32.F32.E4M3.E4M3 R24, R148, gdesc[UR8], R24, gsb0 ;  /* 0x00e0000894187df3 */ /* 0x000fe20008000818 */
[----:B------:R-:W-:Y:S01]  /*6110*/  UIADD3 UR10, UR12, 0x100, URZ ;  /* 0x000001000c0a7890 */ /* 0x000fe2000fffe03f */
        /* <DEDUP_REMOVED lines=14> */
[----:B------:R-:W-:Y:S02]  /*6200*/  @UP0 ULDC UR10, c[0x0][0x44c] ;  /* 0x00011300000a0ab9 */ /* 0x000fe40000000800 */
[----:B------:R-:W-:Y:S01]  /*6210*/  @P1 IMAD.HI.U32 R11, R0, UR10, RZ ;  /* 0x0000000a000b1c27 */ /* 0x000fe2000f8e00ff */
[----:B------:R-:W-:Y:S01]  /*6220*/  @UP0 ULDC UR10, c[0x0][0x450] ;  /* 0x00011400000a0ab9 */ /* 0x000fe20000000800 */
[----:B------:R-:W-:-:S03]  /*6230*/  PLOP3.LUT P1, PT, PT, PT, UP1, 0x40, 0x0 ;  /* 0x000000000000781c */ /* 0x000fc60003f2e818 */
[----:B------:R-:W-:Y:S01]  /*6240*/  @P2 SHF.R.U32.HI R15, RZ, UR10, R11 ;  /* 0x0000000aff0f2c19 */ /* 0x000fe2000801160b */
[----:B------:R-:W-:-:S04]  /*6250*/  IMAD R11, R3, -0x2, R12 ;  /* 0xfffffffe030b7824 */ /* 0x000fc800078e020c */
[----:B------:R-:W0:Y:S01]  /*6260*/  SHFL.IDX PT, R21, R15, RZ, 0x1c1f ;  /* 0x001c1fff0f157589 */ /* 0x000e2200000e0000 */
[----:B------:R-:W-:Y:S02]  /*6270*/  WARPGROUP.DEPBAR.LE gsb0, 0x0 ;  /* 0x00008000000079c5 */ /* 0x000fe40000010000 */
[----:B------:R1:W-:Y:S02]  /*6280*/  @!P3 SYNCS.ARRIVE.TRANS64.RED.A1T0 RZ, [R10+URZ], RZ ;  /* 0x000000ff0affb9a7 */ /* 0x0003e4000810043f */
[----:B-1----:R-:W-:-:S04]  /*6290*/  IMAD R10, R18, UR19, R11 ;  /* 0x00000013120a7c24 */ /* 0x002fc8000f8e020b */
[----:B------:R-:W-:-:S04]  /*62a0*/  VIADD R10, R10, -UR17 ;  /* 0x800000110a0a7c36 */ /* 0x000fc80008000000 */
[C---:B------:R-:W-:Y:S02]  /*62b0*/  VIADD R14, R10.reuse, UR18 ;  /* 0x000000120a0e7c36 */ /* 0x040fe40008000000 */
[----:B------:R-:W-:Y:S02]  /*62c0*/  VIADD R13, R10, UR20 ;  /* 0x000000140a0d7c36 */ /* 0x000fe40008000000 */
[----:B------:R-:W-:Y:S02]  /*62d0*/  VIADD R10, R11, 0xffffffff ;  /* 0xffffffff0b0a7836 */ /* 0x000fe40000000000 */
[--C-:B0-----:R-:W-:Y:S02]  /*62e0*/  IMAD.IADD R12, R14, 0x1, R21.reuse ;  /* 0x000000010e0c7824 */ /* 0x101fe400078e0215 */
[----:B------:R-:W-:Y:S01]  /*62f0*/  IMAD.IADD R11, R13, 0x1, R21 ;  /* 0x000000010d0b7824 */ /* 0x000fe200078e0215 */
[----:B------:R-:W-:Y:S06]  /*6300*/  @P1 BRA `(.L_x_681) ;  /* 0x0000000000581947 */ /* 0x000fec0003800000 */
[----:B------:R-:W-:Y:S01]  /*6310*/  IMAD R20, R18, UR19, R21 ;  /* 0x0000001312147c24 */ /* 0x000fe2000f8e0215 */
[----:B------:R-:W-:Y:S03]  /*6320*/  BSSY B0, `(.L_x_682) ;  /* 0x0000011000007945 */ /* 0x000fe60003800000 */
[----:B------:R-:W-:-:S05]  /*6330*/  VIADD R23, R20, -UR17 ;  /* 0x8000001114177c36 */ /* 0x000fca0008000000 */
[----:B------:R-:W-:-:S13]  /*6340*/  ISETP.GT.AND P1, PT, R23, -0x1, PT ;  /* 0xffffffff1700780c */ /* 0x000fda0003f24270 */
[----:B------:R-:W-:Y:S05]  /*6350*/  @P1 BRA `(.L_x_683) ;  /* 0x0000000000201947 */ /* 0x000fea0003800000 */
[----:B------:R-:W-:Y:S01]  /*6360*/  IMAD.U32 R22, RZ, RZ, UR16 ;  /* 0x00000010ff167e24 */ /* 0x000fe2000f8e00ff */
[----:B------:R-:W-:-:S04]  /*6370*/  LOP3.LUT R23, RZ, R23, RZ, 0x33, !PT ;  /* 0x00000017ff177212 */ /* 0x000fc800078e33ff */
[----:B------:R-:W-:-:S13]  /*6380*/  ISETP.NE.AND P1, PT, R22, 0x1, PT ;  /* 0x000000011600780c */ /* 0x000fda0003f25270 */
[----:B------:R-:W0:Y:S02]  /*6390*/  @P1 LDC.64 R20, c[0x0][0x9e8] ;  /* 0x00027a00ff141b82 */ /* 0x000e240000000a00 */
[----:B0-----:R-:W-:-:S05]  /*63a0*/  @P1 IMAD.HI.U32 R20, R23, R20, RZ ;  /* 0x0000001417141227 */ /* 0x001fca00078e00ff */
[----:B------:R-:W-:-:S04]  /*63b0*/  @P1 SHF.R.U32.HI R23, RZ, R21, R20 ;  /* 0x00000015ff171219 */ /* 0x000fc80000011614 */
[----:B------:R-:W-:Y:S01]  /*63c0*/  LOP3.LUT R23, RZ, R23, RZ, 0x33, !PT ;  /* 0x00000017ff177212 */ /* 0x000fe200078e33ff */
[----:B------:R-:W-:Y:S06]  /*63d0*/  BRA `(.L_x_684) ;  /* 0x0000000000147947 */ /* 0x000fec0003800000 */
.L_x_683:
[----:B------:R-:W-:-:S05]  /*63e0*/  IMAD.U32 R22, RZ, RZ, UR16 ;  /* 0x00000010ff167e24 */ /* 0x000fca000f8e00ff */
[----:B------:R-:W-:-:S13]  /*63f0*/  ISETP.NE.AND P1, PT, R22, 0x1, PT ;  /* 0x000000011600780c */ /* 0x000fda0003f25270 */
[----:B------:R-:W0:Y:S02]  /*6400*/  @P1 LDC.64 R20, c[0x0][0x9e8] ;  /* 0x00027a00ff141b82 */ /* 0x000e240000000a00 */
[----:B0-----:R-:W-:-:S05]  /*6410*/  @P1 IMAD.HI.U32 R20, R23, R20, RZ ;  /* 0x0000001417141227 */ /* 0x001fca00078e00ff */
[----:B------:R-:W-:-:S07]  /*6420*/  @P1 SHF.R.U32.HI R23, RZ, R21, R20 ;  /* 0x00000015ff171219 */ /* 0x000fce0000011614 */
.L_x_684:
[----:B------:R-:W-:Y:S05]  /*6430*/  BSYNC B0 ;  /* 0x0000000000007941 */ /* 0x000fea0003800000 */
.L_x_682:
[----:B------:R-:W-:-:S05]  /*6440*/  IMAD R23, R23, R22, R10 ;  /* 0x0000001617177224 */ /* 0x000fca00078e020a */
[----:B------:R-:W-:Y:S02]  /*6450*/  VIADDMNMX R12, R23, R22, R12, PT ;  /* 0x00000016170c7246 */ /* 0x000fe4000380010c */
[----:B------:R-:W-:-:S07]  /*6460*/  VIMNMX R11, R11, R23, !PT ;  /* 0x000000170b0b7248 */ /* 0x000fce0007fe0100 */
.L_x_681:
[C---:B------:R-:W-:Y:S01]  /*6470*/  ISETP.GE.AND P1, PT, R19.reuse, 0x2, PT ;  /* 0x000000021300780c */ /* 0x040fe20003f26270 */
[----:B------:R-:W0:Y:S01]  /*6480*/  SHFL.IDX PT, R15, R15, 0x1, 0x1c1f ;  /* 0x003c1f000f0f7f89 */ /* 0x000e2200000e0000 */
[C---:B------:R-:W-:Y:S02]  /*6490*/  ISETP.GE.AND P2, PT, R19.reuse, 0x9, PT ;  /* 0x000000091300780c */ /* 0x040fe40003f46270 */
[----:B------:R-:W-:Y:S02]  /*64a0*/  LOP3.LUT R16, R16, 0xdfffffff, RZ, 0xc0, !PT ;  /* 0xdfffffff10107812 */ /* 0x000fe400078ec0ff */
[----:B------:R-:W-:Y:S02]  /*64b0*/  ISETP.GE.AND P3, PT, R19, 0xa, PT ;  /* 0x0000000a1300780c */ /* 0x000fe40003f66270 */
[----:B------:R-:W-:-:S05]  /*64c0*/  LOP3.LUT R4, R4, 0xfffffffe, RZ, 0xc0, !PT ;  /* 0xfffffffe04047812 */ /* 0x000fca00078ec0ff */
[----:B------:R-:W-:Y:S02]  /*64d0*/  @P1 LOP3.LUT R16, R16, 0x20000000, RZ, 0xfc, !PT ;  /* 0x2000000010101812 */ /* 0x000fe400078efcff */
[----:B------:R-:W-:Y:S02]  /*64e0*/  ISETP.GT.AND P1, PT, R11, 0x1, !P1 ;  /* 0x000000010b00780c */ /* 0x000fe40004f24270 */
[----:B------:R-:W-:Y:S02]  /*64f0*/  LOP3.LUT R16, R16, 0xbfffffff, RZ, 0xc0, !PT ;  /* 0xbfffffff10107812 */ /* 0x000fe400078ec0ff */
[----:B------:R-:W-:Y:S02]  /*6500*/  ISETP.LT.OR P1, PT, R12, 0x2, P1 ;  /* 0x000000020c00780c */ /* 0x000fe40000f21670 */
[----:B------:R-:W-:Y:S02]  /*6510*/  @P2 LOP3.LUT R16, R16, 0x40000000, RZ, 0xfc, !PT ;  /* 0x4000000010102812 */ /* 0x000fe400078efcff */
[----:B------:R-:W-:-:S02]  /*6520*/  FSEL R121, R121, -INF , !P1 ;  /* 0xff80000079797808 */ /* 0x000fc40004800000 */
[----:B------:R-:W-:Y:S01]  /*6530*/  LOP3.LUT R16, R16, 0x7fffffff, RZ, 0xc0, !PT ;  /* 0x7fffffff10107812 */ /* 0x000fe200078ec0ff */
[----:B0-----:R-:W-:Y:S01]  /*6540*/  IMAD.IADD R14, R14, 0x1, R15 ;  /* 0x000000010e0e7824 */ /* 0x001fe200078e020f */
[C---:B------:R-:W-:Y:S02]  /*6550*/  ISETP.GT.AND P2, PT, R11.reuse, 0x8, !P2 ;  /* 0x000000080b00780c */ /* 0x040fe40005744270 */
        /* <DEDUP_REMOVED lines=34> */
[----:B------:R-:W-:Y:S02]  /*6780*/  ISETP.LT.OR P2, PT, R12, 0x21, P2 ;  /* 0x000000210c00780c */ /* 0x000fe40001741670 */
        /* <DEDUP_REMOVED lines=171> */
[----:B------:R-:W-:-:S13]  /*7240*/  ISETP.GE.AND P6, PT, R19, 0x1, PT ;  /* 0x000000011300780c */ /* 0x000fda0003fc6270 */
[----:B------:R-:W-:Y:S02]  /*7250*/  @P6 LOP3.LUT R16, R16, 0x1, RZ, 0xfc, !PT ;  /* 0x0000000110106812 */ /* 0x000fe400078efcff */
[----:B------:R-:W-:Y:S02]  /*7260*/  ISETP.GT.AND P6, PT, R11, RZ, !P6 ;  /* 0x000000ff0b00720c */ /* 0x000fe400077c4270 */
[----:B------:R-:W-:Y:S02]  /*7270*/  LOP3.LUT R16, R16, 0xefffffff, RZ, 0xc0, !PT ;  /* 0xefffffff10107812 */ /* 0x000fe400078ec0ff */
[----:B------:R-:W-:-:S04]  /*7280*/  ISETP.LT.OR P6, PT, R12, 0x1, P6 ;  /* 0x000000010c00780c */ /* 0x000fc800037c1670 */
[----:B------:R-:W-:Y:S02]  /*7290*/  FSEL R120, R120, -INF , !P6 ;  /* 0xff80000078787808 */ /* 0x000fe40007000000 */
[----:B------:R-:W-:-:S13]  /*72a0*/  ISETP.GE.AND P6, PT, R19, 0x9a, PT ;  /* 0x0000009a1300780c */ /* 0x000fda0003fc6270 */
[----:B------:R-:W-:Y:S02]  /*72b0*/  @P6 LOP3.LUT R16, R16, 0x10000000, RZ, 0xfc, !PT ;  /* 0x1000000010106812 */ /* 0x000fe400078efcff */
[----:B------:R-:W-:Y:S01]  /*72c0*/  ISETP.GT.AND P6, PT, R11, 0x99, !P6 ;  /* 0x000000990b00780c */ /* 0x000fe200077c4270 */
[----:B------:R-:W-:-:S03]  /*72d0*/  IMAD.IADD R11, R13, 0x1, R15 ;  /* 0x000000010d0b7824 */ /* 0x000fc600078e020f */
[----:B------:R-:W-:-:S04]  /*72e0*/  ISETP.LT.OR P6, PT, R12, 0x9a, P6 ;  /* 0x0000009a0c00780c */ /* 0x000fc800037c1670 */
[----:B------:R-:W-:Y:S02]  /*72f0*/  FSEL R69, R69, -INF , !P6 ;  /* 0xff80000045457808 */ /* 0x000fe40007000000 */
[----:B------:R-:W-:-:S13]  /*7300*/  PLOP3.LUT P6, PT, PT, PT, UP1, 0x40, 0x0 ;  /* 0x000000000000781c */ /* 0x000fda0003fce818 */
[----:B------:R-:W-:Y:S05]  /*7310*/  @P6 BRA `(.L_x_685) ;  /* 0x0000000000586947 */ /* 0x000fea0003800000 */
        /* <DEDUP_REMOVED lines=13> */
.L_x_687:
[----:B------:R-:W-:-:S05]  /*73f0*/  IMAD.U32 R19, RZ, RZ, UR16 ;  /* 0x00000010ff137e24 */ /* 0x000fca000f8e00ff */
[----:B------:R-:W-:-:S13]  /*7400*/  ISETP.NE.AND P6, PT, R19, 0x1, PT ;  /* 0x000000011300780c */ /* 0x000fda0003fc5270 */
[----:B------:R-:W0:Y:S02]  /*7410*/  @P6 LDC.64 R12, c[0x0][0x9e8] ;  /* 0x00027a00ff0c6b82 */ /* 0x000e240000000a00 */
[----:B0-----:R-:W-:-:S05]  /*7420*/  @P6 IMAD.HI.U32 R12, R15, R12, RZ ;  /* 0x0000000c0f0c6227 */ /* 0x001fca00078e00ff */
[----:B------:R-:W-:-:S07]  /*7430*/  @P6 SHF.R.U32.HI R15, RZ, R13, R12 ;  /* 0x0000000dff0f6219 */ /* 0x000fce000001160c */
.L_x_688:
[----:B------:R-:W-:Y:S05]  /*7440*/  BSYNC B0 ;  /* 0x0000000000007941 */ /* 0x000fea0003800000 */
.L_x_686:
[----:B------:R-:W-:-:S05]  /*7450*/  IMAD R10, R15, R19, R10 ;  /* 0x000000130f0a7224 */ /* 0x000fca00078e020a */
[----:B------:R-:W-:Y:S02]  /*7460*/  VIADDMNMX R14, R10, R19, R14, PT ;  /* 0x000000130a0e7246 */ /* 0x000fe4000380010e */
[----:B------:R-:W-:-:S07]  /*7470*/  VIMNMX R11, R11, R10, !PT ;  /* 0x0000000a0b0b7248 */ /* 0x000fce0007fe0100 */
.L_x_685:
[----:B------:R-:W-:Y:S01]  /*7480*/  ISETP.GT.AND P1, PT, R11, 0x20, !P1 ;  /* 0x000000200b00780c */ /* 0x000fe20004f24270 */
[----:B------:R-:W-:Y:S01]  /*7490*/  IMAD.U32 R15, RZ, RZ, UR45 ;  /* 0x0000002dff0f7e24 */ /* 0x000fe2000f8e00ff */
[----:B------:R-:W-:Y:S02]  /*74a0*/  LOP3.LUT P6, RZ, R16, 0x20000, RZ, 0xc0, !PT ;  /* 0x0002000010ff7812 */ /* 0x000fe400078cc0ff */
        /* <DEDUP_REMOVED lines=97> */
[----:B------:R-:W-:Y:S01]  /*7ac0*/  ISETP.GT.AND P2, PT, R11, 0x89, !P2 ;  /* 0x000000890b00780c */ /* 0x000fe20005744270 */
[----:B------:R-:W0:Y:S01]  /*7ad0*/  SHFL.BFLY PT, R13, R12, 0x2, 0x1f ;  /* 0x0c401f000c0d7f89 */ /* 0x000e2200000e0000 */
[----:B------:R-:W-:Y:S02]  /*7ae0*/  FSEL R102, R102, -INF , !P1 ;  /* 0xff80000066667808 */ /* 0x000fe40004800000 */
[----:B------:R-:W-:-:S02]  /*7af0*/  LOP3.LUT P1, RZ, R16, 0x2000, RZ, 0xc0, !PT ;  /* 0x0000200010ff7812 */ /* 0x000fc4000782c0ff */
[C---:B------:R-:W-:Y:S02]  /*7b00*/  ISETP.LT.OR P2, PT, R14.reuse, 0x8a, P2 ;  /* 0x0000008a0e00780c */ /* 0x040fe40001741670 */
[C---:B------:R-:W-:Y:S02]  /*7b10*/  ISETP.GT.AND P1, PT, R11.reuse, 0x59, !P1 ;  /* 0x000000590b00780c */ /* 0x040fe40004f24270 */
[----:B------:R-:W-:Y:S02]  /*7b20*/  ISETP.GT.AND P3, PT, R11, 0x90, !P3 ;  /* 0x000000900b00780c */ /* 0x000fe40005f64270 */
[----:B------:R-:W-:Y:S02]  /*7b30*/  ISETP.LT.OR P1, PT, R14, 0x5a, P1 ;  /* 0x0000005a0e00780c */ /* 0x000fe40000f21670 */
[----:B------:R-:W-:Y:S02]  /*7b40*/  FSEL R63, R63, -INF , !P2 ;  /* 0xff8000003f3f7808 */ /* 0x000fe40005000000 */
[----:B------:R-:W-:-:S02]  /*7b50*/  FSEL R103, R103, -INF , !P1 ;  /* 0xff80000067677808 */ /* 0x000fc40004800000 */
[----:B------:R-:W-:Y:S02]  /*7b60*/  LOP3.LUT P1, RZ, R16, 0x1000, RZ, 0xc0, !PT ;  /* 0x0000100010ff7812 */ /* 0x000fe4000782c0ff */
[C---:B------:R-:W-:Y:S02]  /*7b70*/  ISETP.GT.AND P4, PT, R11.reuse, 0x91, !P4 ;  /* 0x000000910b00780c */ /* 0x040fe40006784270 */
[----:B------:R-:W-:Y:S02]  /*7b80*/  ISETP.GT.AND P1, PT, R11, 0x60, !P1 ;  /* 0x000000600b00780c */ /* 0x000fe40004f24270 */
[C---:B------:R-:W-:Y:S02]  /*7b90*/  ISETP.LT.OR P3, PT, R14.reuse, 0x91, P3 ;  /* 0x000000910e00780c */ /* 0x040fe40001f61670 */
[----:B------:R-:W-:Y:S02]  /*7ba0*/  ISETP.LT.OR P1, PT, R14, 0x61, P1 ;  /* 0x000000610e00780c */ /* 0x000fe40000f21670 */
[----:B0-----:R-:W-:-:S02]  /*7bb0*/  FMNMX.FTZ R19, R12, R13, !PT ;  /* 0x0000000d0c137209 */ /* 0x001fc40007810000 */
[----:B------:R-:W-:Y:S02]  /*7bc0*/  FSEL R74, R74, -INF , !P1 ;  /* 0xff8000004a4a7808 */ /* 0x000fe40004800000 */
[----:B------:R-:W-:Y:S01]  /*7bd0*/  LOP3.LUT P1, RZ, R16, 0x800, RZ, 0xc0, !PT ;  /* 0x0000080010ff7812 */ /* 0x000fe2000782c0ff */
[----:B------:R-:W0:Y:S01]  /*7be0*/  SHFL.BFLY PT, R10, R19, 0x1, 0x1f ;  /* 0x0c201f00130a7f89 */ /* 0x000e2200000e0000 */
[C---:B------:R-:W-:Y:S02]  /*7bf0*/  ISETP.GT.AND P5, PT, R11.reuse, 0x98, !P5 ;  /* 0x000000980b00780c */ /* 0x040fe40006fa4270 */
[----:B------:R-:W-:Y:S02]  /*7c00*/  ISETP.GT.AND P1, PT, R11, 0x61, !P1 ;  /* 0x000000610b00780c */ /* 0x000fe40004f24270 */
[C---:B------:R-:W-:Y:S02]  /*7c10*/  ISETP.LT.OR P4, PT, R14.reuse, 0x92, P4 ;  /* 0x000000920e00780c */ /* 0x040fe40002781670 */
[----:B------:R-:W-:-:S02]  /*7c20*/  ISETP.LT.OR P1, PT, R14, 0x62, P1 ;  /* 0x000000620e00780c */ /* 0x000fc40000f21670 */
[----:B------:R-:W-:Y:S02]  /*7c30*/  FSEL R66, R66, -INF , !P3 ;  /* 0xff80000042427808 */ /* 0x000fe40005800000 */
[----:B------:R-:W-:Y:S02]  /*7c40*/  FSEL R75, R75, -INF , !P1 ;  /* 0xff8000004b4b7808 */ /* 0x000fe40004800000 */
[----:B------:R-:W-:Y:S02]  /*7c50*/  LOP3.LUT P1, RZ, R16, 0x400, RZ, 0xc0, !PT ;  /* 0x0000040010ff7812 */ /* 0x000fe4000782c0ff */
[----:B------:R-:W-:Y:S02]  /*7c60*/  ISETP.LT.OR P5, PT, R14, 0x99, P5 ;  /* 0x000000990e00780c */ /* 0x000fe40002fa1670 */
[----:B------:R-:W-:Y:S02]  /*7c70*/  ISETP.GT.AND P1, PT, R11, 0x68, !P1 ;  /* 0x000000680b00780c */ /* 0x000fe40004f24270 */
[----:B------:R-:W-:-:S02]  /*7c80*/  FSEL R70, R70, -INF , !P5 ;  /* 0xff80000046467808 */ /* 0x000fc40006800000 */
[----:B------:R-:W-:Y:S02]  /*7c90*/  ISETP.LT.OR P1, PT, R14, 0x69, P1 ;  /* 0x000000690e00780c */ /* 0x000fe40000f21670 */
[----:B0-----:R-:W-:Y:S02]  /*7ca0*/  FMNMX.FTZ R10, R19, R10, !PT ;  /* 0x0000000a130a7209 */ /* 0x001fe40007810000 */
[----:B------:R-:W-:Y:S02]  /*7cb0*/  FSEL R78, R78, -INF , !P1 ;  /* 0xff8000004e4e7808 */ /* 0x000fe40004800000 */
[----:B------:R-:W-:Y:S01]  /*7cc0*/  LOP3.LUT P1, RZ, R16, 0x200, RZ, 0xc0, !PT ;  /* 0x0000020010ff7812 */ /* 0x000fe2000782c0ff */
[----:B------:R-:W-:-:S03]  /*7cd0*/  FFMA.FTZ R15, R10, R15, -8 ;  /* 0xc10000000a0f7423 */ /* 0x000fc6000001000f */
        /* <DEDUP_REMOVED lines=59> */
[C---:B------:R-:W-:Y:S02]  /*8090*/  ISETP.GT.AND P1, PT, R11.reuse, RZ, !P6 ;  /* 0x000000ff0b00720c */ /* 0x040fe40007724270 */
[----:B------:R-:W-:Y:S02]  /*80a0*/  LOP3.LUT P6, RZ, R16, 0x10000000, RZ, 0xc0, !PT ;  /* 0x1000000010ff7812 */ /* 0x000fe400078cc0ff */
[----:B------:R-:W-:Y:S02]  /*80b0*/  ISETP.LT.OR P1, PT, R14, 0x1, P1 ;  /* 0x000000010e00780c */ /* 0x000fe40000f21670 */
[----:B------:R-:W-:Y:S02]  /*80c0*/  ISETP.GT.AND P2, PT, R11, 0x99, !P6 ;  /* 0x000000990b00780c */ /* 0x000fe40007744270 */
[----:B------:R-:W-:-:S02]  /*80d0*/  FSEL R13, R122, -INF , !P1 ;  /* 0xff8000007a0d7808 */ /* 0x000fc40004800000 */
[----:B------:R-:W-:Y:S02]  /*80e0*/  FSETP.NEU.FTZ.AND P1, PT, R10, -INF , PT ;  /* 0xff8000000a00780b */ /* 0x000fe40003f3d000 */
[----:B------:R-:W-:Y:S02]  /*80f0*/  FMNMX.FTZ R122, R13, R8, !PT ;  /* 0x000000080d7a7209 */ /* 0x000fe40007810000 */
[----:B------:R-:W-:Y:S02]  /*8100*/  FSEL R15, R15, RZ, P1 ;  /* 0x000000ff0f0f7208 */ /* 0x000fe40000800000 */
[----:B------:R-:W-:-:S03]  /*8110*/  ISETP.LT.OR P2, PT, R14, 0x9a, P2 ;  /* 0x0000009a0e00780c */ /* 0x000fc60001741670 */
[--C-:B------:R-:W-:Y:S01]  /*8120*/  FFMA.FTZ R21, R125, UR45, -R15.reuse ;  /* 0x0000002d7d157c23 */ /* 0x100fe2000801080f */
[----:B------:R-:W-:Y:S01]  /*8130*/  FMNMX.FTZ R125, R123, R122, !PT ;  /* 0x0000007a7b7d7209 */ /* 0x000fe20007810000 */
[--C-:B------:R-:W-:Y:S01]  /*8140*/  FFMA.FTZ R20, R124, UR45, -R15.reuse ;  /* 0x0000002d7c147c23 */ /* 0x100fe2000801080f */
[----:B------:R-:W-:-:S01]  /*8150*/  FFMA.FTZ R124, R76, UR45, -R15 ;  /* 0x0000002d4c7c7c23 */ /* 0x000fc2000801080f */
[----:B------:R-:W-:Y:S01]  /*8160*/  FSEL R76, R67, -INF , !P4 ;  /* 0xff800000434c7808 */ /* 0x000fe20006000000 */
[----:B------:R-:W-:-:S01]  /*8170*/  FFMA.FTZ R14, R77, UR45, -R15 ;  /* 0x0000002d4d0e7c23 */ /* 0x000fc2000801080f */
[----:B------:R-:W-:Y:S01]  /*8180*/  FMNMX.FTZ R122, R126, R125, !PT ;  /* 0x0000007d7e7a7209 */ /* 0x000fe20007810000 */
[----:B------:R-:W-:-:S01]  /*8190*/  FFMA.FTZ R77, R80, UR45, -R15 ;  /* 0x0000002d504d7c23 */ /* 0x000fc2000801080f */
[----:B------:R-:W-:Y:S01]  /*81a0*/  FSEL R71, R71, -INF , !P2 ;  /* 0xff80000047477808 */ /* 0x000fe20005000000 */
[----:B------:R-:W-:-:S01]  /*81b0*/  FFMA.FTZ R80, R81, UR45, -R15 ;  /* 0x0000002d51507c23 */ /* 0x000fc2000801080f */
[----:B------:R-:W-:Y:S01]  /*81c0*/  FMNMX.FTZ R125, R127, R122, !PT ;  /* 0x0000007a7f7d7209 */ /* 0x000fe20007810000 */
[----:B------:R-:W-:-:S01]  /*81d0*/  FFMA.FTZ R12, R120, UR45, -R15 ;  /* 0x0000002d780c7c23 */ /* 0x000fc2000801080f */
[--C-:B------:R-:W-:Y:S01]  /*81e0*/  FFMA.FTZ R19, R121, UR45, -R15.reuse ;  /* 0x0000002d79137c23 */ /* 0x100fe2000801080f */
        /* <DEDUP_REMOVED lines=42> */
[----:B------:R0:W-:Y:S01]  /*8490*/  MUFU.EX2 R67, R124 ;  /* 0x0000007c00437308 */ /* 0x0001e20000000800 */
[----:B------:R-:W-:-:S02]  /*84a0*/  FFMA.FTZ R15, R69, UR45, -R15 ;  /* 0x0000002d450f7c23 */ /* 0x000fc4000801080f */
[----:B------:R-:W-:-:S04]  /*84b0*/  FMNMX.FTZ R125, R119, R122, !PT ;  /* 0x0000007a777d7209 */ /* 0x000fc80007810000 */
[----:B------:R-:W-:Y:S01]  /*84c0*/  FMNMX.FTZ R122, R90, R125, !PT ;  /* 0x0000007d5a7a7209 */ /* 0x000fe20007810000 */
[----:B------:R-:W-:Y:S01]  /*84d0*/  MUFU.EX2 R12, R12 ;  /* 0x0000000c000c7308 */ /* 0x000fe20000000800 */
[----:B0-----:R-:W-:Y:S02]  /*84e0*/  FSEL R124, R10, RZ, P1 ;  /* 0x000000ff0a7c7208 */ /* 0x001fe40000800000 */
[----:B------:R-:W-:-:S03]  /*84f0*/  FMNMX.FTZ R125, R91, R122, !PT ;  /* 0x0000007a5b7d7209 */ /* 0x000fc60007810000 */
[----:B------:R-:W-:Y:S01]  /*8500*/  FADD.FTZ R124, -R124, R5 ;  /* 0x000000057c7c7221 */ /* 0x000fe20000010100 */
[----:B------:R-:W-:Y:S01]  /*8510*/  FMNMX.FTZ R122, R94, R125, !PT ;  /* 0x0000007d5e7a7209 */ /* 0x000fe20007810000 */
[----:B------:R-:W-:Y:S02]  /*8520*/  MUFU.EX2 R19, R19 ;  /* 0x0000001300137308 */ /* 0x000fe40000000800 */
[----:B------:R-:W-:Y:S01]  /*8530*/  FMUL.FTZ R5, R124, UR45 ;  /* 0x0000002d7c057c20 */ /* 0x000fe20008410000 */
[----:B------:R-:W-:-:S04]  /*8540*/  FMNMX.FTZ R125, R95, R122, !PT ;  /* 0x0000007a5f7d7209 */ /* 0x000fc80007810000 */
[----:B------:R-:W-:Y:S01]  /*8550*/  FMNMX.FTZ R122, R98, R125, !PT ;  /* 0x0000007d627a7209 */ /* 0x000fe20007810000 */
[----:B------:R-:W0:Y:S03]  /*8560*/  MUFU.EX2 R5, R5 ;  /* 0x0000000500057308 */ /* 0x000e260000000800 */
[----:B------:R-:W-:-:S04]  /*8570*/  FMNMX.FTZ R125, R99, R122, !PT ;  /* 0x0000007a637d7209 */ /* 0x000fc80007810000 */
[----:B------:R-:W-:Y:S01]  /*8580*/  FMNMX.FTZ R122, R102, R125, !PT ;  /* 0x0000007d667a7209 */ /* 0x000fe20007810000 */
[----:B------:R-:W1:Y:S03]  /*8590*/  MUFU.EX2 R20, R20 ;  /* 0x0000001400147308 */ /* 0x000e660000000800 */
[----:B------:R-:W-:-:S04]  /*85a0*/  FMNMX.FTZ R125, R103, R122, !PT ;  /* 0x0000007a677d7209 */ /* 0x000fc80007810000 */
[----:B------:R-:W-:Y:S01]  /*85b0*/  FMNMX.FTZ R122, R74, R125, !PT ;  /* 0x0000007d4a7a7209 */ /* 0x000fe20007810000 */
[----:B------:R-:W2:Y:S03]  /*85c0*/  MUFU.EX2 R21, R21 ;  /* 0x0000001500157308 */ /* 0x000ea60000000800 */
[----:B------:R-:W-:-:S04]  /*85d0*/  FMNMX.FTZ R125, R75, R122, !PT ;  /* 0x0000007a4b7d7209 */ /* 0x000fc80007810000 */
[----:B------:R-:W-:Y:S01]  /*85e0*/  FMNMX.FTZ R122, R78, R125, !PT ;  /* 0x0000007d4e7a7209 */ /* 0x000fe20007810000 */
[----:B------:R-:W3:Y:S03]  /*85f0*/  MUFU.EX2 R22, R22 ;  /* 0x0000001600167308 */ /* 0x000ee60000000800 */
[----:B------:R-:W-:-:S04]  /*8600*/  FMNMX.FTZ R125, R79, R122, !PT ;  /* 0x0000007a4f7d7209 */ /* 0x000fc80007810000 */
[----:B------:R-:W-:Y:S01]  /*8610*/  FMNMX.FTZ R122, R82, R125, !PT ;  /* 0x0000007d527a7209 */ /* 0x000fe20007810000 */
[----:B------:R-:W4:Y:S03]  /*8620*/  MUFU.EX2 R23, R23 ;  /* 0x0000001700177308 */ /* 0x000f260000000800 */
[----:B------:R-:W-:-:S04]  /*8630*/  FMNMX.FTZ R125, R83, R122, !PT ;  /* 0x0000007a537d7209 */ /* 0x000fc80007810000 */
[----:B------:R-:W-:Y:S01]  /*8640*/  FMNMX.FTZ R122, R86, R125, !PT ;  /* 0x0000007d567a7209 */ /* 0x000fe20007810000 */
[----:B------:R-:W5:Y:S03]  /*8650*/  MUFU.EX2 R120, R120 ;  /* 0x0000007800787308 */ /* 0x000f660000000800 */
[----:B------:R-:W-:-:S04]  /*8660*/  FMNMX.FTZ R125, R87, R122, !PT ;  /* 0x0000007a577d7209 */ /* 0x000fc80007810000 */
[----:B------:R-:W-:Y:S01]  /*8670*/  FMNMX.FTZ R122, R58, R125, !PT ;  /* 0x0000007d3a7a7209 */ /* 0x000fe20007810000 */
[----:B------:R-:W5:Y:S03]  /*8680*/  MUFU.EX2 R121, R121 ;  /* 0x0000007900797308 */ /* 0x000f660000000800 */
[----:B------:R-:W-:-:S04]  /*8690*/  FMNMX.FTZ R125, R59, R122, !PT ;  /* 0x0000007a3b7d7209 */ /* 0x000fc80007810000 */
[----:B------:R-:W-:Y:S01]  /*86a0*/  FMNMX.FTZ R122, R62, R125, !PT ;  /* 0x0000007d3e7a7209 */ /* 0x000fe20007810000 */
[----:B------:R-:W-:Y:S03]  /*86b0*/  MUFU.EX2 R104, R104 ;  /* 0x0000006800687308 */ /* 0x000fe60000000800 */
[----:B------:R-:W-:-:S04]  /*86c0*/  FMNMX.FTZ R11, R63, R122, !PT ;  /* 0x0000007a3f0b7209 */ /* 0x000fc80007810000 */
[----:B------:R-:W-:Y:S01]  /*86d0*/  FMNMX.FTZ R11, R66, R11, !PT ;  /* 0x0000000b420b7209 */ /* 0x000fe20007810000 */
[----:B------:R-:W-:Y:S03]  /*86e0*/  MUFU.EX2 R105, R105 ;  /* 0x0000006900697308 */ /* 0x000fe60000000800 */
[----:B------:R-:W-:-:S04]  /*86f0*/  FMNMX.FTZ R11, R76, R11, !PT ;  /* 0x0000000b4c0b7209 */ /* 0x000fc80007810000 */
[----:B------:R-:W-:Y:S01]  /*8700*/  FMNMX.FTZ R122, R70, R11, !PT ;  /* 0x0000000b467a7209 */ /* 0x000fe20007810000 */
[----:B------:R-:W-:Y:S03]  /*8710*/  MUFU.EX2 R108, R108 ;  /* 0x0000006c006c7308 */ /* 0x000fe60000000800 */
[----:B------:R-:W-:-:S05]  /*8720*/  FMNMX.FTZ R122, R71, R122, !PT ;  /* 0x0000007a477a7209 */ /* 0x000fca0007810000 */
[----:B------:R-:W0:Y:S01]  /*8730*/  SHFL.BFLY PT, R11, R122, 0x2, 0x1f ;  /* 0x0c401f007a0b7f89 */ /* 0x000e2200000e0000 */
[----:B------:R-:W-:Y:S08]  /*8740*/  MUFU.EX2 R109, R109 ;  /* 0x0000006d006d7308 */ /* 0x000ff00000000800 */
[----:B------:R-:W-:Y:S08]  /*8750*/  MUFU.EX2 R112, R112 ;  /* 0x0000007000707308 */ /* 0x000ff00000000800 */
[----:B------:R-:W-:Y:S01]  /*8760*/  MUFU.EX2 R113, R113 ;  /* 0x0000007100717308 */ /* 0x000fe20000000800 */
[----:B0-----:R-:W-:-:S07]  /*8770*/  FMNMX.FTZ R11, R122, R11, !PT ;  /* 0x0000000b7a0b7209 */ /* 0x001fce0007810000 */
[----:B------:R-:W-:Y:S01]  /*8780*/  MUFU.EX2 R116, R116 ;  /* 0x0000007400747308 */ /* 0x000fe20000000800 */
[----:B------:R-:W0:Y:S07]  /*8790*/  SHFL.BFLY PT, R122, R11, 0x1, 0x1f ;  /* 0x0c201f000b7a7f89 */ /* 0x000e2e00000e0000 */
[----:B------:R-:W-:Y:S08]  /*87a0*/  MUFU.EX2 R117, R117 ;  /* 0x0000007500757308 */ /* 0x000ff00000000800 */
[----:B------:R-:W-:Y:S08]  /*87b0*/  MUFU.EX2 R88, R88 ;  /* 0x0000005800587308 */ /* 0x000ff00000000800 */
[----:B------:R-:W-:Y:S01]  /*87c0*/  MUFU.EX2 R89, R89 ;  /* 0x0000005900597308 */ /* 0x000fe20000000800 */
[----:B0-----:R-:W-:Y:S01]  /*87d0*/  FMNMX.FTZ R11, R11, R122, !PT ;  /* 0x0000007a0b0b7209 */ /* 0x001fe20007810000 */
[----:B------:R-:W-:-:S03]  /*87e0*/  IMAD.U32 R122, RZ, RZ, UR45 ;  /* 0x0000002dff7a7e24 */ /* 0x000fc6000f8e00ff */
[C---:B------:R-:W-:Y:S01]  /*87f0*/  FSETP.NEU.FTZ.AND P1, PT, R11.reuse, -INF , PT ;  /* 0xff8000000b00780b */ /* 0x040fe20003f3d000 */
[----:B------:R-:W-:-:S02]  /*8800*/  FFMA.FTZ R69, R11, R122, -8 ;  /* 0xc10000000b457423 */ /* 0x000fc4000001007a */
[----:B------:R-:W-:Y:S03]  /*8810*/  MUFU.EX2 R92, R92 ;  /* 0x0000005c005c7308 */ /* 0x000fe60000000800 */
[----:B------:R-:W-:-:S05]  /*8820*/  FSEL R69, R69, RZ, P1 ;  /* 0x000000ff45457208 */ /* 0x000fca0000800000 */
[----:B------:R-:W-:Y:S01]  /*8830*/  MUFU.EX2 R93, R93 ;  /* 0x0000005d005d7308 */ /* 0x000fe20000000800 */
[----:B------:R-:W-:-:S01]  /*8840*/  FFMA.FTZ R124, R127, UR45, -R69 ;  /* 0x0000002d7f7c7c23 */ /* 0x000fc20008010845 */
[----:B------:R-:W-:Y:S01]  /*8850*/  FSEL R127, R11, RZ, P1 ;  /* 0x000000ff0b7f7208 */ /* 0x000fe20000800000 */
[----:B------:R-:W-:-:S01]  /*8860*/  FFMA.FTZ R129, R94, UR45, -R69 ;  /* 0x0000002d5e817c23 */ /* 0x000fc20008010845 */
[--C-:B------:R-:W-:Y:S01]  /*8870*/  FFMA.FTZ R13, R13, UR45, -R69.reuse ;  /* 0x0000002d0d0d7c23 */ /* 0x100fe20008010845 */
[----:B------:R-:W-:-:S01]  /*8880*/  FFMA.FTZ R122, R123, UR45, -R69 ;  /* 0x0000002d7b7a7c23 */ /* 0x000fc20008010845 */
[----:B------:R-:W-:Y:S01]  /*8890*/  FFMA.FTZ R85, R126, UR45, -R69 ;  /* 0x0000002d7e557c23 */ /* 0x000fe20008010845 */
[----:B------:R-:W-:-:S01]  /*88a0*/  FADD.FTZ R127, -R127, R8 ;  /* 0x000000087f7f7221 */ /* 0x000fc20000010100 */
[--C-:B------:R-:W-:Y:S01]  /*88b0*/  FFMA.FTZ R123, R130, UR45, -R69.reuse ;  /* 0x0000002d827b7c23 */ /* 0x100fe20008010845 */
[----:B------:R-:W-:Y:S01]  /*88c0*/  MUFU.EX2 R124, R124 ;  /* 0x0000007c007c7308 */ /* 0x000fe20000000800 */
[----:B------:R-:W-:-:S01]  /*88d0*/  FFMA.FTZ R126, R131, UR45, -R69 ;  /* 0x0000002d837e7c23 */ /* 0x000fc20008010845 */
[----:B------:R-:W-:Y:S01]  /*88e0*/  FMUL.FTZ R94, R127, UR45 ;  /* 0x0000002d7f5e7c20 */ /* 0x000fe20008410000 */
[----:B------:R-:W-:-:S01]  /*88f0*/  FFMA.FTZ R130, R5, R7, R12 ;  /* 0x0000000705827223 */ /* 0x000fc2000001000c */
[--C-:B------:R-:W-:Y:S01]  /*8900*/  FFMA.FTZ R125, R134, UR45, -R69.reuse ;  /* 0x0000002d867d7c23 */ /* 0x100fe20008010845 */
[----:B------:R-:W-:-:S01]  /*8910*/  FFMA.FTZ R128, R135, UR45, -R69 ;  /* 0x0000002d87807c23 */ /* 0x000fc20008010845 */
[----:B------:R-:W-:Y:S01]  /*8920*/  FFMA.FTZ R106, R106, UR45, -R69 ;  /* 0x0000002d6a6a7c23 */ /* 0x000fe20008010845 */
[----:B------:R-:W-:-:S01]  /*8930*/  FADD.FTZ R127, R19, R130 ;  /* 0x00000082137f7221 */ /* 0x000fc20000010000 */
[----:B------:R-:W-:Y:S01]  /*8940*/  MUFU.EX2 R13, R13 ;  /* 0x0000000d000d7308 */ /* 0x000fe20000000800 */
[----:B------:R-:W-:-:S01]  /*8950*/  FFMA.FTZ R107, R107, UR45, -R69 ;  /* 0x0000002d6b6b7c23 */ /* 0x000fc20008010845 */
[----:B------:R-:W-:Y:S01]  /*8960*/  FFMA.FTZ R110, R110, UR45, -R69 ;  /* 0x0000002d6e6e7c23 */ /* 0x000fe20008010845 */
[----:B-1----:R-:W-:-:S01]  /*8970*/  FADD.FTZ R130, R20, R127 ;  /* 0x0000007f14827221 */ /* 0x002fc20000010000 */
[--C-:B------:R-:W-:Y:S01]  /*8980*/  FFMA.FTZ R111, R111, UR45, -R69.reuse ;  /* 0x0000002d6f6f7c23 */ /* 0x100fe20008010845 */
[----:B------:R-:W-:-:S01]  /*8990*/  FFMA.FTZ R114, R114, UR45, -R69 ;  /* 0x0000002d72727c23 */ /* 0x000fc20008010845 */
[----:B------:R-:W-:Y:S01]  /*89a0*/  FFMA.FTZ R115, R115, UR45, -R69 ;  /* 0x0000002d73737c23 */ /* 0x000fe20008010845 */
[----:B--2---:R-:W-:-:S01]  /*89b0*/  FADD.FTZ R127, R21, R130 ;  /* 0x00000082157f7221 */ /* 0x004fc20000010000 */
[----:B------:R-:W0:Y:S01]  /*89c0*/  MUFU.EX2 R94, R94 ;  /* 0x0000005e005e7308 */ /* 0x000e220000000800 */
[----:B------:R-:W-:-:S01]  /*89d0*/  FFMA.FTZ R118, R118, UR45, -R69 ;  /* 0x0000002d76767c23 */ /* 0x000fc20008010845 */
[----:B------:R-:W-:Y:S01]  /*89e0*/  FFMA.FTZ R119, R119, UR45, -R69 ;  /* 0x0000002d77777c23 */ /* 0x000fe20008010845 */
[----:B---3--:R-:W-:-:S01]  /*89f0*/  FADD.FTZ R130, R22, R127 ;  /* 0x0000007f16827221 */ /* 0x008fc20000010000 */
[--C-:B------:R-:W-:Y:S01]  /*8a00*/  FFMA.FTZ R90, R90, UR45, -R69.reuse ;  /* 0x0000002d5a5a7c23 */ /* 0x100fe20008010845 */
[----:B------:R-:W-:-:S01]  /*8a10*/  FFMA.FTZ R91, R91, UR45, -R69 ;  /* 0x0000002d5b5b7c23 */ /* 0x000fc20008010845 */
[----:B------:R-:W-:Y:S01]  /*8a20*/  FFMA.FTZ R95, R95, UR45, -R69 ;  /* 0x0000002d5f5f7c23 */ /* 0x000fe20008010845 */
[----:B----4-:R-:W-:-:S01]  /*8a30*/  FADD.FTZ R127, R23, R130 ;  /* 0x00000082177f7221 */ /* 0x010fc20000010000 */
[----:B------:R-:W1:Y:S01]  /*8a40*/  MUFU.EX2 R122, R122 ;  /* 0x0000007a007a7308 */ /* 0x000e620000000800 */
[----:B------:R-:W-:-:S01]  /*8a50*/  FFMA.FTZ R98, R98, UR45, -R69 ;  /* 0x0000002d62627c23 */ /* 0x000fc20008010845 */
[----:B------:R-:W-:Y:S01]  /*8a60*/  FFMA.FTZ R99, R99, UR45, -R69 ;  /* 0x0000002d63637c23 */ /* 0x000fe20008010845 */
[----:B-----5:R-:W-:-:S01]  /*8a70*/  FADD.FTZ R130, R120, R127 ;  /* 0x0000007f78827221 */ /* 0x020fc20000010000 */
[--C-:B------:R-:W-:Y:S01]  /*8a80*/  FFMA.FTZ R102, R102, UR45, -R69.reuse ;  /* 0x0000002d66667c23 */ /* 0x100fe20008010845 */
[----:B------:R-:W-:-:S01]  /*8a90*/  FFMA.FTZ R103, R103, UR45, -R69 ;  /* 0x0000002d67677c23 */ /* 0x000fc20008010845 */
[----:B------:R-:W-:Y:S01]  /*8aa0*/  FFMA.FTZ R74, R74, UR45, -R69 ;  /* 0x0000002d4a4a7c23 */ /* 0x000fe20008010845 */
[----:B------:R-:W-:-:S01]  /*8ab0*/  FADD.FTZ R127, R121, R130 ;  /* 0x00000082797f7221 */ /* 0x000fc20000010000 */
[----:B------:R-:W2:Y:S01]  /*8ac0*/  MUFU.EX2 R85, R85 ;  /* 0x0000005500557308 */ /* 0x000ea20000000800 */
        /* <DEDUP_REMOVED lines=8> */
[----:B-1----:R-:W-:-:S01]  /*8b50*/  FADD.FTZ R6, R122, R7 ;  /* 0x000000077a067221 */ /* 0x002fc20000010000 */
[--C-:B------:R-:W-:Y:S01]  /*8b60*/  FFMA.FTZ R87, R87, UR45, -R69.reuse ;  /* 0x0000002d57577c23 */ /* 0x100fe20008010845 */
[----:B------:R-:W-:-:S01]  /*8b70*/  FFMA.FTZ R58, R58, UR45, -R69 ;  /* 0x0000002d3a3a7c23 */ /* 0x000fc20008010845 */
[--C-:B------:R-:W-:Y:S01]  /*8b80*/  FFMA.FTZ R59, R59, UR45, -R69.reuse ;  /* 0x0000002d3b3b7c23 */ /* 0x100fe20008010845 */
[----:B------:R-:W-:-:S01]  /*8b90*/  FFMA.FTZ R62, R62, UR45, -R69 ;  /* 0x0000002d3e3e7c23 */ /* 0x000fc20008010845 */
[--C-:B------:R-:W-:Y:S01]  /*8ba0*/  FFMA.FTZ R63, R63, UR45, -R69.reuse ;  /* 0x0000002d3f3f7c23 */ /* 0x100fe20008010845 */
[----:B------:R-:W-:-:S01]  /*8bb0*/  FFMA.FTZ R66, R66, UR45, -R69 ;  /* 0x0000002d42427c23 */ /* 0x000fc20008010845 */
[----:B------:R-:W1:Y:S01]  /*8bc0*/  MUFU.EX2 R126, R126 ;  /* 0x0000007e007e7308 */ /* 0x000e620000000800 */
[----:B--2---:R-:W-:-:S01]  /*8bd0*/  FADD.FTZ R7, R85, R6 ;  /* 0x0000000655077221 */ /* 0x004fc20000010000 */
[----:B------:R-:W-:-:S03]  /*8be0*/  FFMA.FTZ R70, R70, UR45, -R69 ;  /* 0x0000002d46467c23 */ /* 0x000fc60008010845 */
[----:B------:R-:W-:-:S03]  /*8bf0*/  FADD.FTZ R6, R124, R7 ;  /* 0x000000077c067221 */ /* 0x000fc60000010000 */
[----:B------:R-:W2:Y:S01]  /*8c00*/  MUFU.EX2 R125, R125 ;  /* 0x0000007d007d7308 */ /* 0x000ea20000000800 */
[----:B0-----:R-:W-:-:S07]  /*8c10*/  FADD.FTZ R7, R123, R6 ;  /* 0x000000067b077221 */ /* 0x001fce0000010000 */
[----:B------:R-:W0:Y:S01]  /*8c20*/  MUFU.EX2 R128, R128 ;  /* 0x0000008000807308 */ /* 0x000e220000000800 */
[----:B-1----:R-:W-:-:S07]  /*8c30*/  FADD.FTZ R6, R126, R7 ;  /* 0x000000077e067221 */ /* 0x002fce0000010000 */
[----:B------:R-:W1:Y:S01]  /*8c40*/  MUFU.EX2 R106, R106 ;  /* 0x0000006a006a7308 */ /* 0x000e620000000800 */
[----:B--2---:R-:W-:-:S01]  /*8c50*/  FADD.FTZ R7, R125, R6 ;  /* 0x000000067d077221 */ /* 0x004fc20000010000 */
[----:B------:R-:W-:-:S06]  /*8c60*/  FADD.FTZ R6, R104, R127 ;  /* 0x0000007f68067221 */ /* 0x000fcc0000010000 */
[----:B------:R-:W2:Y:S01]  /*8c70*/  MUFU.EX2 R107, R107 ;  /* 0x0000006b006b7308 */ /* 0x000ea20000000800 */
[----:B0-----:R-:W-:-:S07]  /*8c80*/  FADD.FTZ R7, R128, R7 ;  /* 0x0000000780077221 */ /* 0x001fce0000010000 */
[----:B------:R-:W0:Y:S01]  /*8c90*/  MUFU.EX2 R110, R110 ;  /* 0x0000006e006e7308 */ /* 0x000e220000000800 */
[----:B-1----:R-:W-:-:S01]  /*8ca0*/  FADD.FTZ R130, R106, R7 ;  /* 0x000000076a827221 */ /* 0x002fc20000010000 */
[----:B------:R-:W-:-:S04]  /*8cb0*/  FADD.FTZ R7, R105, R6 ;  /* 0x0000000669077221 */ /* 0x000fc80000010000 */
[----:B------:R-:W-:Y:S02]  /*8cc0*/  FADD.FTZ R6, R108, R7 ;  /* 0x000000076c067221 */ /* 0x000fe40000010000 */
[----:B------:R-:W1:Y:S01]  /*8cd0*/  MUFU.EX2 R111, R111 ;  /* 0x0000006f006f7308 */ /* 0x000e620000000800 */
[----:B--2---:R-:W-:-:S01]  /*8ce0*/  FADD.FTZ R127, R107, R130 ;  /* 0x000000826b7f7221 */ /* 0x004fc20000010000 */
[----:B------:R-:W-:-:S04]  /*8cf0*/  FADD.FTZ R7, R109, R6 ;  /* 0x000000066d077221 */ /* 0x000fc80000010000 */
[----:B------:R-:W-:Y:S02]  /*8d00*/  FADD.FTZ R6, R112, R7 ;  /* 0x0000000770067221 */ /* 0x000fe40000010000 */
[----:B------:R-:W2:Y:S01]  /*8d10*/  MUFU.EX2 R114, R114 ;  /* 0x0000007200727308 */ /* 0x000ea20000000800 */
[----:B0-----:R-:W-:-:S01]  /*8d20*/  FADD.FTZ R130, R110, R127 ;  /* 0x0000007f6e827221 */ /* 0x001fc20000010000 */
[----:B------:R-:W-:-:S04]  /*8d30*/  FADD.FTZ R7, R113, R6 ;  /* 0x0000000671077221 */ /* 0x000fc80000010000 */
[----:B------:R-:W-:Y:S02]  /*8d40*/  FADD.FTZ R6, R116, R7 ;  /* 0x0000000774067221 */ /* 0x000fe40000010000 */
        /* <DEDUP_REMOVED lines=10> */
[----:B------:R-:W-:-:S06]  /*8df0*/  FADD.FTZ R7, R93, R6 ;  /* 0x000000065d077221 */ /* 0x000fcc0000010000 */
        /* <DEDUP_REMOVED lines=33> */
[----:B--2---:R-:W-:-:S04]  /*9010*/  FADD.FTZ R6, R73, R6 ;  /* 0x0000000649067221 */ /* 0x004fc80000010000 */
[----:B------:R-:W-:-:S03]  /*9020*/  FADD.FTZ R127, R67, R6 ;  /* 0x00000006437f7221 */ /* 0x000fc60000010000 */
        /* <DEDUP_REMOVED lines=14> */
[--C-:B------:R-:W-:Y:S01]  /*9110*/  FFMA.FTZ R127, R76, UR45, -R69.reuse ;  /* 0x0000002d4c7f7c23 */ /* 0x100fe20008010845 */
[----:B------:R-:W-:-:S05]  /*9120*/  FFMA.FTZ R69, R71, UR45, -R69 ;  /* 0x0000002d47457c23 */ /* 0x000fca0008010845 */
        /* <DEDUP_REMOVED lines=38> */
[----:B--2---:R-:W-:-:S03]  /*9390*/  FADD.FTZ R7, R15, R6 ;  /* 0x000000060f077221 */ /* 0x004fc60000010000 */
[----:B0-----:R-:W-:Y:S01]  /*93a0*/  FADD.FTZ R6, R69, R71 ;  /* 0x0000004745067221 */ /* 0x001fe20000010000 */
[----:B------:R-:W-:Y:S06]  /*93b0*/  @!P0 BRA `(.L_x_689) ;  /* 0x0000000000048947 */ /* 0x000fec0003800000 */
[----:B------:R-:W-:Y:S01]  /*93c0*/  BPT.TRAP 0x1 ;  /* 0x000000040000795c */ /* 0x000fe20000300000 */
.L_x_689:
[----:B------:R-:W-:Y:S01]  /*93d0*/  UIADD3 UR10, UR13, 0x12460, URZ ;  /* 0x000124600d0a7890 */ /* 0x000fe2000fffe03f */
[----:B------:R-:W-:Y:S01]  /*93e0*/  ISETP.GT.AND P1, PT, R9, UR22, PT ;  /* 0x0000001609007c0c */ /* 0x000fe2000bf24270 */
[----:B------:R-:W-:Y:S01]  /*93f0*/  UMOV UR24, UR4 ;  /* 0x0000000400187c82 */ /* 0x000fe20008000000 */
[----:B------:R-:W-:Y:S01]  /*9400*/  F2FP.SATFINITE.E4M3.F32.PACK_AB_MERGE_C R8, R95, R8, RZ ;  /* 0x000000085f08723e */ /* 0x000fe200048070ff */
[----:B------:R-:W-:Y:S01]  /*9410*/  UPRMT UR10, UR5, 0x654, UR10 ;  /* 0x00000654050a7896 */ /* 0x000fe2000800000a */
[----:B------:R-:W-:Y:S01]  /*9420*/  F2FP.SATFINITE.E4M3.F32.PACK_AB_MERGE_C R20, R21, R20, RZ ;  /* 0x000000141514723e */ /* 0x000fe200048070ff */
[----:B------:R-:W-:Y:S01]  /*9430*/  UMOV UR23, UR7 ;  /* 0x0000000700177c82 */ /* 0x000fe20008000000 */
[----:B------:R-:W-:Y:S01]  /*9440*/  F2FP.SATFINITE.E4M3.F32.PACK_AB_MERGE_C R85, R124, R85, RZ ;  /* 0x000000557c55723e */ /* 0x000fe200048070ff */
[-C--:B------:R-:W-:Y:S01]  /*9450*/  FMUL.FTZ R24, R24, R5.reuse ;  /* 0x0000000518187220 */ /* 0x080fe20000410000 */
[----:B------:R-:W-:Y:S01]  /*9460*/  F2FP.SATFINITE.E4M3.F32.PACK_AB_MERGE_C R120, R121, R120, RZ ;  /* 0x000000787978723e */ /* 0x000fe200048070ff */
[----:B------:R-:W-:Y:S01]  /*9470*/  FMUL.FTZ R25, R25, R5 ;  /* 0x0000000519197220 */ /* 0x000fe20000410000 */
[----:B------:R-:W-:Y:S01]  /*9480*/  F2FP.SATFINITE.E4M3.F32.PACK_AB_MERGE_C R125, R128, R125, RZ ;  /* 0x0000007d807d723e */ /* 0x000fe200048070ff */
[-C--:B------:R-:W-:Y:S01]  /*9490*/  FMUL.FTZ R28, R28, R5.reuse ;  /* 0x000000051c1c7220 */ /* 0x080fe20000410000 */
        /* <DEDUP_REMOVED lines=14> */
[----:B------:R-:W-:Y:S01]  /*9580*/  F2FP.SATFINITE.E4M3.F32.PACK_AB_MERGE_C R14, R14, R67, RZ ;  /* 0x000000430e0e723e */ /* 0x000fe200048070ff */
[-C--:B------:R-:W-:Y:S01]  /*9590*/  FMUL.FTZ R41, R41, R5.reuse ;  /* 0x0000000529297220 */ /* 0x080fe20000410000 */
        /* <DEDUP_REMOVED lines=13> */
[----:B------:R-:W-:Y:S01]  /*9670*/  VIADD R9, R9, 0xffffffff ;  /* 0xffffffff09097836 */ /* 0x000fe20000000000 */
[----:B------:R-:W-:Y:S01]  /*9680*/  F2FP.SATFINITE.E4M3.F32.PACK_AB_MERGE_C R145, R91, R90, R8 ;  /* 0x0000005a5b91723e */ /* 0x000fe20004807008 */
[----:B------:R-:W-:Y:S01]  /*9690*/  FMUL.FTZ R26, R26, R94 ;  /* 0x0000005e1a1a7220 */ /* 0x000fe20000410000 */
        /* <DEDUP_REMOVED lines=35> */
[----:B------:R-:W-:Y:S01]  /*98d0*/  F2FP.SATFINITE.E4M3.F32.PACK_AB_MERGE_C R139, R127, R66, R70 ;  /* 0x000000427f8b723e */ /* 0x000fe20004807046 */
[----:B------:R-:W-:Y:S06]  /*98e0*/  @P1 BRA `(.L_x_690) ;  /* 0xffffffc000481947 */ /* 0x000fec000383ffff */
[----:B------:R-:W-:Y:S02]  /*98f0*/  IMAD.MOV.U32 R8, RZ, RZ, R11 ;  /* 0x000000ffff087224 */ /* 0x000fe400078e000b */
[----:B------:R-:W-:-:S07]  /*9900*/  IMAD.MOV.U32 R5, RZ, RZ, R10 ;  /* 0x000000ffff057224 */ /* 0x000fce00078e000a */
.L_x_672:
[----:B------:R-:W0:Y:S01]  /*9910*/  LDC R11, c[0x0][0x2f0] ;  /* 0x0000bc00ff0b7b82 */ /* 0x000e220000000800 */
[----:B------:R-:W-:Y:S01]  /*9920*/  UIADD3 UR17, -UR17, 0x1, URZ ;  /* 0x0000000111117890 */ /* 0x000fe2000fffe13f */
[----:B------:R-:W-:Y:S01]  /*9930*/  ULDC UR11, c[0x0][0x448] ;  /* 0x00011200000b7ab9 */ /* 0x000fe20000000800 */
[----:B------:R-:W-:Y:S01]  /*9940*/  ULDC UR14, c[0x0][0x9e4] ;  /* 0x00027900000e7ab9 */ /* 0x000fe20000000800 */
[----:B------:R-:W-:Y:S01]  /*9950*/  UISETP.NE.AND UP0, UPT, UR11, 0x1, UPT ;  /* 0x000000010b00788c */ /* 0x000fe2000bf05270 */
[----:B------:R-:W-:-:S03]  /*9960*/  UMOV UR12, 0xc0 ;  /* 0x000000c0000c7882 */ /* 0x000fc60000000000 */
[----:B------:R-:W1:Y:S01]  /*9970*/  S2UR UR10, SR_CTAID.X ;  /* 0x00000000000a79c3 */ /* 0x000e620000002500 */
[----:B------:R-:W-:-:S06]  /*9980*/  UISETP.GE.AND UP1, UPT, UR14, 0x1, UPT ;  /* 0x000000010e00788c */ /* 0x000fcc000bf26270 */
[----:B------:R-:W-:Y:S01]  /*9990*/  PLOP3.LUT P1, PT, PT, PT, UP1, 0x40, 0x0 ;  /* 0x000000000000781c */ /* 0x000fe20003f2e818 */
[----:B------:R-:W-:Y:S01]  /*99a0*/  @UP0 ULDC UR15, c[0x0][0x450] ;  /* 0x00011400000f0ab9 */ /* 0x000fe20000000800 */
[----:B0-----:R-:W-:-:S05]  /*99b0*/  IMAD R11, R18, R11, UR17 ;  /* 0x00000011120b7e24 */ /* 0x001fca000f8e020b */
[----:B------:R-:W-:Y:S01]  /*99c0*/  R2UR UR13, R11 ;  /* 0x000000000b0d72ca */ /* 0x000fe200000e0000 */
[----:B-1----:R-:W-:-:S03]  /*99d0*/  UIMAD UR12, UR10, UR12, 0xbf ;  /* 0x000000bf0a0c74a4 */ /* 0x002fc6000f8e020c */
[----:B------:R-:W-:Y:S02]  /*99e0*/  @UP0 ULDC UR10, c[0x0][0x44c] ;  /* 0x00011300000a0ab9 */ /* 0x000fe40000000800 */
[----:B------:R-:W-:-:S04]  /*99f0*/  UIMAD.WIDE.U32 UR10, UR12, UR10, URZ ;  /* 0x0000000a0c0a72a5 */ /* 0x000fc8000f8e003f */
[----:B------:R-:W-:-:S04]  /*9a00*/  @UP0 USHF.R.U32.HI UR12, URZ, UR15, UR11 ;  /* 0x0000000f3f0c0299 */ /* 0x000fc8000801160b */
[----:B------:R-:W-:-:S03]  /*9a10*/  UIADD3 UR12, UR13, UR12, URZ ;  /* 0x0000000c0d0c7290 */ /* 0x000fc6000fffe03f */
[----:B------:R-:W-:Y:S02]  /*9a20*/  ULDC UR13, c[0x0][0x9dc] ;  /* 0x00027700000d7ab9 */ /* 0x000fe40000000800 */
[----:B------:R-:W-:Y:S01]  /*9a30*/  UIADD3 UR13, UR12, -UR13, URZ ;  /* 0x8000000d0c0d7290 */ /* 0x000fe2000fffe03f */
[----:B------:R-:W-:Y:S11]  /*9a40*/  @P1 BRA `(.L_x_691) ;  /* 0x0000000000441947 */ /* 0x000ff60003800000 */
        /* <DEDUP_REMOVED lines=10> */
.L_x_692:
[----:B------:R-:W-:-:S11]  /*9af0*/  UISETP.NE.AND UP2, UPT, UR14, 0x1, UPT ;  /* 0x000000010e00788c */ /* 0x000fd6000bf45270 */
[----:B------:R-:W-:Y:S02]  /*9b00*/  @UP2 ULDC.64 UR16, c[0x0][0x9e8] ;  /* 0x00027a0000102ab9 */ /* 0x000fe40000000a00 */
[----:B------:R-:W-:-:S04]  /*9b10*/  UIMAD.WIDE.U32 UR10, UR12, UR16, URZ ;  /* 0x000000100c0a72a5 */ /* 0x000fc8000f8e003f */
[----:B------:R-:W-:-:S12]  /*9b20*/  @UP2 USHF.R.U32.HI UR12, URZ, UR17, UR11 ;  /* 0x000000113f0c2299 */ /* 0x000fd8000801160b */
.L_x_693:
[----:B------:R-:W-:-:S04]  /*9b30*/  UIMAD UR12, UR12, UR14, URZ ;  /* 0x0000000e0c0c72a4 */ /* 0x000fc8000f8e023f */
[----:B------:R-:W-:-:S04]  /*9b40*/  UISETP.LT.AND UP2, UPT, UR13, UR12, UPT ;  /* 0x0000000c0d00728c */ /* 0x000fc8000bf41270 */
[----:B------:R-:W-:-:S12]  /*9b50*/  USEL UR13, UR13, UR12, !UP2 ;  /* 0x0000000c0d0d7287 */ /* 0x000fd8000d000000 */
.L_x_691:
[----:B------:R-:W-:-:S04]  /*9b60*/  UIADD3 UR10, UR13, 0x9f, URZ ;  /* 0x0000009f0d0a7890 */ /* 0x000fc8000fffe03f */
[----:B------:R-:W-:-:S04]  /*9b70*/  UIMAD.WIDE UR10, UR10, 0x66666667, URZ ;  /* 0x666666670a0a78a5 */ /* 0x000fc8000f8e023f */
[----:B------:R-:W-:-:S04]  /*9b80*/  USHF.R.U32.HI UR10, URZ, 0x1f, UR11 ;  /* 0x0000001f3f0a7899 */ /* 0x000fc8000801160b */
[----:B------:R-:W-:-:S04]  /*9b90*/  ULEA.HI.SX32 UR10, UR11, UR10, 0x1a ;  /* 0x0000000a0b0a7291 */ /* 0x000fc8000f8fd23f */
[----:B------:R-:W-:-:S04]  /*9ba0*/  UISETP.LT.AND UP2, UPT, UR46, UR10, UPT ;  /* 0x0000000a2e00728c */ /* 0x000fc8000bf41270 */
[----:B------:R-:W-:-:S06]  /*9bb0*/  USEL UR22, UR46, UR10, !UP2 ;  /* 0x0000000a2e167287 */ /* 0x000fcc000d000000 */
[----:B------:R-:W-:-:S13]  /*9bc0*/  ISETP.GE.AND P1, PT, R9, UR22, PT ;  /* 0x0000001609007c0c */ /* 0x000fda000bf26270 */
[----:B------:R-:W-:Y:S05]  /*9bd0*/  @!P1 BRA `(.L_x_694) ;  /* 0x0000002000a09947 */ /* 0x000fea0003800000 */
[----:B------:R-:W-:Y:S01]  /*9be0*/  IMAD.MOV.U32 R11, RZ, RZ, R8 ;  /* 0x000000ffff0b7224 */ /* 0x000fe200078e0008 */
[----:B------:R-:W-:Y:S01]  /*9bf0*/  UMOV UR24, UR4 ;  /* 0x0000000400187c82 */ /* 0x000fe20008000000 */
[----:B------:R-:W-:Y:S01]  /*9c00*/  IMAD.MOV.U32 R10, RZ, RZ, R5 ;  /* 0x000000ffff0a7224 */ /* 0x000fe200078e0005 */
[----:B------:R-:W-:Y:S01]  /*9c10*/  UMOV UR23, UR7 ;  /* 0x0000000700177c82 */ /* 0x000fe20008000000 */
[----:B------:R-:W-:-:S07]  /*9c20*/  IMAD.MOV.U32 R12, RZ, RZ, R9 ;  /* 0x000000ffff0c7224 */ /* 0x000fce00078e0009 */
.L_x_704:
[----:B------:R-:W-:-:S04]  /*9c30*/  UISETP.NE.AND UP2, UPT, UR23, 0x1, UPT ;  /* 0x000000011700788c */ /* 0x000fc8000bf45270 */
[----:B------:R-:W-:-:S04]  /*9c40*/  USEL UR4, URZ, 0x1, UP2 ;  /* 0x000000013f047887 */ /* 0x000fc80009000000 */
[----:B------:R-:W-:Y:S01]  /*9c50*/  ULOP3.LUT UR4, UR24, UR4, URZ, 0x3c, !UPT ;  /* 0x0000000418047292 */ /* 0x000fe2000f8e3c3f */
[----:B------:R-:W-:Y:S11]  /*9c60*/  @!P0 BRA `(.L_x_695) ;  /* 0x0000000000048947 */ /* 0x000ff60003800000 */
[----:B------:R-:W-:Y:S01]  /*9c70*/  BPT.TRAP 0x1 ;  /* 0x000000040000795c */ /* 0x000fe20000300000 */
.L_x_695:
[----:B------:R-:W-:Y:S01]  /*9c80*/  UIADD3 UR7, UR23, 0x1, URZ ;  /* 0x0000000117077890 */ /* 0x000fe2000fffe03f */
[----:B------:R-:W-:-:S03]  /*9c90*/  IMAD.U32 R5, RZ, RZ, UR4 ;  /* 0x00000004ff057e24 */ /* 0x000fc6000f8e00ff */
[----:B------:R-:W-:Y:S02]  /*9ca0*/  UISETP.NE.AND UP2, UPT, UR7, 0x2, UPT ;  /* 0x000000020700788c */ /* 0x000fe4000bf45270 */
[----:B------:R-:W-:Y:S02]  /*9cb0*/  SHF.L.U32 R5, R5, 0x1f, RZ ;  /* 0x0000001f05057819 */ /* 0x000fe400000006ff */
[----:B------:R-:W-:-:S04]  /*9cc0*/  USEL UR7, UR7, URZ, UP2 ;  /* 0x0000003f07077287 */ /* 0x000fc80009000000 */
[----:B------:R-:W-:-:S09]  /*9cd0*/  ULEA UR21, UR7, UR47, 0x3 ;  /* 0x0000002f07157291 */ /* 0x000fd2000f8e183f */
[----:B------:R0:W1:Y:S01]  /*9ce0*/  SYNCS.PHASECHK.TRANS64.TRYWAIT P1, [UR21+0x12430], R5 ;  /* 0x01243005ff0075a7 */ /* 0x0000620008020155 */
[----:B------:R-:W-:Y:S05]  /*9cf0*/  @!P0 BRA `(.L_x_696) ;  /* 0x0000000000048947 */ /* 0x000fea0003800000 */
[----:B------:R-:W-:Y:S01]  /*9d00*/  BPT.TRAP 0x1 ;  /* 0x000000040000795c */ /* 0x000fe20000300000 */
.L_x_696:
[----:B-1----:R-:W-:Y:S05]  /*9d10*/  @P1 BRA `(.L_x_697) ;  /* 0x0000000000081947 */ /* 0x002fea0003800000 */
[----:B------:R-:W1:Y:S02]  /*9d20*/  SYNCS.PHASECHK.TRANS64.TRYWAIT P1, [UR21+0x12430], R5 ;  /* 0x01243005ff0075a7 */ /* 0x000e640008020155 */
[----:B-1----:R-:W-:Y:S05]  /*9d30*/  @!P1 BRA `(.L_x_698) ;  /* 0x000000b400c89947 */ /* 0x002fea0003800000 */
.L_x_697:
[----:B------:R-:W-:Y:S01]  /*9d40*/  UIMAD UR25, UR7, 0x280, UR6 ;  /* 0x00000280071978a4 */ /* 0x000fe2000f8e0206 */
[----:B------:R-:W-:Y:S01]  /*9d50*/  WARPGROUP.ARRIVE ;  /* 0x00000000000079c5 */ /* 0x000fe20000000000 */
[----:B------:R-:W-:Y:S01]  /*9d60*/  UMOV UR39, 0x80000020 ;  /* 0x8000002000277882 */ /* 0x000fe20000000000 */
[----:B------:R-:W-:Y:S01]  /*9d70*/  UMOV UR12, UR36 ;  /* 0x00000024000c7c82 */ /* 0x000fe20008000000 */
[----:B------:R-:W-:Y:S01]  /*9d80*/  UIADD3 UR14, UR25, 0x80, URZ ;  /* 0x00000080190e7890 */ /* 0x000fe2000fffe03f */
[----:B------:R-:W-:Y:S02]  /*9d90*/  UMOV UR13, UR37 ;  /* 0x00000025000d7c82 */ /* 0x000fe40008000000 */
[----:B------:R-:W-:Y:S01]  /*9da0*/  UMOV UR38, UR25 ;  /* 0x0000001900267c82 */ /* 0x000fe20008000000 */
[----:B------:R-:W-:Y:S01]  /*9db0*/  UMOV UR15, 0x80000020 ;  /* 0x80000020000f7882 */ /* 0x000fe20000000000 */
[----:B------:R-:W-:Y:S01]  /*9dc0*/  QGMMA.64x32x32.F32.E4M3.E4M3 R120, gdesc[UR36], RZ, !UPT, gsb0 ;  /* 0x00600000247879f3 */ /* 0x000fe2000c0008ff */
[----:B------:R-:W-:Y:S01]  /*9dd0*/  UIADD3 UR18, UR25, 0x100, URZ ;  /* 0x0000010019127890 */ /* 0x000fe2000fffe03f */
[----:B------:R-:W-:Y:S01]  /*9de0*/  UMOV UR16, UR36 ;  /* 0x0000002400107c82 */ /* 0x000fe20008000000 */
[----:B------:R-:W-:Y:S01]  /*9df0*/  UMOV UR17, UR37 ;  /* 0x0000002500117c82 */ /* 0x000fe20008000000 */
[----:B------:R-:W-:Y:S01]  /*9e00*/  UMOV UR19, 0x80000020 ;  /* 0x8000002000137882 */ /* 0x000fe20000000000 */
[----:B------:R-:W-:Y:S01]  /*9e10*/  UIADD3 UR38, UR25, 0x180, URZ ;  /* 0x0000018019267890 */ /* 0x000fe2000fffe03f */
[----:B------:R-:W-:Y:S01]  /*9e20*/  UMOV UR39, 0x80000020 ;  /* 0x8000002000277882 */ /* 0x000fe20000000000 */
[----:B------:R-:W-:Y:S01]  /*9e30*/  UIADD3 UR10, UR25, 0x200, URZ ;  /* 0x00000200190a7890 */ /* 0x000fe2000fffe03f */
[----:B------:R-:W-:Y:S01]  /*9e40*/  UMOV UR11, 0x80000020 ;  /* 0x80000020000b7882 */ /* 0x000fe20000000000 */
[----:B------:R-:W-:-:S02]  /*9e50*/  WARPGROUP.DEPBAR.LE gsb0, 0x0 ;  /* 0x00008000000079c5 */ /* 0x000fc40000010000 */
        /* <DEDUP_REMOVED lines=45> */
.L_x_699:
[----:B------:R-:W-:Y:S01]  /*a130*/  ULEA UR13, UR23, UR47, 0x3 ;  /* 0x0000002f170d7291 */ /* 0x000fe2000f8e183f */
[----:B01----:R-:W-:-:S05]  /*a140*/  IMAD.U32 R5, RZ, RZ, UR24 ;  /* 0x00000018ff057e24 */ /* 0x003fca000f8e00ff */
[----:B------:R-:W-:-:S04]  /*a150*/  SHF.L.U32 R5, R5, 0x1f, RZ ;  /* 0x0000001f05057819 */ /* 0x000fc800000006ff */
[----:B------:R0:W1:Y:S01]  /*a160*/  SYNCS.PHASECHK.TRANS64.TRYWAIT P1, [UR13+0x12450], R5 ;  /* 0x01245005ff0075a7 */ /* 0x000062000802014d */
[----:B------:R-:W-:Y:S05]  /*a170*/  @!P0 BRA `(.L_x_700) ;  /* 0x0000000000048947 */ /* 0x000fea0003800000 */
[----:B------:R-:W-:Y:S01]  /*a180*/  BPT.TRAP 0x1 ;  /* 0x000000040000795c */ /* 0x000fe20000300000 */
.L_x_700:
        /* <DEDUP_REMOVED lines=82> */
.L_x_701:
[----:B------:R-:W-:Y:S01]  /*a6b0*/  UIADD3 UR10, UR47, 0x200, URZ ;  /* 0x000002002f0a7890 */ /* 0x000fe2000fffe03f */
[----:B------:R-:W-:Y:S01]  /*a6c0*/  WARPGROUP.ARRIVE ;  /* 0x00000000000079c5 */ /* 0x000fe20000000000 */
[----:B------:R-:W-:Y:S01]  /*a6d0*/  UMOV UR11, 0xc0000010 ;  /* 0xc0000010000b7882 */ /* 0x000fe20000000000 */
[----:B------:R-:W-:Y:S01]  /*a6e0*/  FMNMX.FTZ R14, R71, R14, !PT ;  /* 0x0000000e470e7209 */ /* 0x000fe20007810000 */
[----:B------:R-:W-:Y:S01]  /*a6f0*/  USHF.R.U32.HI UR10, URZ, 0x4, UR10 ;  /* 0x000000043f0a7899 */ /* 0x000fe2000801160a */
[----:B-1----:R-:W1:Y:S01]  /*a700*/  SHFL.BFLY PT, R8, R9, 0x2, 0x1f ;  /* 0x0c401f0009087f89 */ /* 0x002e6200000e0000 */
[----:B------:R-:W-:Y:S02]  /*a710*/  ISETP.NE.AND P1, PT, R2, RZ, PT ;  /* 0x000000ff0200720c */ /* 0x000fe40003f25270 */
[----:B------:R-:W-:Y:S01]  /*a720*/  ULOP3.LUT UR10, UR10, 0x3fff, URZ, 0xc0, !UPT ;  /* 0x00003fff0a0a7892 */ /* 0x000fe2000f8ec03f */
[----:B0-----:R-:W0:Y:S03]  /*a730*/  SHFL.BFLY PT, R5, R14, 0x2, 0x1f ;  /* 0x0c401f000e057f89 */ /* 0x001e2600000e0000 */
[----:B------:R-:W-:-:S04]  /*a740*/  ULOP3.LUT UR10, UR10, 0x10000, URZ, 0xfc, !UPT ;  /* 0x000100000a0a7892 */ /* 0x000fc8000f8efc3f */
[----:B------:R-:W-:-:S07]  /*a750*/  UIMAD UR12, UR23, 0x280, UR10 ;  /* 0x00000280170c78a4 */ /* 0x000fce000f8e020a */
[----:B------:R-:W-:Y:S02]  /*a760*/  UMOV UR10, UR12 ;  /* 0x0000000c000a7c82 */ /* 0x000fe40008000000 */
[----:B------:R-:W-:Y:S01]  /*a770*/  QGMMA.64x64x32.F32.E4M3.E4M3 R24, R152, gdesc[UR8], R24, gsb0 ;  /* 0x00e0000898187df3 */ /* 0x000fe20008000818 */
[----:B------:R-:W-:Y:S01]  /*a780*/  UIADD3 UR10, UR12, 0x80, URZ ;  /* 0x000000800c0a7890 */ /* 0x000fe2000fffe03f */
[----:B------:R-:W-:Y:S01]  /*a790*/  UMOV UR11, 0xc0000010 ;  /* 0xc0000010000b7882 */ /* 0x000fe20000000000 */
[----:B-1----:R-:W-:Y:S02]  /*a7a0*/  FMNMX.FTZ R13, R9, R8, !PT ;  /* 0x00000008090d7209 */ /* 0x002fe40007810000 */
[----:B0-----:R-:W-:-:S03]  /*a7b0*/  FMNMX.FTZ R15, R14, R5, !PT ;  /* 0x000000050e0f7209 */ /* 0x001fc60007810000 */
[----:B------:R-:W0:Y:S04]  /*a7c0*/  SHFL.BFLY PT, R8, R13, 0x1, 0x1f ;  /* 0x0c201f000d087f89 */ /* 0x000e2800000e0000 */
[----:B------:R-:W1:Y:S01]  /*a7d0*/  SHFL.BFLY PT, R20, R15, 0x1, 0x1f ;  /* 0x0c201f000f147f89 */ /* 0x000e6200000e0000 */
[----:B0-----:R-:W-:Y:S02]  /*a7e0*/  FMNMX.FTZ R5, R13, R8, !PT ;  /* 0x000000080d057209 */ /* 0x001fe40007810000 */
[----:B-1----:R-:W-:Y:S01]  /*a7f0*/  FMNMX.FTZ R8, R15, R20, !PT ;  /* 0x000000140f087209 */ /* 0x002fe20007810000 */
[----:B------:R-:W-:Y:S02]  /*a800*/  IMAD.U32 R20, RZ, RZ, UR45 ;  /* 0x0000002dff147e24 */ /* 0x000fe4000f8e00ff */
[----:B------:R-:W-:-:S02]  /*a810*/  FADD.FTZ R10, -R5, R10 ;  /* 0x0000000a050a7221 */ /* 0x000fc40000010100 */
[----:B------:R-:W-:Y:S01]  /*a820*/  FADD.FTZ R9, -R8, R11 ;  /* 0x0000000b08097221 */ /* 0x000fe20000010100 */
[----:B------:R-:W-:-:S01]  /*a830*/  FFMA.FTZ R11, R5, R20, -8 ;  /* 0xc1000000050b7423 */ /* 0x000fc20000010014 */
[----:B------:R-:W-:Y:S02]  /*a840*/  FMUL.FTZ R10, R10, UR45 ;  /* 0x0000002d0a0a7c20 */ /* 0x000fe40008410000 */
[----:B------:R-:W-:Y:S01]  /*a850*/  FMUL.FTZ R9, R9, UR45 ;  /* 0x0000002d09097c20 */ /* 0x000fe20008410000 */
[--C-:B------:R-:W-:Y:S01]  /*a860*/  FFMA.FTZ R23, R133, UR45, -R11.reuse ;  /* 0x0000002d85177c23 */ /* 0x100fe2000801080b */
[----:B------:R-:W-:Y:S02]  /*a870*/  IMAD.U32 R133, RZ, RZ, UR45 ;  /* 0x0000002dff857e24 */ /* 0x000fe4000f8e00ff */
[--C-:B------:R-:W-:Y:S01]  /*a880*/  FFMA.FTZ R13, R120, UR45, -R11.reuse ;  /* 0x0000002d780d7c23 */ /* 0x100fe2000801080b */
[----:B------:R-:W-:-:S01]  /*a890*/  FFMA.FTZ R14, R121, UR45, -R11 ;  /* 0x0000002d790e7c23 */ /* 0x000fc2000801080b */
[----:B------:R-:W-:Y:S01]  /*a8a0*/  FFMA.FTZ R19, R125, UR45, -R11 ;  /* 0x0000002d7d137c23 */ /* 0x000fe2000801080b */
[----:B------:R-:W-:-:S01]  /*a8b0*/  FFMA.FTZ R133, R8, R133, -8 ;  /* 0xc100000008857423 */ /* 0x000fc20000010085 */
        /* <DEDUP_REMOVED lines=30> */
[--C-:B------:R-:W-:Y:S01]  /*aaa0*/  FFMA.FTZ R124, R84, UR45, -R11.reuse ;  /* 0x0000002d547c7c23 */ /* 0x100fe2000801080b */
[----:B------:R-:W-:-:S01]  /*aab0*/  FFMA.FTZ R85, R85, UR45, -R11 ;  /* 0x0000002d55557c23 */ /* 0x000fc2000801080b */
[----:B------:R-:W-:Y:S01]  /*aac0*/  QGMMA.64x64x32.F32.E4M3.E4M3 R24, R148, gdesc[UR8], R24, gsb0 ;  /* 0x00e0000894187df3 */ /* 0x000fe20008000818 */
[----:B------:R-:W-:Y:S01]  /*aad0*/  UIADD3 UR10, UR12, 0x100, URZ ;  /* 0x000001000c0a7890 */ /* 0x000fe2000fffe03f */
[--C-:B------:R-:W-:Y:S01]  /*aae0*/  FFMA.FTZ R56, R56, UR45, -R11.reuse ;  /* 0x0000002d38387c23 */ /* 0x100fe2000801080b */
[----:B------:R-:W-:Y:S01]  /*aaf0*/  UMOV UR11, 0xc0000010 ;  /* 0xc0000010000b7882 */ /* 0x000fe20000000000 */
[--C-:B------:R-:W-:Y:S01]  /*ab00*/  FFMA.FTZ R57, R57, UR45, -R11.reuse ;  /* 0x0000002d39397c23 */ /* 0x100fe2000801080b */
[----:B------:R-:W-:-:S01]  /*ab10*/  FFMA.FTZ R60, R64, UR45, -R11 ;  /* 0x0000002d403c7c23 */ /* 0x000fc2000801080b */
[--C-:B------:R-:W-:Y:S01]  /*ab20*/  FFMA.FTZ R61, R65, UR45, -R11.reuse ;  /* 0x0000002d413d7c23 */ /* 0x100fe2000801080b */
[----:B------:R-:W-:-:S01]  /*ab30*/  FFMA.FTZ R129, R68, UR45, -R11 ;  /* 0x0000002d44817c23 */ /* 0x000fc2000801080b */
[----:B------:R-:W-:Y:S01]  /*ab40*/  FFMA.FTZ R132, R69, UR45, -R11 ;  /* 0x0000002d45847c23 */ /* 0x000fe2000801080b */
[----:B------:R-:W-:-:S01]  /*ab50*/  FFMA.FTZ R11, R122, UR45, -R133 ;  /* 0x0000002d7a0b7c23 */ /* 0x000fc20008010885 */
[--C-:B------:R-:W-:Y:S01]  /*ab60*/  FFMA.FTZ R64, R123, UR45, -R133.reuse ;  /* 0x0000002d7b407c23 */ /* 0x100fe20008010885 */
        /* <DEDUP_REMOVED lines=30> */
[----:B------:R-:W-:-:S02]  /*ad50*/  FFMA.FTZ R71, R71, UR45, -R133 ;  /* 0x0000002d47477c23 */ /* 0x000fc40008010885 */
[----:B------:R-:W0:Y:S08]  /*ad60*/  MUFU.EX2 R14, R14 ;  /* 0x0000000e000e7308 */ /* 0x000e300000000800 */
[----:B------:R-:W2:Y:S01]  /*ad70*/  MUFU.EX2 R64, R64 ;  /* 0x0000004000407308 */ /* 0x000ea20000000800 */
[----:B-1----:R-:W-:-:S07]  /*ad80*/  FFMA.FTZ R99, R9, R6, R11 ;  /* 0x0000000609637223 */ /* 0x002fce000001000b */
[----:B------:R-:W1:Y:S01]  /*ad90*/  MUFU.EX2 R15, R15 ;  /* 0x0000000f000f7308 */ /* 0x000e620000000800 */
[----:B0-----:R-:W-:-:S07]  /*ada0*/  FADD.FTZ R6, R14, R7 ;  /* 0x000000070e067221 */ /* 0x001fce0000010000 */
[----:B------:R-:W0:Y:S01]  /*adb0*/  MUFU.EX2 R122, R122 ;  /* 0x0000007a007a7308 */ /* 0x000e220000000800 */
[----:B--2---:R-:W-:-:S01]  /*adc0*/  FADD.FTZ R7, R64, R99 ;  /* 0x0000006340077221 */ /* 0x004fc20000010000 */
[----:B------:R-:W-:-:S06]  /*add0*/  FFMA.FTZ R99, R103, UR45, -R133 ;  /* 0x0000002d67637c23 */ /* 0x000fcc0008010885 */
[----:B------:R-:W2:Y:S01]  /*ade0*/  MUFU.EX2 R19, R19 ;  /* 0x0000001300137308 */ /* 0x000ea20000000800 */
[----:B-1----:R-:W-:-:S01]  /*adf0*/  FADD.FTZ R6, R15, R6 ;  /* 0x000000060f067221 */ /* 0x002fc20000010000 */
[----:B------:R-:W-:Y:S02]  /*ae00*/  WARPGROUP.DEPBAR.LE gsb0, 0x0 ;  /* 0x00008000000079c5 */ /* 0x000fe40000010000 */
[----:B------:R-:W-:-:S04]  /*ae10*/  WARPGROUP.ARRIVE ;  /* 0x00000000000079c5 */ /* 0x000fc80000000000 */
[----:B------:R-:W1:Y:S01]  /*ae20*/  MUFU.EX2 R123, R123 ;  /* 0x0000007b007b7308 */ /* 0x000e620000000800 */
[----:B0-----:R-:W-:-:S01]  /*ae30*/  FADD.FTZ R102, R122, R7 ;  /* 0x000000077a667221 */ /* 0x001fc20000010000 */
[----:B------:R-:W-:Y:S01]  /*ae40*/  QGMMA.64x64x32.F32.E4M3.E4M3 R24, R144, gdesc[UR8], R24, gsb0 ;  /* 0x00e0000890187df3 */ /* 0x000fe20008000818 */
[----:B------:R-:W-:Y:S01]  /*ae50*/  UIADD3 UR10, UR12, 0x180, URZ ;  /* 0x000001800c0a7890 */ /* 0x000fe2000fffe03f */
[----:B------:R-:W-:-:S04]  /*ae60*/  UMOV UR11, 0xc0000010 ;  /* 0xc0000010000b7882 */ /* 0x000fc80000000000 */
        /* <DEDUP_REMOVED lines=14> */
[--C-:B------:R-:W-:Y:S01]  /*af50*/  FFMA.FTZ R103, R79, UR45, -R133.reuse ;  /* 0x0000002d4f677c23 */ /* 0x100fe20008010885 */
[----:B------:R-:W-:-:S05]  /*af60*/  FFMA.FTZ R79, R83, UR45, -R133 ;  /* 0x0000002d534f7c23 */ /* 0x000fca0008010885 */
[----:B------:R-:W2:Y:S01]  /*af70*/  MUFU.EX2 R127, R127 ;  /* 0x0000007f007f7308 */ /* 0x000ea20000000800 */
[----:B-1----:R-:W-:-:S07]  /*af80*/  FADD.FTZ R102, R126, R7 ;  /* 0x000000077e667221 */ /* 0x002fce0000010000 */
[----:B------:R-:W1:Y:S01]  /*af90*/  MUFU.EX2 R104, R104 ;  /* 0x0000006800687308 */ /* 0x000e620000000800 */
[----:B0-----:R-:W-:-:S07]  /*afa0*/  FADD.FTZ R7, R23, R6 ;  /* 0x0000000617077221 */ /* 0x001fce0000010000 */
[----:B------:R-:W0:Y:S01]  /*afb0*/  MUFU.EX2 R69, R69 ;  /* 0x0000004500457308 */ /* 0x000e220000000800 */
[----:B------:R-:W-:Y:S02]  /*afc0*/  WARPGROUP.DEPBAR.LE gsb0, 0x0 ;  /* 0x00008000000079c5 */ /* 0x000fe40000010000 */
[----:B------:R-:W-:Y:S01]  /*afd0*/  WARPGROUP.ARRIVE ;  /* 0x00000000000079c5 */ /* 0x000fe20000000000 */
[----:B--2---:R-:W-:-:S01]  /*afe0*/  FADD.FTZ R6, R127, R102 ;  /* 0x000000667f067221 */ /* 0x004fc20000010000 */
[----:B------:R-:W-:-:S03]  /*aff0*/  FFMA.FTZ R102, R78, UR45, -R133 ;  /* 0x0000002d4e667c23 */ /* 0x000fc60008010885 */
[----:B------:R-:W2:Y:S01]  /*b000*/  MUFU.EX2 R105, R105 ;  /* 0x0000006900697308 */ /* 0x000ea20000000800 */
[----:B------:R-:W-:Y:S01]  /*b010*/  QGMMA.64x64x32.F32.E4M3.E4M3 R24, R140, gdesc[UR8], R24, gsb0 ;  /* 0x00e000088c187df3 */ /* 0x000fe20008000818 */
[----:B-1----:R-:W-:-:S01]  /*b020*/  FADD.FTZ R78, R104, R7 ;  /* 0x00000007684e7221 */ /* 0x002fc20000010000 */
[----:B------:R-:W-:Y:S01]  /*b030*/  UIADD3 UR10, UR12, 0x200, URZ ;  /* 0x000002000c0a7890 */ /* 0x000fe2000fffe03f */
[----:B------:R-:W-:-:S04]  /*b040*/  UMOV UR11, 0xc0000010 ;  /* 0xc0000010000b7882 */ /* 0x000fc80000000000 */
        /* <DEDUP_REMOVED lines=14> */
[----:B------:R-:W-:-:S06]  /*b130*/  FFMA.FTZ R78, R82, UR45, -R133 ;  /* 0x0000002d524e7c23 */ /* 0x000fcc0008010885 */
[----:B------:R-:W0:Y:S01]  /*b140*/  MUFU.EX2 R113, R113 ;  /* 0x0000007100717308 */ /* 0x000e220000000800 */
[----:B--2---:R-:W-:-:S07]  /*b150*/  FADD.FTZ R82, R112, R7 ;  /* 0x0000000770527221 */ /* 0x004fce0000010000 */
[----:B------:R-:W2:Y:S01]  /*b160*/  MUFU.EX2 R84, R84 ;  /* 0x0000005400547308 */ /* 0x000ea20000000800 */
[----:B-1----:R-:W-:-:S01]  /*b170*/  FADD.FTZ R7, R81, R6 ;  /* 0x0000000651077221 */ /* 0x002fc20000010000 */
[----:B------:R-:W-:-:S06]  /*b180*/  WARPGROUP.DEPBAR.LE gsb0, 0x0 ;  /* 0x00008000000079c5 */ /* 0x000fcc0000010000 */
[----:B------:R-:W1:Y:S01]  /*b190*/  MUFU.EX2 R116, R116 ;  /* 0x0000007400747308 */ /* 0x000e620000000800 */
[----:B0-----:R-:W-:-:S01]  /*b1a0*/  FADD.FTZ R119, R113, R82 ;  /* 0x0000005271777221 */ /* 0x001fc20000010000 */
[----:B------:R-:W-:-:S06]  /*b1b0*/  WARPGROUP.ARRIVE ;  /* 0x00000000000079c5 */ /* 0x000fcc0000000000 */
        /* <DEDUP_REMOVED lines=11> */
[----:B------:R-:W-:-:S06]  /*b270*/  FFMA.FTZ R82, R86, UR45, -R133 ;  /* 0x0000002d56527c23 */ /* 0x000fcc0008010885 */
[----:B------:R-:W1:Y:S01]  /*b280*/  MUFU.EX2 R89, R89 ;  /* 0x0000005900597308 */ /* 0x000e620000000800 */
[----:B0-----:R-:W-:-:S07]  /*b290*/  FADD.FTZ R6, R88, R7 ;  /* 0x0000000758067221 */ /* 0x001fce0000010000 */
        /* <DEDUP_REMOVED lines=66> */
[----:B------:R-:W-:-:S04]  /*b6c0*/  IMAD.U32 R6, RZ, RZ, UR21 ;  /* 0x00000015ff067e24 */ /* 0x000fc8000f8e00ff */
[----:B------:R-:W-:Y:S02]  /*b6d0*/  @!P1 VIADD R6, R6, 0x12440 ;  /* 0x0001244006069836 */ /* 0x000fe40000000000 */
[----:B------:R-:W0:Y:S01]  /*b6e0*/  MUFU.EX2 R58, R58 ;  /* 0x0000003a003a7308 */ /* 0x000e220000000800 */
[----:B--2---:R-:W-:-:S01]  /*b6f0*/  FADD.FTZ R67, R83, R66 ;  /* 0x0000004253437221 */ /* 0x004fc20000010000 */
[----:B------:R-:W-:Y:S01]  /*b700*/  FFMA.FTZ R66, R70, UR45, -R133 ;  /* 0x0000002d46427c23 */ /* 0x000fe20008010885 */
[----:B------:R-:W-:-:S04]  /*b710*/  @!P1 PRMT R6, RZ, 0x654, R6 ;  /* 0x00000654ff069816 */ /* 0x000fc80000000006 */
[----:B------:R2:W-:Y:S01]  /*b720*/  @!P1 SYNCS.ARRIVE.TRANS64.RED.A1T0 RZ, [R6+URZ], RZ ;  /* 0x000000ff06ff99a7 */ /* 0x0005e2000810043f */
[----:B------:R-:W3:Y:S01]  /*b730*/  MUFU.EX2 R57, R57 ;  /* 0x0000003900397308 */ /* 0x000ee20000000800 */
[----:B-1----:R-:W-:-:S07]  /*b740*/  FADD.FTZ R70, R56, R7 ;  /* 0x0000000738467221 */ /* 0x002fce0000010000 */
[----:B------:R-:W1:Y:S01]  /*b750*/  MUFU.EX2 R59, R59 ;  /* 0x0000003b003b7308 */ /* 0x000e620000000800 */
[----:B0-----:R-:W-:-:S07]  /*b760*/  FADD.FTZ R118, R58, R67 ;  /* 0x000000433a767221 */ /* 0x001fce0000010000 */
[----:B------:R-:W0:Y:S01]  /*b770*/  MUFU.EX2 R125, R125 ;  /* 0x0000007d007d7308 */ /* 0x000e220000000800 */
[----:B---3--:R-:W-:-:S07]  /*b780*/  FADD.FTZ R70, R57, R70 ;  /* 0x0000004639467221 */ /* 0x008fce0000010000 */
[----:B------:R-:W3:Y:S01]  /*b790*/  MUFU.EX2 R86, R86 ;  /* 0x0000005600567308 */ /* 0x000ee20000000800 */
[----:B-1----:R-:W-:-:S07]  /*b7a0*/  FADD.FTZ R7, R59, R118 ;  /* 0x000000763b077221 */ /* 0x002fce0000010000 */
[----:B------:R-:W1:Y:S01]  /*b7b0*/  MUFU.EX2 R128, R128 ;  /* 0x0000008000807308 */ /* 0x000e620000000800 */
[----:B0-----:R-:W-:-:S07]  /*b7c0*/  FADD.FTZ R67, R125, R70 ;  /* 0x000000467d437221 */ /* 0x001fce0000010000 */
[----:B------:R-:W0:Y:S01]  /*b7d0*/  MUFU.EX2 R87, R87 ;  /* 0x0000005700577308 */ /* 0x000e220000000800 */
[----:B---3--:R-:W-:-:S07]  /*b7e0*/  FADD.FTZ R70, R86, R7 ;  /* 0x0000000756467221 */ /* 0x008fce0000010000 */
        /* <DEDUP_REMOVED lines=20> */
.L_x_703:
[----:B------:R-:W-:Y:S01]  /*b930*/  UIADD3 UR10, UR13, 0x12460, URZ ;  /* 0x000124600d0a7890 */ /* 0x000fe2000fffe03f */
[----:B------:R-:W-:Y:S01]  /*b940*/  ISETP.GT.AND P1, PT, R12, UR22, PT ;  /* 0x000000160c007c0c */ /* 0x000fe2000bf24270 */
[-C--:B------:R-:W-:Y:S01]  /*b950*/  FMUL.FTZ R26, R26, R9.reuse ;  /* 0x000000091a1a7220 */ /* 0x080fe20000410000 */
[----:B------:R-:W-:Y:S01]  /*b960*/  F2FP.SATFINITE.E4M3.F32.PACK_AB_MERGE_C R122, R123, R122, RZ ;  /* 0x0000007a7b7a723e */ /* 0x000fe200048070ff */
        /* <DEDUP_REMOVED lines=16> */
[----:B------:R-:W-:Y:S01]  /*ba70*/  F2FP.SATFINITE.E4M3.F32.PACK_AB_MERGE_C R15, R19, R15, RZ ;  /* 0x0000000f130f723e */ /* 0x000fe200048070ff */
[----:B------:R-:W-:Y:S01]  /*ba80*/  VIADD R9, R12, 0xffffffff ;  /* 0xffffffff0c097836 */ /* 0x000fe20000000000 */
[----:B------:R-:W-:Y:S01]  /*ba90*/  F2FP.SATFINITE.E4M3.F32.PACK_AB_MERGE_C R22, R23, R22, RZ ;  /* 0x000000161716723e */ /* 0x000fe200048070ff */
[----:B------:R-:W-:Y:S01]  /*baa0*/  SYNCS.ARRIVE.TRANS64.RED.A1T0 RZ, [UR10], RZ ;  /* 0x000000ffffff79a7 */ /* 0x000fe2000810040a */
[----:B------:R-:W-:Y:S01]  /*bab0*/  F2FP.SATFINITE.E4M3.F32.PACK_AB_MERGE_C R126, R127, R126, RZ ;  /* 0x0000007e7f7e723e */ /* 0x000fe200048070ff */
[----:B------:R-:W-:Y:S01]  /*bac0*/  UMOV UR24, UR4 ;  /* 0x0000000400187c82 */ /* 0x000fe20008000000 */
[----:B------:R-:W-:Y:S01]  /*bad0*/  F2FP.SATFINITE.E4M3.F32.PACK_AB_MERGE_C R108, R109, R108, RZ ;  /* 0x0000006c6d6c723e */ /* 0x000fe200048070ff */
[----:B------:R-:W-:Y:S01]  /*bae0*/  UMOV UR23, UR7 ;  /* 0x0000000700177c82 */ /* 0x000fe20008000000 */
        /* <DEDUP_REMOVED lines=53> */
[----:B------:R-:W-:Y:S01]  /*be40*/  F2FP.SATFINITE.E4M3.F32.PACK_AB_MERGE_C R139, R63, R62, R66 ;  /* 0x0000003e3f8b723e */ /* 0x000fe20004807042 */
[----:B------:R-:W-:Y:S06]  /*be50*/  @P1 BRA `(.L_x_704) ;  /* 0xffffffdc00741947 */ /* 0x000fec000383ffff */
.L_x_694:
[----:B------:R-:W-:-:S13]  /*be60*/  ISETP.GE.AND P1, PT, R9, UR46, PT ;  /* 0x0000002e09007c0c */ /* 0x000fda000bf26270 */
[----:B------:R-:W-:Y:S05]  /*be70*/  @!P1 BRA `(.L_x_705) ;  /* 0x0000003c00d09947 */ /* 0x000fea0003800000 */
[----:B------:R-:W-:Y:S01]  /*be80*/  ULDC UR21, c[0x0][0x9e4] ;  /* 0x0002790000157ab9 */ /* 0x000fe20000000800 */
[----:B------:R-:W-:Y:S01]  /*be90*/  ULDC UR24, c[0x0][0x288] ;  /* 0x0000a20000187ab9 */ /* 0x000fe20000000800 */
[----:B------:R-:W-:Y:S01]  /*bea0*/  ULDC UR22, c[0x0][0x2f0] ;  /* 0x0000bc0000167ab9 */ /* 0x000fe20000000800 */
[----:B------:R-:W-:-:S05]  /*beb0*/  ULDC UR23, c[0x0][0x9e0] ;  /* 0x0002780000177ab9 */ /* 0x000fca0000000800 */
.L_x_723:
[----:B------:R-:W-:-:S04]  /*bec0*/  UIADD3 UR27, UR7, 0x1, URZ ;  /* 0x00000001071b7890 */ /* 0x000fc8000fffe03f */
[----:B------:R-:W-:-:S04]  /*bed0*/  UISETP.NE.AND UP2, UPT, UR27, 0x2, UPT ;  /* 0x000000021b00788c */ /* 0x000fc8000bf45270 */
[----:B------:R-:W-:Y:S02]  /*bee0*/  USEL UR26, URZ, 0x1, UP2 ;  /* 0x000000013f1a7887 */ /* 0x000fe40009000000 */
[----:B------:R-:W-:Y:S02]  /*bef0*/  USEL UR27, UR27, URZ, UP2 ;  /* 0x0000003f1b1b7287 */ /* 0x000fe40009000000 */
[----:B------:R-:W-:Y:S01]  /*bf00*/  ULOP3.LUT UR26, UR4, UR26, URZ, 0x3c, !UPT ;  /* 0x0000001a041a7292 */ /* 0x000fe2000f8e3c3f */
[----:B------:R-:W-:Y:S11]  /*bf10*/  @!P0 BRA `(.L_x_706) ;  /* 0x0000000000048947 */ /* 0x000ff60003800000 */
[----:B------:R-:W-:Y:S01]  /*bf20*/  BPT.TRAP 0x1 ;  /* 0x000000040000795c */ /* 0x000fe20000300000 */
.L_x_706:
[----:B------:R-:W-:Y:S01]  /*bf30*/  ULEA UR25, UR27, UR47, 0x3 ;  /* 0x0000002f1b197291 */ /* 0x000fe2000f8e183f */
[----:B------:R-:W-:-:S05]  /*bf40*/  IMAD.U32 R10, RZ, RZ, UR26 ;  /* 0x0000001aff0a7e24 */ /* 0x000fca000f8e00ff */
[----:B------:R-:W-:-:S04]  /*bf50*/  SHF.L.U32 R10, R10, 0x1f, RZ ;  /* 0x0000001f0a0a7819 */ /* 0x000fc800000006ff */
[----:B------:R0:W1:Y:S01]  /*bf60*/  SYNCS.PHASECHK.TRANS64.TRYWAIT P1, [UR25+0x12430], R10 ;  /* 0x0124300aff0075a7 */ /* 0x0000620008020159 */
[----:B------:R-:W-:Y:S05]  /*bf70*/  @!P0 BRA `(.L_x_707) ;  /* 0x0000000000048947 */ /* 0x000fea0003800000 */
[----:B------:R-:W-:Y:S01]  /*bf80*/  BPT.TRAP 0x1 ;  /* 0x000000040000795c */ /* 0x000fe20000300000 */
.L_x_707:
[----:B-1----:R-:W-:Y:S05]  /*bf90*/  @P1 BRA `(.L_x_708) ;  /* 0x0000000000081947 */ /* 0x002fea0003800000 */
[----:B------:R-:W1:Y:S02]  /*bfa0*/  SYNCS.PHASECHK.TRANS64.TRYWAIT P1, [UR25+0x12430], R10 ;  /* 0x0124300aff0075a7 */ /* 0x000e640008020159 */
[----:B-1----:R-:W-:Y:S05]  /*bfb0*/  @!P1 BRA `(.L_x_709) ;  /* 0x0000009400589947 */ /* 0x002fea0003800000 */
.L_x_708:
        /* <DEDUP_REMOVED lines=63> */
.L_x_710:
[----:B------:R-:W-:Y:S01]  /*c3b0*/  ULEA UR12, UR7, UR47, 0x3 ;  /* 0x0000002f070c7291 */ /* 0x000fe2000f8e183f */
[----:B01----:R-:W-:-:S05]  /*c3c0*/  IMAD.U32 R10, RZ, RZ, UR4 ;  /* 0x00000004ff0a7e24 */ /* 0x003fca000f8e00ff */
[----:B------:R-:W-:-:S04]  /*c3d0*/  SHF.L.U32 R10, R10, 0x1f, RZ ;  /* 0x0000001f0a0a7819 */ /* 0x000fc800000006ff */
[----:B------:R0:W1:Y:S01]  /*c3e0*/  SYNCS.PHASECHK.TRANS64.TRYWAIT P1, [UR12+0x12450], R10 ;  /* 0x0124500aff0075a7 */ /* 0x000062000802014c */
[----:B------:R-:W-:Y:S05]  /*c3f0*/  @!P0 BRA `(.L_x_711) ;  /* 0x0000000000048947 */ /* 0x000fea0003800000 */
[----:B------:R-:W-:Y:S01]  /*c400*/  BPT.TRAP 0x1 ;  /* 0x000000040000795c */ /* 0x000fe20000300000 */
.L_x_711:
[----:B-1----:R-:W-:Y:S05]  /*c410*/  @P1 BRA `(.L_x_712) ;  /* 0x0000000000081947 */ /* 0x002fea0003800000 */
[----:B------:R-:W1:Y:S02]  /*c420*/  SYNCS.PHASECHK.TRANS64.TRYWAIT P1, [UR12+0x12450], R10 ;  /* 0x0124500aff0075a7 */ /* 0x000e64000802014c */
[----:B-1----:R-:W-:Y:S05]  /*c430*/  @!P1 BRA `(.L_x_713) ;  /* 0x0000009000509947 */ /* 0x002fea0003800000 */
.L_x_712:
        /* <DEDUP_REMOVED lines=9> */
[----:B------:R-:W-:Y:S02]  /*c4d0*/  IMAD R15, R9, -0xa0, RZ ;  /* 0xffffff60090f7824 */ /* 0x000fe400078e02ff */
[----:B01----:R-:W-:Y:S01]  /*c4e0*/  IMAD.U32 R10, RZ, RZ, UR25 ;  /* 0x00000019ff0a7e24 */ /* 0x003fe2000f8e00ff */
[----:B------:R-:W-:Y:S01]  /*c4f0*/  ULOP3.LUT UR4, UR4, 0x10000, URZ, 0xfc, !UPT ;  /* 0x0001000004047892 */ /* 0x000fe2000f8efc3f */
[----:B------:R-:W-:-:S03]  /*c500*/  VIADD R12, R15, 0x1 ;  /* 0x000000010f0c7836 */ /* 0x000fc60000000000 */
[----:B------:R-:W-:Y:S01]  /*c510*/  UIMAD UR4, UR7, 0x280, UR4 ;  /* 0x00000280070478a4 */ /* 0x000fe2000f8e0204 */
[----:B------:R-:W-:-:S03]  /*c520*/  IMAD R12, R3, -0x2, R12 ;  /* 0xfffffffe030c7824 */ /* 0x000fc600078e020c */
[----:B------:R-:W-:Y:S02]  /*c530*/  @!P3 VIADD R10, R10, 0x12440 ;  /* 0x000124400a0ab836 */ /* 0x000fe40000000000 */
[----:B------:R-:W-:Y:S01]  /*c540*/  IADD3 R13, R12, -UR24, R17 ;  /* 0x800000180c0d7c10 */ /* 0x000fe2000fffe011 */
[----:B------:R-:W-:Y:S02]  /*c550*/  UMOV UR10, UR4 ;  /* 0x00000004000a7c82 */ /* 0x000fe40008000000 */
[----:B------:R-:W-:Y:S01]  /*c560*/  QGMMA.64x64x32.F32.E4M3.E4M3 R24, R152, gdesc[UR8], R24, gsb0 ;  /* 0x00e0000898187df3 */ /* 0x000fe20008000818 */
[----:B------:R-:W-:Y:S01]  /*c570*/  UIADD3 UR10, UR4, 0x80, URZ ;  /* 0x00000080040a7890 */ /* 0x000fe2000fffe03f */
[----:B------:R-:W-:Y:S01]  /*c580*/  @!P3 PRMT R10, RZ, 0x654, R10 ;  /* 0x00000654ff0ab816 */ /* 0x000fe2000000000a */
[----:B------:R-:W-:Y:S01]  /*c590*/  UMOV UR11, 0xc0000010 ;  /* 0xc0000010000b7882 */ /* 0x000fe20000000000 */
[C---:B------:R-:W-:Y:S02]  /*c5a0*/  VIADD R14, R13.reuse, UR23 ;  /* 0x000000170d0e7c36 */ /* 0x040fe40008000000 */
[----:B------:R-:W-:Y:S01]  /*c5b0*/  VIADD R13, R13, UR20 ;  /* 0x000000140d0d7c36 */ /* 0x000fe20008000000 */
[----:B------:R-:W-:-:S02]  /*c5c0*/  WARPGROUP.DEPBAR.LE gsb0, 0x0 ;  /* 0x00008000000079c5 */ /* 0x000fc40000010000 */
        /* <DEDUP_REMOVED lines=13> */
[----:B------:R-:W-:Y:S02]  /*c6a0*/  UMOV UR11, 0xc0000010 ;  /* 0xc0000010000b7882 */ /* 0x000fe40000000000 */
[----:B------:R-:W-:Y:S02]  /*c6b0*/  @UP0 ULDC UR4, c[0x0][0x44c] ;  /* 0x0001130000040ab9 */ /* 0x000fe40000000800 */
[----:B------:R-:W-:Y:S01]  /*c6c0*/  @P1 IMAD.HI.U32 R11, R0, UR4, RZ ;  /* 0x00000004000b1c27 */ /* 0x000fe2000f8e00ff */
[----:B------:R-:W-:Y:S01]  /*c6d0*/  @UP0 ULDC UR4, c[0x0][0x450] ;  /* 0x0001140000040ab9 */ /* 0x000fe20000000800 */
[----:B------:R-:W-:-:S03]  /*c6e0*/  PLOP3.LUT P1, PT, PT, PT, UP1, 0x40, 0x0 ;  /* 0x000000000000781c */ /* 0x000fc60003f2e818 */
[----:B------:R-:W-:-:S05]  /*c6f0*/  @P2 SHF.R.U32.HI R19, RZ, UR4, R11 ;  /* 0x00000004ff132c19 */ /* 0x000fca000801160b */
[----:B------:R-:W0:Y:S02]  /*c700*/  SHFL.IDX PT, R21, R19, RZ, 0x1c1f ;  /* 0x001c1fff13157589 */ /* 0x000e2400000e0000 */
[----:B0-----:R-:W-:Y:S01]  /*c710*/  IMAD.IADD R11, R13, 0x1, R21 ;  /* 0x000000010d0b7824 */ /* 0x001fe200078e0215 */
[----:B------:R-:W-:Y:S02]  /*c720*/  WARPGROUP.DEPBAR.LE gsb0, 0x0 ;  /* 0x00008000000079c5 */ /* 0x000fe40000010000 */
[----:B------:R-:W-:-:S06]  /*c730*/  WARPGROUP.ARRIVE ;  /* 0x00000000000079c5 */ /* 0x000fcc0000000000 */
[----:B------:R-:W-:Y:S03]  /*c740*/  QGMMA.64x64x32.F32.E4M3.E4M3 R24, R136, gdesc[UR8], R24, gsb0 ;  /* 0x00e0000888187df3 */ /* 0x000fe60008000818 */
[----:B------:R-:W-:Y:S02]  /*c750*/  WARPGROUP.DEPBAR.LE gsb0, 0x0 ;  /* 0x00008000000079c5 */ /* 0x000fe40000010000 */
[----:B------:R0:W-:Y:S02]  /*c760*/  @!P3 SYNCS.ARRIVE.TRANS64.RED.A1T0 RZ, [R10+URZ], RZ ;  /* 0x000000ff0affb9a7 */ /* 0x0001e4000810043f */
[----:B0-----:R-:W-:Y:S02]  /*c770*/  VIADD R10, R12, 0xffffffff ;  /* 0xffffffff0c0a7836 */ /* 0x001fe40000000000 */
        /* <DEDUP_REMOVED lines=15> */
.L_x_716:
[----:B------:R-:W-:-:S05]  /*c870*/  IMAD.U32 R22, RZ, RZ, UR21 ;  /* 0x00000015ff167e24 */ /* 0x000fca000f8e00ff */
[----:B------:R-:W-:-:S13]  /*c880*/  ISETP.NE.AND P1, PT, R22, 0x1, PT ;  /* 0x000000011600780c */ /* 0x000fda0003f25270 */
[----:B------:R-:W0:Y:S02]  /*c890*/  @P1 LDC.64 R20, c[0x0][0x9e8] ;  /* 0x00027a00ff141b82 */ /* 0x000e240000000a00 */
[----:B0-----:R-:W-:-:S05]  /*c8a0*/  @P1 IMAD.HI.U32 R20, R23, R20, RZ ;  /* 0x0000001417141227 */ /* 0x001fca00078e00ff */
[----:B------:R-:W-:-:S07]  /*c8b0*/  @P1 SHF.R.U32.HI R23, RZ, R21, R20 ;  /* 0x00000015ff171219 */ /* 0x000fce0000011614 */
.L_x_717:
[----:B------:R-:W-:Y:S05]  /*c8c0*/  BSYNC B0 ;  /* 0x0000000000007941 */ /* 0x000fea0003800000 */
.L_x_715:
[----:B------:R-:W-:-:S05]  /*c8d0*/  IMAD R23, R23, R22, R10 ;  /* 0x0000001617177224 */ /* 0x000fca00078e020a */
[----:B------:R-:W-:Y:S02]  /*c8e0*/  VIADDMNMX R12, R23, R22, R12, PT ;  /* 0x00000016170c7246 */ /* 0x000fe4000380010c */
[----:B------:R-:W-:-:S07]  /*c8f0*/  VIMNMX R11, R11, R23, !PT ;  /* 0x000000170b0b7248 */ /* 0x000fce0007fe0100 */
.L_x_714:
[C---:B------:R-:W-:Y:S02]  /*c900*/  ISETP.GE.AND P1, PT, R15.reuse, 0x2, PT ;  /* 0x000000020f00780c */ /* 0x040fe40003f26270 */
        /* <DEDUP_REMOVED lines=10> */
[----:B------:R-:W-:Y:S02]  /*c9b0*/  LOP3.LUT R16, R16, 0x7fffffff, RZ, 0xc0, !PT ;  /* 0x7fffffff10107812 */ /* 0x000fe400078ec0ff */
        /* <DEDUP_REMOVED lines=213> */
[----:B------:R-:W-:Y:S02]  /*d710*/  ISETP.GE.AND P6, PT, R15, 0x9a, PT ;  /* 0x0000009a0f00780c */ /* 0x000fe40003fc6270 */
[----:B------:R-:W0:Y:S11]  /*d720*/  SHFL.IDX PT, R15, R19, 0x1, 0x1c1f ;  /* 0x003c1f00130f7f89 */ /* 0x000e3600000e0000 */
[----:B------:R-:W-:-:S02]  /*d730*/  @P6 LOP3.LUT R16, R16, 0x10000000, RZ, 0xfc, !PT ;  /* 0x1000000010106812 */ /* 0x000fc400078efcff */
[----:B------:R-:W-:-:S04]  /*d740*/  ISETP.GT.AND P6, PT, R11, 0x99, !P6 ;  /* 0x000000990b00780c */ /* 0x000fc800077c4270 */
[----:B------:R-:W-:-:S04]  /*d750*/  ISETP.LT.OR P6, PT, R12, 0x9a, P6 ;  /* 0x0000009a0c00780c */ /* 0x000fc800037c1670 */
[----:B------:R-:W-:Y:S02]  /*d760*/  FSEL R69, R69, -INF , !P6 ;  /* 0xff80000045457808 */ /* 0x000fe40007000000 */
[----:B------:R-:W-:Y:S01]  /*d770*/  PLOP3.LUT P6, PT, PT, PT, UP1, 0x40, 0x0 ;  /* 0x000000000000781c */ /* 0x000fe20003fce818 */
[--C-:B0-----:R-:W-:Y:S02]  /*d780*/  IMAD.IADD R14, R14, 0x1, R15.reuse ;  /* 0x000000010e0e7824 */ /* 0x101fe400078e020f */
[----:B------:R-:W-:-:S10]  /*d790*/  IMAD.IADD R11, R13, 0x1, R15 ;  /* 0x000000010d0b7824 */ /* 0x000fd400078e020f */
        /* <DEDUP_REMOVED lines=14> */
.L_x_720:
[----:B------:R-:W-:-:S05]  /*d880*/  IMAD.U32 R19, RZ, RZ, UR21 ;  /* 0x00000015ff137e24 */ /* 0x000fca000f8e00ff */
[----:B------:R-:W-:-:S13]  /*d890*/  ISETP.NE.AND P6, PT, R19, 0x1, PT ;  /* 0x000000011300780c */ /* 0x000fda0003fc5270 */
[----:B------:R-:W0:Y:S02]  /*d8a0*/  @P6 LDC.64 R12, c[0x0][0x9e8] ;  /* 0x00027a00ff0c6b82 */ /* 0x000e240000000a00 */
[----:B0-----:R-:W-:-:S05]  /*d8b0*/  @P6 IMAD.HI.U32 R12, R15, R12, RZ ;  /* 0x0000000c0f0c6227 */ /* 0x001fca00078e00ff */
[----:B------:R-:W-:-:S07]  /*d8c0*/  @P6 SHF.R.U32.HI R15, RZ, R13, R12 ;  /* 0x0000000dff0f6219 */ /* 0x000fce000001160c */
.L_x_721:
[----:B------:R-:W-:Y:S05]  /*d8d0*/  BSYNC B0 ;  /* 0x0000000000007941 */ /* 0x000fea0003800000 */
.L_x_719:
[----:B------:R-:W-:-:S05]  /*d8e0*/  IMAD R10, R15, R19, R10 ;  /* 0x000000130f0a7224 */ /* 0x000fca00078e020a */
[----:B------:R-:W-:Y:S02]  /*d8f0*/  VIADDMNMX R14, R10, R19, R14, PT ;  /* 0x000000130a0e7246 */ /* 0x000fe4000380010e */
[----:B------:R-:W-:-:S07]  /*d900*/  VIMNMX R11, R11, R10, !PT ;  /* 0x0000000a0b0b7248 */ /* 0x000fce0007fe0100 */
.L_x_718:
        /* <DEDUP_REMOVED lines=501> */
.L_x_722:
[----:B------:R-:W-:Y:S01]  /*f860*/  UIADD3 UR4, UR12, 0x12460, URZ ;  /* 0x000124600c047890 */ /* 0x000fe2000fffe03f */
[----:B------:R-:W-:Y:S01]  /*f870*/  ISETP.GT.AND P1, PT, R9, UR46, PT ;  /* 0x0000002e09007c0c */ /* 0x000fe2000bf24270 */
[----:B------:R-:W-:Y:S01]  /*f880*/  UMOV UR7, UR27 ;  /* 0x0000001b00077c82 */ /* 0x000fe20008000000 */
[----:B------:R-:W-:Y:S01]  /*f890*/  F2FP.SATFINITE.E4M3.F32.PACK_AB_MERGE_C R8, R95, R8, RZ ;  /* 0x000000085f08723e */ /* 0x000fe200048070ff */
[----:B------:R-:W-:Y:S01]  /*f8a0*/  UPRMT UR4, UR5, 0x654, UR4 ;  /* 0x0000065405047896 */ /* 0x000fe20008000004 */
        /* <DEDUP_REMOVED lines=11> */
[----:B------:R-:W-:Y:S01]  /*f960*/  UMOV UR4, UR26 ;  /* 0x0000001a00047c82 */ /* 0x000fe20008000000 */
        /* <DEDUP_REMOVED lines=65> */
[----:B------:R-:W-:Y:S01]  /*fd80*/  IMAD.MOV.U32 R8, RZ, RZ, R11 ;  /* 0x000000ffff087224 */ /* 0x000fe200078e000b */
[----:B------:R-:W-:Y:S01]  /*fd90*/  UMOV UR7, UR27 ;  /* 0x0000001b00077c82 */ /* 0x000fe20008000000 */
[----:B------:R-:W-:Y:S01]  /*fda0*/  IMAD.MOV.U32 R5, RZ, RZ, R10 ;  /* 0x000000ffff057224 */ /* 0x000fe200078e000a */
[----:B------:R-:W-:-:S06]  /*fdb0*/  UMOV UR4, UR26 ;  /* 0x0000001a00047c82 */ /* 0x000fcc0008000000 */
.L_x_705:
[----:B------:R-:W-:Y:S06]  /*fdc0*/  BAR.ARV 0x8, 0x200 ;  /* 0x0208000000007b1d */ /* 0x000fec0000002000 */
[----:B------:R-:W-:Y:S05]  /*fdd0*/  @!P0 BRA `(.L_x_724) ;  /* 0x0000000000048947 */ /* 0x000fea0003800000 */
[----:B------:R-:W-:Y:S01]  /*fde0*/  BPT.TRAP 0x1 ;  /* 0x000000040000795c */ /* 0x000fe20000300000 */
.L_x_724:
[----:B------:R-:W-:Y:S01]  /*fdf0*/  ULEA UR16, UR7, UR47, 0x3 ;  /* 0x0000002f07107291 */ /* 0x000fe2000f8e183f */
[----:B------:R-:W-:-:S05]  /*fe00*/  IMAD.U32 R0, RZ, RZ, UR4 ;  /* 0x00000004ff007e24 */ /* 0x000fca000f8e00ff */
[----:B------:R-:W-:-:S04]  /*fe10*/  SHF.L.U32 R0, R0, 0x1f, RZ ;  /* 0x0000001f00007819 */ /* 0x000fc800000006ff */
[----:B------:R0:W1:Y:S01]  /*fe20*/  SYNCS.PHASECHK.TRANS64.TRYWAIT P1, [UR16+0x12450], R0 ;  /* 0x01245000ff0075a7 */ /* 0x0000620008020150 */
[----:B------:R-:W-:Y:S05]  /*fe30*/  @!P0 BRA `(.L_x_725) ;  /* 0x0000000000048947 */ /* 0x000fea0003800000 */
[----:B------:R-:W-:Y:S01]  /*fe40*/  BPT.TRAP 0x1 ;  /* 0x000000040000795c */ /* 0x000fe20000300000 */
.L_x_725:
[----:B-1----:R-:W-:Y:S05]  /*fe50*/  @P1 BRA `(.L_x_726) ;  /* 0x0000000000081947 */ /* 0x002fea0003800000 */
[----:B------:R-:W1:Y:S02]  /*fe60*/  SYNCS.PHASECHK.TRANS64.TRYWAIT P1, [UR16+0x12450], R0 ;  /* 0x01245000ff0075a7 */ /* 0x000e640008020150 */
[----:B-1----:R-:W-:Y:S05]  /*fe70*/  @!P1 BRA `(.L_x_727) ;  /* 0x0000005400d89947 */ /* 0x002fea0003800000 */
.L_x_726:
[----:B------:R-:W-:Y:S01]  /*fe80*/  ULDC.64 UR12, c[0x0][0x9a0] ;  /* 0x00026800000c7ab9 */ /* 0x000fe20000000a00 */
[----:B------:R-:W-:Y:S01]  /*fe90*/  UIADD3 UR47, UR47, 0x200, URZ ;  /* 0x000002002f2f7890 */ /* 0x000fe2000fffe03f */
[----:B------:R-:W-:Y:S01]  /*fea0*/  WARPGROUP.ARRIVE ;  /* 0x00000000000079c5 */ /* 0x000fe20000000000 */
[----:B------:R-:W-:Y:S01]  /*feb0*/  UISETP.NE.U32.AND UP0, UPT, UR12, URZ, UPT ;  /* 0x0000003f0c00728c */ /* 0x000fe2000bf05070 */
[----:B------:R-:W-:Y:S01]  /*fec0*/  IMAD.MOV.U32 R4, RZ, RZ, 0x3f800000 ;  /* 0x3f800000ff047424 */ /* 0x000fe200078e00ff */
[----:B------:R-:W-:Y:S02]  /*fed0*/  USHF.R.S32.HI UR4, URZ, 0x1f, UR41 ;  /* 0x0000001f3f047899 */ /* 0x000fe40008011429 */
[----:B------:R-:W-:Y:S02]  /*fee0*/  UISETP.NE.AND.EX UP0, UPT, UR13, URZ, UPT, UP0 ;  /* 0x0000003f0d00728c */ /* 0x000fe4000bf05300 */
[----:B------:R-:W-:Y:S01]  /*fef0*/  USHF.R.U32.HI UR47, URZ, 0x4, UR47 ;  /* 0x000000043f2f7899 */ /* 0x000fe2000801162f */
[----:B------:R-:W-:-:S03]  /*ff00*/  UMOV UR19, 0xc0000010 ;  /* 0xc000001000137882 */ /* 0x000fc60000000000 */
[----:B------:R-:W-:Y:S01]  /*ff10*/  ULOP3.LUT UR47, UR47, 0x3fff, URZ, 0xc0, !UPT ;  /* 0x00003fff2f2f7892 */ /* 0x000fe2000f8ec03f */
[----:B------:R-:W-:-:S04]  /*ff20*/  PLOP3.LUT P1, PT, PT, PT, UP0, 0x80, 0x0 ;  /* 0x000000000000781c */ /* 0x000fc80003f2f008 */
[----:B------:R-:W-:Y:S01]  /*ff30*/  @UP0 ULDC.64 UR10, c[0x0][0x9c8] ;  /* 0x00027200000a0ab9 */ /* 0x000fe20000000a00 */
[----:B------:R-:W-:Y:S01]  /*ff40*/  @UP0 ULDC.64 UR14, c[0x0][0x9d0] ;  /* 0x00027400000e0ab9 */ /* 0x000fe20000000a00 */
[----:B------:R-:W-:Y:S02]  /*ff50*/  @UP0 UIMAD UR4, UR4, UR10, URZ ;  /* 0x0000000a040402a4 */ /* 0x000fe4000f8e023f */
[----:B------:R-:W-:Y:S02]  /*ff60*/  @UP0 UIMAD.WIDE.U32 UR8, UR41, UR10, URZ ;  /* 0x0000000a290802a5 */ /* 0x000fe4000f8e003f */
[----:B------:R-:W-:Y:S02]  /*ff70*/  @UP0 UIMAD UR6, UR41, UR11, UR4 ;  /* 0x0000000b290602a4 */ /* 0x000fe4000f8e0204 */
[----:B------:R-:W-:Y:S02]  /*ff80*/  ULOP3.LUT UR4, UR47, 0x10000, URZ, 0xfc, !UPT ;  /* 0x000100002f047892 */ /* 0x000fe4000f8efc3f */
[----:B------:R-:W-:-:S02]  /*ff90*/  @UP0 USHF.R.S32.HI UR10, URZ, 0x1f, UR44 ;  /* 0x0000001f3f0a0899 */ /* 0x000fc4000801142c */
[----:B------:R-:W-:Y:S02]  /*ffa0*/  UIMAD UR4, UR7, 0x280, UR4 ;  /* 0x00000280070478a4 */ /* 0x000fe4000f8e0204 */
[----:B------:R-:W-:Y:S02]  /*ffb0*/  @UP0 UIMAD UR10, UR10, UR14, URZ ;  /* 0x0000000e0a0a02a4 */ /* 0x000fe4000f8e023f */
[----:B------:R-:W-:Y:S02]  /*ffc0*/  @UP0 UIADD3 UR7, UR9, UR6, URZ ;  /* 0x0000000609070290 */ /* 0x000fe4000fffe03f */
[----:B------:R-:W-:Y:S01]  /*ffd0*/  @UP0 UIMAD UR10, UR44, UR15, UR10 ;  /* 0x0000000f2c0a02a4 */ /* 0x000fe2000f8e020a */
[----:B------:R-:W-:Y:S01]  /*ffe0*/  UMOV UR18, UR4 ;  /* 0x0000000400127c82 */ /* 0x000fe20008000000 */
[----:B------:R-:W-:Y:S01]  /*fff0*/  @UP0 UMOV UR6, UR8 ;  /* 0x0000000800060c82 */ /* 0x000fe20008000000 */
[----:B------:R-:W-:Y:S01]  /*10000*/  QGMMA.64x64x32.F32.E4M3.E4M3 R24, R152, gdesc[UR16], R24, gsb0 ;  /* 0x00e0001098187df3 */ /* 0x000fe20008000818 */
[----:B------:R-:W-:-:S04]  /*10010*/  @UP0 UIMAD.WIDE.U32 UR6, UR44, UR14, UR6 ;  /* 0x0000000e2c0602a5 */ /* 0x000fc8000f8e0006 */
[----:B------:R-:W-:Y:S02]  /*10020*/  @UP0 UIADD3 UR7, UR7, UR10, URZ ;  /* 0x0000000a07070290 */ /* 0x000fe4000fffe03f */
[----:B------:R-:W-:-:S04]  /*10030*/  @UP0 ULEA UR8, UP1, UR6, UR12, 0x2 ;  /* 0x0000000c06080291 */ /* 0x000fc8000f82103f */
[----:B------:R-:W-:Y:S02]  /*10040*/  @UP0 ULEA.HI.X UR9, UR6, UR13, UR7, 0x2, UP1 ;  /* 0x0000000d06090291 */ /* 0x000fe400088f1407 */
[----:B------:R-:W-:-:S04]  /*10050*/  IMAD.U32 R2, RZ, RZ, UR8 ;  /* 0x00000008ff027e24 */ /* 0x000fc8000f8e00ff */
[----:B-1----:R-:W-:Y:S01]  /*10060*/  IMAD.U32 R3, RZ, RZ, UR9 ;  /* 0x00000009ff037e24 */ /* 0x002fe2000f8e00ff */
[----:B------:R-:W-:-:S04]  /*10070*/  UIADD3 UR6, UR4, 0x80, URZ ;  /* 0x0000008004067890 */ /* 0x000fc8000fffe03f */
[----:B------:R1:W2:Y:S01]  /*10080*/  @P1 LDG.E R4, desc[UR42][R2.64] ;  /* 0x0000002a02041981 */ /* 0x0002a2000c1e1900 */
        /* <DEDUP_REMOVED lines=11> */
[----:B0-----:R-:W0:Y:S04]  /*10140*/  SHFL.BFLY PT, R0, R7, 0x2, 0x1f ;  /* 0x0c401f0007007f89 */ /* 0x001e2800000e0000 */
[----:B------:R-:W3:Y:S01]  /*10150*/  SHFL.BFLY PT, R9, R6, 0x2, 0x1f ;  /* 0x0c401f0006097f89 */ /* 0x000ee200000e0000 */
[----:B------:R-:W-:Y:S02]  /*10160*/  WARPGROUP.DEPBAR.LE gsb0, 0x0 ;  /* 0x00008000000079c5 */ /* 0x000fe40000010000 */
[----:B------:R-:W-:-:S06]  /*10170*/  WARPGROUP.ARRIVE ;  /* 0x00000000000079c5 */ /* 0x000fcc0000000000 */
[----:B------:R-:W-:Y:S01]  /*10180*/  QGMMA.64x64x32.F32.E4M3.E4M3 R24, R140, gdesc[UR4], R24, gsb0 ;  /* 0x00e000048c187df3 */ /* 0x000fe20008000818 */
[----:B0-----:R-:W-:Y:S01]  /*10190*/  FADD.FTZ R0, R0, R7 ;  /* 0x0000000700007221 */ /* 0x001fe20000010000 */
[----:B------:R-:W-:Y:S01]  /*101a0*/  UIADD3 UR4, UR4, 0x200, URZ ;  /* 0x0000020004047890 */ /* 0x000fe2000fffe03f */
[----:B---3--:R-:W-:Y:S01]  /*101b0*/  FADD.FTZ R9, R9, R6 ;  /* 0x0000000609097221 */ /* 0x008fe20000010000 */
[----:B------:R-:W-:Y:S02]  /*101c0*/  UMOV UR7, 0xc0000010 ;  /* 0xc000001000077882 */ /* 0x000fe40000000000 */
[----:B-1----:R-:W0:Y:S03]  /*101d0*/  SHFL.BFLY PT, R3, R0, 0x1, 0x1f ;  /* 0x0c201f0000037f89 */ /* 0x002e2600000e0000 */
        /* <DEDUP_REMOVED lines=17> */
[----:B------:R-:W3:Y:S08]  /*102f0*/  @P3 MUFU.LG2 R10, R10 ;  /* 0x0000000a000a3308 */ /* 0x000ef00000000c00 */
[----:B------:R-:W4:Y:S01]  /*10300*/  @P1 MUFU.RCP R11, R14 ;  /* 0x0000000e000b1308 */ /* 0x000f220000001000 */
[----:B------:R-:W-:-:S02]  /*10310*/  IMAD.U32 R9, RZ, RZ, UR45 ;  /* 0x0000002dff097e24 */ /* 0x000fc4000f8e00ff */
[----:B------:R-:W-:Y:S02]  /*10320*/  IMAD.U32 R2, RZ, RZ, UR45 ;  /* 0x0000002dff027e24 */ /* 0x000fe4000f8e00ff */
[----:B0-----:R-:W-:Y:S01]  /*10330*/  @P3 FMUL.FTZ R12, R9, 0.69314718246459960938 ;  /* 0x3f317218090c3820 */ /* 0x001fe20000410000 */
[----:B-1----:R-:W-:Y:S01]  /*10340*/  @P2 FMUL.FTZ R9, R6, 0.69314718246459960938 ;  /* 0x3f31721806092820 */ /* 0x002fe20000410000 */
[----:B------:R-:W-:Y:S01]  /*10350*/  @P2 FMUL.FTZ R2, R2, 0.69314718246459960938 ;  /* 0x3f31721802022820 */ /* 0x000fe20000410000 */
[----:B---3--:R-:W-:Y:S01]  /*10360*/  @P3 FMUL.FTZ R13, R10, 0.69314718246459960938 ;  /* 0x3f3172180a0d3820 */ /* 0x008fe20000410000 */
[----:B------:R-:W-:Y:S02]  /*10370*/  IMAD.MOV.U32 R3, RZ, RZ, -0x800000 ;  /* 0xff800000ff037424 */ /* 0x000fe400078e00ff */
[----:B------:R-:W-:Y:S01]  /*10380*/  @P2 FFMA.FTZ R3, R2, R5, R9 ;  /* 0x0000000502032223 */ /* 0x000fe20000010009 */
[----:B------:R-:W-:Y:S02]  /*10390*/  IMAD.MOV.U32 R0, RZ, RZ, -0x800000 ;  /* 0xff800000ff007424 */ /* 0x000fe400078e00ff */
[----:B------:R-:W-:Y:S01]  /*103a0*/  @P3 FFMA.FTZ R0, R12, R8, R13 ;  /* 0x000000080c003223 */ /* 0x000fe2000001000d */
[-C--:B--2---:R-:W-:Y:S01]  /*103b0*/  FMUL.FTZ R7, R7, R4.reuse ;  /* 0x0000000407077220 */ /* 0x084fe20000410000 */
[----:B----4-:R-:W-:Y:S01]  /*103c0*/  FMUL.FTZ R11, R11, R4 ;  /* 0x000000040b0b7220 */ /* 0x010fe20000410000 */
[----:B------:R-:W-:-:S02]  /*103d0*/  WARPGROUP.DEPBAR.LE gsb0, 0x0 ;  /* 0x00008000000079c5 */ /* 0x000fc40000010000 */
[----:B------:R-:W-:Y:S05]  /*103e0*/  @!P0 BRA `(.L_x_728) ;  /* 0x0000000000048947 */ /* 0x000fea0003800000 */
[----:B------:R-:W-:Y:S01]  /*103f0*/  BPT.TRAP 0x1 ;  /* 0x000000040000795c */ /* 0x000fe20000300000 */
.L_x_728:
        /* <DEDUP_REMOVED lines=36> */
.L_x_654:
[----:B------:R-:W-:Y:S05]  /*10640*/  @P0 BRA `(.L_x_729) ;  /* 0x0000001400700947 */ /* 0x000fea0003800000 */
[----:B------:R-:W0:Y:S01]  /*10650*/  S2R R7, SR_TID.X ;  /* 0x0000000000077919 */ /* 0x000e220000002100 */
[----:B------:R-:W-:Y:S01]  /*10660*/  ULDC.64 UR4, c[0x4][0x38] ;  /* 0x01000e0000047ab9 */ /* 0x000fe20000000a00 */
        /* <DEDUP_REMOVED lines=9> */
[C---:B------:R-:W-:Y:S01]  /*10700*/  LOP3.LUT P0, R2, R7.reuse, 0x3, RZ, 0xc0, !PT ;  /* 0x0000000307027812 */ /* 0x040fe2000780c0ff */
[----:B------:R-:W-:Y:S01]  /*10710*/  VIADD R7, R7, 0xffffff80 ;  /* 0xffffff8007077836 */ /* 0x000fe20000000000 */
[----:B------:R-:W-:Y:S01]  /*10720*/  UIMAD.WIDE.U32 UR4, UR44, UR8, URZ ;  /* 0x000000082c0472a5 */ /* 0x000fe2000f8e003f */
[----:B------:R-:W-:Y:S01]  /*10730*/  BSSY B0, `(.L_x_730) ;  /* 0x0000109000007945 */ /* 0x000fe20003800000 */
[----:B------:R-:W-:Y:S01]  /*10740*/  ISETP.EQ.OR P0, PT, R2, 0x3, !P0 ;  /* 0x000000030200780c */ /* 0x000fe20004702670 */
[----:B------:R-:W-:Y:S01]  /*10750*/  UIMAD UR6, UR7, UR8, URZ ;  /* 0x00000008070672a4 */ /* 0x000fe2000f8e023f */
[----:B------:R-:W-:Y:S01]  /*10760*/  SHF.R.S32.HI R2, RZ, 0x1f, R7 ;  /* 0x0000001fff027819 */ /* 0x000fe20000011407 */
[----:B------:R-:W-:Y:S01]  /*10770*/  UIMAD UR8, UR7, UR10, URZ ;  /* 0x0000000a070872a4 */ /* 0x000fe2000f8e023f */
[----:B------:R-:W-:Y:S01]  /*10780*/  SEL R65, R48, R49, P0 ;  /* 0x0000003130417207 */ /* 0x000fe20000000000 */
[----:B------:R-:W-:Y:S01]  /*10790*/  IMAD.U32 R20, RZ, RZ, UR4 ;  /* 0x00000004ff147e24 */ /* 0x000fe2000f8e00ff */
[----:B0-----:R-:W-:Y:S01]  /*107a0*/  LEA.HI R4, R2, R7, RZ, 0x7 ;  /* 0x0000000702047211 */ /* 0x001fe200078f38ff */
[----:B------:R-:W-:Y:S01]  /*107b0*/  UIMAD UR9, UR44, UR9, UR6 ;  /* 0x000000092c0972a4 */ /* 0x000fe2000f8e0206 */
[----:B------:R-:W-:Y:S01]  /*107c0*/  SEL R61, R49, R48, P0 ;  /* 0x00000030313d7207 */ /* 0x000fe20000000000 */
[----:B------:R-:W0:Y:S01]  /*107d0*/  S2UR UR4, SR_CTAID.Y ;  /* 0x00000000000479c3 */ /* 0x000e220000002600 */
[----:B------:R-:W-:Y:S01]  /*107e0*/  LOP3.LUT R8, R4, 0xffffff80, RZ, 0xc0, !PT ;  /* 0xffffff8004087812 */ /* 0x000fe200078ec0ff */
[----:B------:R-:W-:Y:S01]  /*107f0*/  UIADD3 UR9, UR5, UR9, URZ ;  /* 0x0000000905097290 */ /* 0x000fe2000fffe03f */
[----:B------:R-:W-:Y:S01]  /*10800*/  SEL R49, R26, R27, P0 ;  /* 0x0000001b1a317207 */ /* 0x000fe20000000000 */
[----:B------:R-:W-:Y:S01]  /*10810*/  IMAD.U32 R21, RZ, RZ, UR5 ;  /* 0x00000005ff157e24 */ /* 0x000fe2000f8e00ff */
[----:B------:R-:W-:Y:S01]  /*10820*/  SEL R57, R27, R26, P0 ;  /* 0x0000001a1b397207 */ /* 0x000fe20000000000 */
[----:B------:R-:W-:Y:S01]  /*10830*/  IMAD.IADD R26, R7, 0x1, -R8 ;  /* 0x00000001071a7824 */ /* 0x000fe200078e0a08 */
[----:B------:R-:W-:Y:S01]  /*10840*/  LEA.HI R2, R2, R7, RZ, 0x2 ;  /* 0x0000000702027211 */ /* 0x000fe200078f10ff */
[----:B------:R-:W-:Y:S01]  /*10850*/  USHF.R.S32.HI UR5, URZ, 0x1f, UR41 ;  /* 0x0000001f3f057899 */ /* 0x000fe20008011429 */
[----:B------:R-:W-:Y:S01]  /*10860*/  SHF.R.S32.HI R4, RZ, 0x7, R4 ;  /* 0x00000007ff047819 */ /* 0x000fe20000011404 */
[----:B------:R-:W-:Y:S01]  /*10870*/  IMAD.U32 R21, RZ, RZ, UR9 ;  /* 0x00000009ff157e24 */ /* 0x000fe2000f8e00ff */
[----:B------:R-:W-:Y:S01]  /*10880*/  SHF.R.S32.HI R9, RZ, 0x1f, R26 ;  /* 0x0000001fff097819 */ /* 0x000fe2000001141a */
[----:B------:R-:W-:Y:S01]  /*10890*/  UIMAD.WIDE.U32 UR6, UR44, UR10, URZ ;  /* 0x0000000a2c0672a5 */ /* 0x000fe2000f8e003f */
[----:B------:R-:W-:Y:S01]  /*108a0*/  SEL R91, R28, R29, P0 ;  /* 0x0000001d1c5b7207 */ /* 0x000fe20000000000 */
[----:B------:R-:W-:Y:S01]  /*108b0*/  UIMAD UR8, UR44, UR11, UR8 ;  /* 0x0000000b2c0872a4 */ /* 0x000fe2000f8e0208 */
[----:B------:R-:W-:-:S02]  /*108c0*/  SEL R87, R29, R28, P0 ;  /* 0x0000001c1d577207 */ /* 0x000fc40000000000 */
[----:B------:R-:W-:Y:S01]  /*108d0*/  LOP3.LUT R8, R2, 0xfffffffc, RZ, 0xc0, !PT ;  /* 0xfffffffc02087812 */ /* 0x000fe200078ec0ff */
[----:B------:R-:W-:Y:S01]  /*108e0*/  IMAD.HI R2, R4, 0x55555556, RZ ;  /* 0x5555555604027827 */ /* 0x000fe200078e02ff */
[----:B------:R-:W1:Y:S01]  /*108f0*/  LDC R29, c[0x0][0xbe8] ;  /* 0x0002fa00ff1d7b82 */ /* 0x000e620000000800 */
[----:B------:R-:W-:Y:S01]  /*10900*/  SEL R75, R44, R45, P0 ;  /* 0x0000002d2c4b7207 */ /* 0x000fe20000000000 */
[----:B------:R-:W-:Y:S01]  /*10910*/  UIADD3 UR8, UR7, UR8, URZ ;  /* 0x0000000807087290 */ /* 0x000fe2000fffe03f */
[----:B------:R-:W-:Y:S01]  /*10920*/  SEL R71, R45, R44, P0 ;  /* 0x0000002c2d477207 */ /* 0x000fe20000000000 */
[----:B------:R-:W-:Y:S01]  /*10930*/  IMAD.IADD R12, R7, 0x1, -R8 ;  /* 0x00000001070c7824 */ /* 0x000fe200078e0a08 */
[----:B------:R-:W-:Y:S01]  /*10940*/  LEA.HI R10, R9, R26, RZ, 0x2 ;  /* 0x0000001a090a7211 */ /* 0x000fe200078f10ff */
[----:B------:R-:W3:Y:S01]  /*10950*/  S2R R44, SR_CTAID.X ;  /* 0x00000000002c7919 */ /* 0x000ee20000002500 */
[----:B------:R-:W-:Y:S01]  /*10960*/  LEA.HI R5, R2, R2, RZ, 0x1 ;  /* 0x0000000202057211 */ /* 0x000fe200078f08ff */
[----:B------:R-:W-:Y:S01]  /*10970*/  IMAD.U32 R8, RZ, RZ, UR6 ;  /* 0x00000006ff087e24 */ /* 0x000fe2000f8e00ff */
[----:B------:R-:W-:-:S02]  /*10980*/  SHF.R.S32.HI R2, RZ, 0x2, R10 ;  /* 0x00000002ff027819 */ /* 0x000fc4000001140a */
[----:B------:R-:W-:Y:S01]  /*10990*/  SHF.R.S32.HI R17, RZ, 0x1f, R10 ;  /* 0x0000001fff117819 */ /* 0x000fe2000001140a */
[----:B------:R-:W-:Y:S01]  /*109a0*/  IMAD R7, R5, -0x3, R4 ;  /* 0xfffffffd05077824 */ /* 0x000fe200078e0204 */
[----:B------:R-:W-:Y:S01]  /*109b0*/  LEA.HI R9, R9, R26, RZ, 0x5 ;  /* 0x0000001a09097211 */ /* 0x000fe200078f28ff */
[----:B------:R-:W4:Y:S01]  /*109c0*/  LDC.64 R4, c[0x0][0xbd8] ;  /* 0x0002f600ff047b82 */ /* 0x000f220000000a00 */
[----:B------:R-:W-:Y:S02]  /*109d0*/  LEA.HI R17, R17, R2, RZ, 0x3 ;  /* 0x0000000211117211 */ /* 0x000fe400078f18ff */
[----:B------:R-:W-:Y:S02]  /*109e0*/  SHF.R.S32.HI R9, RZ, 0x5, R9 ;  /* 0x00000005ff097819 */ /* 0x000fe40000011409 */
[----:B------:R-:W-:Y:S02]  /*109f0*/  LOP3.LUT R17, R17, 0xfffffff8, RZ, 0xc0, !PT ;  /* 0xfffffff811117812 */ /* 0x000fe400078ec0ff */
[----:B------:R-:W-:-:S02]  /*10a00*/  LEA.HI R14, R12, R12, RZ, 0x1 ;  /* 0x0000000c0c0e7211 */ /* 0x000fc400078f08ff */
[----:B------:R-:W-:Y:S01]  /*10a10*/  SEL R15, R30, R31, P0 ;  /* 0x0000001f1e0f7207 */ /* 0x000fe20000000000 */
[----:B------:R-:W-:Y:S01]  /*10a20*/  IMAD.IADD R2, R2, 0x1, -R17 ;  /* 0x0000000102027824 */ /* 0x000fe200078e0a11 */
[----:B------:R-:W-:Y:S02]  /*10a30*/  SEL R59, R31, R30, P0 ;  /* 0x0000001e1f3b7207 */ /* 0x000fe40000000000 */
[----:B------:R-:W-:Y:S01]  /*10a40*/  LOP3.LUT R31, R14, 0x1ffffffe, RZ, 0xc0, !PT ;  /* 0x1ffffffe0e1f7812 */ /* 0x000fe200078ec0ff */
[----:B------:R-:W-:Y:S01]  /*10a50*/  IMAD R2, R9, 0x10, R2 ;  /* 0x0000001009027824 */ /* 0x000fe200078e0202 */
[----:B-1----:R-:W-:Y:S01]  /*10a60*/  ISETP.NE.AND P2, PT, R29, 0x1, PT ;  /* 0x000000011d00780c */ /* 0x002fe20003f45270 */
[----:B------:R-:W-:Y:S01]  /*10a70*/  IMAD.U32 R9, RZ, RZ, UR7 ;  /* 0x00000007ff097e24 */ /* 0x000fe2000f8e00ff */
[----:B------:R-:W-:Y:S01]  /*10a80*/  SEL R81, R32, R33, P0 ;  /* 0x0000002120517207 */ /* 0x000fe20000000000 */
[----:B------:R-:W-:Y:S01]  /*10a90*/  IMAD.IADD R31, R12, 0x1, -R31 ;  /* 0x000000010c1f7824 */ /* 0x000fe200078e0a1f */
[----:B------:R-:W-:Y:S01]  /*10aa0*/  SEL R77, R33, R32, P0 ;  /* 0x00000020214d7207 */ /* 0x000fe20000000000 */
[----:B------:R-:W-:Y:S01]  /*10ab0*/  IMAD R2, R7, 0x40, R2 ;  /* 0x0000004007027824 */ /* 0x000fe200078e0202 */
[----:B------:R-:W-:Y:S01]  /*10ac0*/  SEL R73, R40, R41, P0 ;  /* 0x0000002928497207 */ /* 0x000fe20000000000 */
[----:B------:R-:W-:Y:S01]  /*10ad0*/  IMAD.U32 R9, RZ, RZ, UR8 ;  /* 0x00000008ff097e24 */ /* 0x000fe2000f8e00ff */
[----:B------:R-:W-:Y:S01]  /*10ae0*/  SEL R69, R41, R40, P0 ;  /* 0x0000002829457207 */ /* 0x000fe20000000000 */
[--C-:B------:R-:W-:Y:S01]  /*10af0*/  IMAD R7, R31, 0x8, R2.reuse ;  /* 0x000000081f077824 */ /* 0x100fe200078e0202 */
[----:B------:R-:W-:Y:S01]  /*10b00*/  SEL R41, R34, R35, P0 ;  /* 0x0000002322297207 */ /* 0x000fe20000000000 */
[C---:B---3--:R-:W-:Y:S01]  /*10b10*/  IMAD R28, R44.reuse, 0xc0, R2 ;  /* 0x000000c02c1c7824 */ /* 0x048fe200078e0202 */
[----:B------:R-:W-:Y:S01]  /*10b20*/  SEL R45, R35, R34, P0 ;  /* 0x00000022232d7207 */ /* 0x000fe20000000000 */
[----:B------:R-:W-:Y:S01]  /*10b30*/  IMAD R44, R44, 0xc0, R7 ;  /* 0x000000c02c2c7824 */ /* 0x000fe200078e0207 */
[----:B------:R-:W-:Y:S01]  /*10b40*/  LOP3.LUT R33, R10, 0x7ffffffc, RZ, 0xc0, !PT ;  /* 0x7ffffffc0a217812 */ /* 0x000fe200078ec0ff */
[----:B------:R-:W1:Y:S01]  /*10b50*/  @P2 LDC R35, c[0x0][0xbec] ;  /* 0x0002fb00ff232b82 */ /* 0x000e620000000800 */
[----:B------:R-:W-:Y:S01]  /*10b60*/  SEL R89, R24, R25, P0 ;  /* 0x0000001918597207 */ /* 0x000fe20000000000 */
[C---:B----4-:R-:W-:Y:S01]  /*10b70*/  IMAD R18, R4.reuse, UR5, RZ ;  /* 0x0000000504127c24 */ /* 0x050fe2000f8e02ff */
[----:B------:R-:W-:Y:S01]  /*10b80*/  SEL R85, R25, R24, P0 ;  /* 0x0000001819557207 */ /* 0x000fe20000000000 */
[----:B------:R-:W-:Y:S01]  /*10b90*/  IMAD.WIDE.U32 R20, R4, UR41, R20 ;  /* 0x0000002904147c25 */ /* 0x000fe2000f8e0014 */
[----:B------:R-:W-:Y:S01]  /*10ba0*/  SEL R67, R52, R53, P0 ;  /* 0x0000003534437207 */ /* 0x000fe20000000000 */
[----:B------:R-:W-:Y:S01]  /*10bb0*/  ULDC.64 UR6, c[0x0][0xb48] ;  /* 0x0002d20000067ab9 */ /* 0x000fe20000000a00 */
[----:B------:R-:W-:Y:S01]  /*10bc0*/  SEL R63, R53, R52, P0 ;  /* 0x00000034353f7207 */ /* 0x000fe20000000000 */
[----:B------:R-:W-:Y:S01]  /*10bd0*/  IMAD R5, R5, UR41, R18 ;  /* 0x0000002905057c24 */ /* 0x000fe2000f8e0212 */
[C---:B------:R-:W-:Y:S01]  /*10be0*/  LOP3.LUT P1, RZ, R26.reuse, 0x3, RZ, 0xc0, !PT ;  /* 0x000000031aff7812 */ /* 0x040fe2000782c0ff */
[----:B------:R-:W-:Y:S01]  /*10bf0*/  IMAD.IADD R26, R26, 0x1, -R33 ;  /* 0x000000011a1a7824 */ /* 0x000fe200078e0a21 */
[----:B------:R-:W-:Y:S01]  /*10c00*/  SEL R13, R38, R39, P0 ;  /* 0x00000027260d7207 */ /* 0x000fe20000000000 */
[----:B------:R-:W3:Y:S01]  /*10c10*/  @P2 LDC R52, c[0x0][0xbf0] ;  /* 0x0002fc00ff342b82 */ /* 0x000ee20000000800 */
[----:B------:R-:W-:Y:S01]  /*10c20*/  SEL R53, R39, R38, P0 ;  /* 0x0000002627357207 */ /* 0x000fe20000000000 */
[----:B------:R-:W-:Y:S01]  /*10c30*/  IMAD.IADD R21, R21, 0x1, R5 ;  /* 0x0000000115157824 */ /* 0x000fe200078e0205 */
[----:B------:R-:W-:Y:S01]  /*10c40*/  SEL R83, R36, R37, P0 ;  /* 0x0000002524537207 */ /* 0x000fe20000000000 */
[----:B------:R-:W-:Y:S01]  /*10c50*/  ULDC.64 UR8, c[0x0][0xb28] ;  /* 0x0002ca0000087ab9 */ /* 0x000fe20000000a00 */
[----:B------:R-:W-:-:S02]  /*10c60*/  SEL R79, R37, R36, P0 ;  /* 0x00000024254f7207 */ /* 0x000fc40000000000 */
[----:B------:R-:W-:Y:S02]  /*10c70*/  SEL R25, R54, R55, P0 ;  /* 0x0000003736197207 */ /* 0x000fe40000000000 */
[----:B------:R-:W-:Y:S02]  /*10c80*/  SEL R17, R55, R54, P0 ;  /* 0x0000003637117207 */ /* 0x000fe40000000000 */
[----:B------:R-:W4:Y:S01]  /*10c90*/  LDC.64 R54, c[0x0][0xb40] ;  /* 0x0002d000ff367b82 */ /* 0x000f220000000a00 */
[----:B------:R-:W-:Y:S01]  /*10ca0*/  SEL R11, R46, R47, P0 ;  /* 0x0000002f2e0b7207 */ /* 0x000fe20000000000 */
[----:B-1----:R-:W-:Y:S01]  /*10cb0*/  @P2 IMAD.HI.U32 R35, R44, R35, RZ ;  /* 0x000000232c232227 */ /* 0x002fe200078e00ff */
[----:B------:R-:W-:Y:S02]  /*10cc0*/  SEL R47, R47, R46, P0 ;  /* 0x0000002e2f2f7207 */ /* 0x000fe40000000000 */
[----:B------:R-:W-:Y:S02]  /*10cd0*/  SEL R27, R42, R43, P0 ;  /* 0x0000002b2a1b7207 */ /* 0x000fe40000000000 */
[----:B------:R-:W-:Y:S01]  /*10ce0*/  SEL R23, R50, R51, P0 ;  /* 0x0000003332177207 */ /* 0x000fe20000000000 */
[----:B------:R-:W1:Y:S01]  /*10cf0*/  @P2 LDC R46, c[0x0][0xbf0] ;  /* 0x0002fc00ff2e2b82 */ /* 0x000e620000000800 */
[----:B------:R-:W-:-:S02]  /*10d00*/  SEL R37, R43, R42, P0 ;  /* 0x0000002a2b257207 */ /* 0x000fc40000000000 */
[----:B------:R-:W-:Y:S01]  /*10d10*/  SEL R19, R51, R50, P0 ;  /* 0x0000003233137207 */ /* 0x000fe20000000000 */
[----:B----4-:R-:W-:Y:S01]  /*10d20*/  IMAD.WIDE.U32 R8, R54, UR41, R8 ;  /* 0x0000002936087c25 */ /* 0x010fe2000f8e0008 */
[----:B--2---:R-:W-:Y:S01]  /*10d30*/  LOP3.LUT R34, R6, 0x2, RZ, 0x3c, !PT ;  /* 0x0000000206227812 */ /* 0x004fe200078e3cff */
[----:B------:R-:W-:Y:S04]  /*10d40*/  SHFL.IDX PT, R33, R89, R6, 0x1c1f ;  /* 0x001c1f0659217589 */ /* 0x000fe800000e0000 */
[----:B------:R-:W2:Y:S04]  /*10d50*/  SHFL.IDX PT, R38, R85, R34, 0x1c1f ;  /* 0x001c1f2255267589 */ /* 0x000ea800000e0000 */
[----:B------:R-:W-:Y:S04]  /*10d60*/  SHFL.IDX PT, R7, R91, R6, 0x1c1f ;  /* 0x001c1f065b077589 */ /* 0x000fe800000e0000 */
[----:B------:R4:W-:Y:S04]  /*10d70*/  SHFL.IDX PT, R31, R65, R6, 0x1c1f ;  /* 0x001c1f06411f7589 */ /* 0x0009e800000e0000 */
[----:B------:R-:W5:Y:S04]  /*10d80*/  SHFL.IDX PT, R36, R87, R34, 0x1c1f ;  /* 0x001c1f2257247589 */ /* 0x000f6800000e0000 */
[----:B------:R0:W-:Y:S01]  /*10d90*/  SHFL.IDX PT, R30, R67, R6, 0x1c1f ;  /* 0x001c1f06431e7589 */ /* 0x0001e200000e0000 */
[----:B----4-:R-:W4:Y:S03]  /*10da0*/  LDC R65, c[0x0][0xc50] ;  /* 0x00031400ff417b82 */ /* 0x010f260000000800 */
[----:B------:R-:W-:Y:S04]  /*10db0*/  SHFL.IDX PT, R40, R81, R6, 0x1c1f ;  /* 0x001c1f0651287589 */ /* 0x000fe800000e0000 */
[----:B------:R-:W-:Y:S01]  /*10dc0*/  SHFL.IDX PT, R39, R83, R6, 0x1c1f ;  /* 0x001c1f0653277589 */ /* 0x000fe200000e0000 */
[----:B--2---:R-:W-:Y:S01]  /*10dd0*/  SEL R4, R33, R38, P0 ;  /* 0x0000002621047207 */ /* 0x004fe20000000000 */
[----:B0-----:R-:W0:Y:S02]  /*10de0*/  @P2 LDC R67, c[0x0][0xbec] ;  /* 0x0002fb00ff432b82 */ /* 0x001e240000000800 */
[----:B------:R-:W-:Y:S04]  /*10df0*/  SHFL.IDX PT, R43, R73, R6, 0x1c1f ;  /* 0x001c1f06492b7589 */ /* 0x000fe800000e0000 */
[----:B------:R-:W-:Y:S04]  /*10e00*/  SHFL.IDX PT, R32, R75, R6, 0x1c1f ;  /* 0x001c1f064b207589 */ /* 0x000fe800000e0000 */
[----:B------:R-:W-:Y:S01]  /*10e10*/  SHFL.IDX PT, R16, R49, R6, 0x1c1f ;  /* 0x001c1f0631107589 */ /* 0x000fe200000e0000 */
[----:B-----5:R-:W-:-:S02]  /*10e20*/  SEL R5, R7, R36, P0 ;  /* 0x0000002407057207 */ /* 0x020fc40000000000 */
[----:B------:R-:W-:Y:S01]  /*10e30*/  SEL R7, R36, R7, P0 ;  /* 0x0000000724077207 */ /* 0x000fe20000000000 */
[----:B------:R-:W-:Y:S01]  /*10e40*/  SHFL.IDX PT, R15, R15, R6, 0x1c1f ;  /* 0x001c1f060f0f7589 */ /* 0x000fe200000e0000 */
[----:B------:R-:W-:-:S03]  /*10e50*/  IMAD R36, R54, UR5, RZ ;  /* 0x0000000536247c24 */ /* 0x000fc6000f8e02ff */
[----:B------:R-:W-:Y:S04]  /*10e60*/  SHFL.IDX PT, R14, R41, R6, 0x1c1f ;  /* 0x001c1f06290e7589 */ /* 0x000fe800000e0000 */
[----:B------:R-:W-:Y:S01]  /*10e70*/  SHFL.IDX PT, R13, R13, R6, 0x1c1f ;  /* 0x001c1f060d0d7589 */ /* 0x000fe200000e0000 */
[----:B0-----:R-:W-:-:S03]  /*10e80*/  @P2 IMAD.HI.U32 R67, R44, R67, RZ ;  /* 0x000000432c432227 */ /* 0x001fc600078e00ff */
[----:B------:R-:W-:Y:S04]  /*10e90*/  SHFL.IDX PT, R12, R27, R6, 0x1c1f ;  /* 0x001c1f061b0c7589 */ /* 0x000fe800000e0000 */
[----:B------:R-:W-:Y:S04]  /*10ea0*/  SHFL.IDX PT, R11, R11, R6, 0x1c1f ;  /* 0x001c1f060b0b7589 */ /* 0x000fe800000e0000 */
[----:B------:R-:W-:Y:S04]  /*10eb0*/  SHFL.IDX PT, R2, R25, R6, 0x1c1f ;  /* 0x001c1f0619027589 */ /* 0x000fe800000e0000 */
[----:B------:R0:W-:Y:S04]  /*10ec0*/  SHFL.IDX PT, R10, R23, R6, 0x1c1f ;  /* 0x001c1f06170a7589 */ /* 0x0001e800000e0000 */
[----:B------:R-:W-:Y:S04]  /*10ed0*/  SHFL.IDX PT, R42, R79, R34, 0x1c1f ;  /* 0x001c1f224f2a7589 */ /* 0x000fe800000e0000 */
[----:B------:R-:W-:Y:S01]  /*10ee0*/  SHFL.IDX PT, R41, R77, R34, 0x1c1f ;  /* 0x001c1f224d297589 */ /* 0x000fe200000e0000 */
[----:B0-----:R-:W-:Y:S01]  /*10ef0*/  SEL R6, R38, R33, P0 ;  /* 0x0000002126067207 */ /* 0x001fe20000000000 */
[----:B------:R-:W-:-:S02]  /*10f00*/  IMAD R38, RZ, RZ, -UR44 ;  /* 0x8000002cff267e24 */ /* 0x000fc4000f8e02ff */
[----:B------:R-:W-:Y:S01]  /*10f10*/  SHFL.IDX PT, R49, R71, R34, 0x1c1f ;  /* 0x001c1f2247317589 */ /* 0x000fe200000e0000 */
[----:B------:R-:W-:Y:S01]  /*10f20*/  IMAD.MOV.U32 R33, RZ, RZ, R44 ;  /* 0x000000ffff217224 */ /* 0x000fe200078e002c */
[----:B-1----:R-:W-:Y:S01]  /*10f30*/  @P2 SHF.R.U32.HI R33, RZ, R46, R35 ;  /* 0x0000002eff212219 */ /* 0x002fe20000011623 */
[----:B----4-:R-:W-:Y:S01]  /*10f40*/  IMAD R65, R65, R38, UR4 ;  /* 0x0000000441417e24 */ /* 0x010fe2000f8e0226 */
[----:B------:R-:W-:Y:S01]  /*10f50*/  ULDC.64 UR4, c[0x0][0xbe0] ;  /* 0x0002f80000047ab9 */ /* 0x000fe20000000a00 */
[----:B------:R-:W-:Y:S01]  /*10f60*/  IMAD R35, R55, UR41, R36 ;  /* 0x0000002937237c24 */ /* 0x000fe2000f8e0224 */
[----:B------:R-:W0:Y:S02]  /*10f70*/  SHFL.IDX PT, R48, R69, R34, 0x1c1f ;  /* 0x001c1f2245307589 */ /* 0x000e2400000e0000 */
[----:B------:R-:W-:Y:S01]  /*10f80*/  SHF.R.S32.HI R38, RZ, 0x1f, R65 ;  /* 0x0000001fff267819 */ /* 0x000fe20000011441 */
[----:B------:R-:W-:Y:S01]  /*10f90*/  IMAD.IADD R35, R9, 0x1, R35 ;  /* 0x0000000109237824 */ /* 0x000fe200078e0223 */
[----:B------:R-:W-:Y:S03]  /*10fa0*/  SHFL.IDX PT, R51, R63, R34, 0x1c1f ;  /* 0x001c1f223f337589 */ /* 0x000fe600000e0000 */
[C---:B------:R-:W-:Y:S01]  /*10fb0*/  IMAD R9, R38.reuse, UR4, RZ ;  /* 0x0000000426097c24 */ /* 0x040fe2000f8e02ff */
[----:B------:R-:W1:Y:S01]  /*10fc0*/  SHFL.IDX PT, R50, R61, R34, 0x1c1f ;  /* 0x001c1f223d327589 */ /* 0x000e6200000e0000 */
[----:B------:R-:W-:-:S02]  /*10fd0*/  IMAD R38, R38, UR6, RZ ;  /* 0x0000000626267c24 */ /* 0x000fc4000f8e02ff */
[C---:B------:R-:W-:Y:S01]  /*10fe0*/  IMAD R36, R65.reuse, UR5, R9 ;  /* 0x0000000541247c24 */ /* 0x040fe2000f8e0209 */
[----:B------:R-:W-:Y:S04]  /*10ff0*/  SHFL.IDX PT, R24, R59, R34, 0x1c1f ;  /* 0x001c1f223b187589 */ /* 0x000fe800000e0000 */
[----:B------:R-:W-:Y:S04]  /*11000*/  SHFL.IDX PT, R27, R57, R34, 0x1c1f ;  /* 0x001c1f22391b7589 */ /* 0x000fe800000e0000 */
[----:B------:R-:W-:Y:S04]  /*11010*/  SHFL.IDX PT, R22, R53, R34, 0x1c1f ;  /* 0x001c1f2235167589 */ /* 0x000fe800000e0000 */
[----:B------:R2:W-:Y:S04]  /*11020*/  SHFL.IDX PT, R25, R45, R34, 0x1c1f ;  /* 0x001c1f222d197589 */ /* 0x0005e800000e0000 */
[----:B------:R-:W-:Y:S04]  /*11030*/  SHFL.IDX PT, R18, R47, R34, 0x1c1f ;  /* 0x001c1f222f127589 */ /* 0x000fe800000e0000 */
[----:B------:R4:W-:Y:S01]  /*11040*/  SHFL.IDX PT, R23, R37, R34, 0x1c1f ;  /* 0x001c1f2225177589 */ /* 0x0009e200000e0000 */
[----:B--2---:R-:W-:-:S03]  /*11050*/  IMAD R45, R65, UR7, R38 ;  /* 0x00000007412d7c24 */ /* 0x004fc6000f8e0226 */
[----:B------:R-:W-:Y:S04]  /*11060*/  SHFL.IDX PT, R17, R17, R34, 0x1c1f ;  /* 0x001c1f2211117589 */ /* 0x000fe800000e0000 */
[----:B------:R2:W-:Y:S01]  /*11070*/  SHFL.IDX PT, R19, R19, R34, 0x1c1f ;  /* 0x001c1f2213137589 */ /* 0x0005e200000e0000 */
[----:B----4-:R-:W-:Y:S01]  /*11080*/  IMAD.MOV.U32 R37, RZ, RZ, R44 ;  /* 0x000000ffff257224 */ /* 0x010fe200078e002c */
[----:B---3--:R-:W-:Y:S01]  /*11090*/  @P2 SHF.R.U32.HI R37, RZ, R52, R67 ;  /* 0x00000034ff252219 */ /* 0x008fe20000011643 */
[----:B------:R-:W-:-:S04]  /*110a0*/  VIADD R52, R28, 0x8 ;  /* 0x000000081c347836 */ /* 0x000fc80000000000 */
[----:B------:R-:W-:Y:S02]  /*110b0*/  IMAD.MOV R38, RZ, RZ, -R37 ;  /* 0x000000ffff267224 */ /* 0x000fe400078e0a25 */
[----:B--2---:R-:W-:Y:S02]  /*110c0*/  IMAD.MOV.U32 R34, RZ, RZ, R8 ;  /* 0x000000ffff227224 */ /* 0x004fe400078e0008 */
[----:B------:R-:W-:Y:S01]  /*110d0*/  IMAD.WIDE.U32 R8, R65, UR4, R20 ;  /* 0x0000000441087c25 */ /* 0x000fe2000f8e0014 */
[----:B------:R-:W-:-:S03]  /*110e0*/  ULDC.64 UR4, c[0x0][0xb30] ;  /* 0x0002cc0000047ab9 */ /* 0x000fc60000000a00 */
[----:B------:R-:W-:Y:S01]  /*110f0*/  IMAD.WIDE.U32 R20, R65, UR6, R34 ;  /* 0x0000000641147c25 */ /* 0x000fe2000f8e0022 */
[----:B------:R-:W-:Y:S01]  /*11100*/  IADD3 R34, P2, R33, R8, RZ ;  /* 0x0000000821227210 */ /* 0x000fe20007f5e0ff */
[----:B------:R-:W-:Y:S01]  /*11110*/  ULDC.64 UR6, c[0x0][0xbc8] ;  /* 0x0002f20000067ab9 */ /* 0x000fe20000000a00 */
[----:B------:R-:W-:Y:S01]  /*11120*/  SHF.R.S32.HI R8, RZ, 0x1f, R37 ;  /* 0x0000001fff087819 */ /* 0x000fe20000011425 */
[----:B------:R-:W-:Y:S01]  /*11130*/  IMAD.IADD R21, R21, 0x1, R45 ;  /* 0x0000000115157824 */ /* 0x000fe200078e022d */
[--C-:B------:R-:W-:Y:S01]  /*11140*/  SHF.R.S32.HI R35, RZ, 0x1f, R33.reuse ;  /* 0x0000001fff237819 */ /* 0x100fe20000011421 */
[----:B------:R-:W-:Y:S02]  /*11150*/  IMAD.MOV R33, RZ, RZ, -R33 ;  /* 0x000000ffff217224 */ /* 0x000fe400078e0a21 */
[----:B------:R-:W-:Y:S01]  /*11160*/  IMAD R8, R8, UR4, RZ ;  /* 0x0000000408087c24 */ /* 0x000fe2000f8e02ff */
[----:B------:R-:W-:Y:S01]  /*11170*/  IADD3.X R35, R35, R9, R36, P2, !PT ;  /* 0x0000000923237210 */ /* 0x000fe200017fe424 */
[----:B------:R-:W-:-:S02]  /*11180*/  IMAD R33, R29, R33, R44 ;  /* 0x000000211d217224 */ /* 0x000fc400078e022c */
[----:B------:R-:W-:Y:S01]  /*11190*/  IMAD R45, R29, R38, R44 ;  /* 0x000000261d2d7224 */ /* 0x000fe200078e022c */
[----:B0-----:R-:W-:Y:S01]  /*111a0*/  SEL R38, R48, R43, P0 ;  /* 0x0000002b30267207 */ /* 0x001fe20000000000 */
[C---:B------:R-:W-:Y:S01]  /*111b0*/  IMAD R47, R37.reuse, UR5, R8 ;  /* 0x00000005252f7c24 */ /* 0x040fe2000f8e0208 */
[----:B------:R-:W0:Y:S01]  /*111c0*/  S2UR UR5, SR_CgaCtaId ;  /* 0x00000000000579c3 */ /* 0x000e220000008800 */
[----:B------:R-:W-:Y:S01]  /*111d0*/  IMAD.WIDE.U32 R8, R37, UR4, R20 ;  /* 0x0000000425087c25 */ /* 0x000fe2000f8e0014 */
[----:B------:R-:W-:Y:S01]  /*111e0*/  SHF.R.S32.HI R20, RZ, 0x1f, R33 ;  /* 0x0000001fff147819 */ /* 0x000fe20000011421 */
[----:B------:R-:W-:Y:S01]  /*111f0*/  UMOV UR4, 0x400 ;  /* 0x0000040000047882 */ /* 0x000fe20000000000 */
[----:B------:R-:W-:Y:S01]  /*11200*/  SHF.R.S32.HI R21, RZ, 0x1f, R45 ;  /* 0x0000001fff157819 */ /* 0x000fe2000001142d */
[----:B------:R-:W-:Y:S02]  /*11210*/  IMAD.IADD R9, R9, 0x1, R47 ;  /* 0x0000000109097824 */ /* 0x000fe400078e022f */
[----:B------:R-:W-:-:S02]  /*11220*/  IMAD R20, R20, UR6, RZ ;  /* 0x0000000614147c24 */ /* 0x000fc4000f8e02ff */
[----:B------:R-:W-:Y:S02]  /*11230*/  IMAD R36, R21, UR8, RZ ;  /* 0x0000000815247c24 */ /* 0x000fe4000f8e02ff */
[----:B------:R-:W-:Y:S01]  /*11240*/  IMAD R21, R33, UR7, R20 ;  /* 0x0000000721157c24 */ /* 0x000fe2000f8e0214 */
[----:B------:R-:W-:Y:S01]  /*11250*/  SEL R20, R41, R40, P0 ;  /* 0x0000002829147207 */ /* 0x000fe20000000000 */
        /* <DEDUP_REMOVED lines=10> */
[----:B0-----:R-:W-:Y:S01]  /*11300*/  ULEA UR4, UR5, UR4, 0x18 ;  /* 0x0000000405047291 */ /* 0x001fe2000f8ec03f */
        /* <DEDUP_REMOVED lines=11> */
[----:B------:R-:W2:Y:S01]  /*113c0*/  SHFL.IDX PT, R45, R33, 0x1, 0x1c1f ;  /* 0x003c1f00212d7f89 */ /* 0x000ea200000e0000 */
[----:B------:R-:W-:Y:S02]  /*113d0*/  ISETP.GE.AND P3, PT, R28, R53, PT ;  /* 0x000000351c00720c */ /* 0x000fe40003f66270 */
[----:B------:R-:W-:Y:S01]  /*113e0*/  SEL R9, R39, R42, P0 ;  /* 0x0000002a27097207 */ /* 0x000fe20000000000 */
[----:B------:R3:W4:Y:S01]  /*113f0*/  SHFL.IDX PT, R46, R54, RZ, 0x1c1f ;  /* 0x001c1fff362e7589 */ /* 0x00072200000e0000 */
[----:B------:R-:W-:-:S02]  /*11400*/  SEL R21, R42, R39, P0 ;  /* 0x000000272a157207 */ /* 0x000fc40000000000 */
[----:B------:R-:W-:Y:S01]  /*11410*/  SYNCS.ARRIVE.TRANS64.RED.A1T0 RZ, [UR4], RZ ;  /* 0x000000ffffff79a7 */ /* 0x000fe20008100404 */
[----:B------:R3:W3:Y:S01]  /*11420*/  SHFL.IDX PT, R47, R55, RZ, 0x1c1f ;  /* 0x001c1fff372f7589 */ /* 0x0006e200000e0000 */
[----:B------:R-:W-:Y:S02]  /*11430*/  SEL R36, R43, R48, P0 ;  /* 0x000000302b247207 */ /* 0x000fe40000000000 */
[----:B------:R-:W-:Y:S02]  /*11440*/  SEL R37, R32, R49, P0 ;  /* 0x0000003120257207 */ /* 0x000fe40000000000 */
[----:B------:R-:W-:Y:S01]  /*11450*/  SEL R39, R49, R32, P0 ;  /* 0x0000002031277207 */ /* 0x000fe20000000000 */
[----:B------:R-:W-:Y:S01]  /*11460*/  IMAD.SHL.U32 R49, R26, 0x2, RZ ;  /* 0x000000021a317824 */ /* 0x000fe200078e00ff */
[----:B-1----:R-:W-:Y:S02]  /*11470*/  SEL R40, R31, R50, P0 ;  /* 0x000000321f287207 */ /* 0x002fe40000000000 */
[----:B------:R-:W-:-:S02]  /*11480*/  SEL R42, R50, R31, P0 ;  /* 0x0000001f322a7207 */ /* 0x000fc40000000000 */
[----:B------:R-:W-:Y:S01]  /*11490*/  SEL R41, R30, R51, P0 ;  /* 0x000000331e297207 */ /* 0x000fe20000000000 */
[----:B0-----:R0:W-:Y:S01]  /*114a0*/  @!P2 ST.E desc[UR42][R34.64], R3 ;  /* 0x000000032200a985 */ /* 0x0011e2000c10192a */
[----:B------:R-:W-:-:S03]  /*114b0*/  SEL R43, R51, R30, P0 ;  /* 0x0000001e332b7207 */ /* 0x000fc60000000000 */
[----:B--2---:R0:W-:Y:S01]  /*114c0*/  @!P1 ST.E desc[UR42][R44.64], R0 ;  /* 0x000000002c009985 */ /* 0x0041e2000c10192a */
        /* <DEDUP_REMOVED lines=8> */
[C---:B------:R-:W-:Y:S01]  /*11550*/  VIADD R33, R49.reuse, 0x30 ;  /* 0x0000003031217836 */ /* 0x040fe20000000000 */
[----:B------:R-:W-:Y:S01]  /*11560*/  ISETP.GE.AND P3, PT, R26, UR4, PT ;  /* 0x000000041a007c0c */ /* 0x000fe2000bf66270 */
[----:B------:R-:W-:Y:S01]  /*11570*/  VIADD R34, R49, 0x38 ;  /* 0x0000003831227836 */ /* 0x000fe20000000000 */
[----:B------:R-:W-:-:S02]  /*11580*/  ISETP.GE.AND P4, PT, R32, UR4, PT ;  /* 0x0000000420007c0c */ /* 0x000fc4000bf86270 */
[----:B------:R-:W-:Y:S02]  /*11590*/  ISETP.GE.AND P5, PT, R33, UR4, PT ;  /* 0x0000000421007c0c */ /* 0x000fe4000bfa6270 */
[----:B------:R-:W-:Y:S01]  /*115a0*/  ISETP.GE.AND P6, PT, R34, UR4, PT ;  /* 0x0000000422007c0c */ /* 0x000fe2000bfc6270 */
[----:B---34-:R-:W-:Y:S02]  /*115b0*/  @!P1 IMAD.WIDE R28, R49, 0x4, R46 ;  /* 0x00000004311c9825 */ /* 0x018fe400078e022e */
        /* <DEDUP_REMOVED lines=12> */
[----:B0-----:R-:W-:Y:S02]  /*11680*/  @!P3 LOP3.LUT R29, R26, 0xfffffffe, RZ, 0xc0, !PT ;  /* 0xfffffffe1a1db812 */ /* 0x001fe400078ec0ff */
[----:B------:R-:W-:Y:S02]  /*11690*/  @!P5 LOP3.LUT R33, R33, 0xfffffffe, RZ, 0xc0, !PT ;  /* 0xfffffffe2121d812 */ /* 0x000fe400078ec0ff */
[----:B------:R-:W-:Y:S01]  /*116a0*/  @!P1 LEA.HI R0, R0, R0, RZ, 0x1 ;  /* 0x0000000000009211 */ /* 0x000fe200078f08ff */
[----:B------:R-:W-:Y:S01]  /*116b0*/  @!P3 IMAD.WIDE R28, R29, 0x4, R46 ;  /* 0x000000041d1cb825 */ /* 0x000fe200078e022e */
        /* <DEDUP_REMOVED lines=16> */
.L_x_731:
[----:B------:R-:W-:Y:S05]  /*117c0*/  BSYNC B0 ;  /* 0x0000000000007941 */ /* 0x000fea0003800000 */
.L_x_730:
[----:B------:R-:W-:Y:S01]  /*117d0*/  ISETP.GE.AND P1, PT, R52, R53, PT ;  /* 0x000000353400720c */ /* 0x000fe20003f26270 */
[----:B-1----:R1:W2:Y:S01]  /*117e0*/  SHFL.IDX PT, R29, R55, 0x1, 0x1c1f ;  /* 0x003c1f00371d7f89 */ /* 0x0022a200000e0000 */
[----:B------:R-:W-:Y:S02]  /*117f0*/  SEL R20, R16, R27, P0 ;  /* 0x0000001b10147207 */ /* 0x000fe40000000000 */
[----:B------:R-:W-:Y:S01]  /*11800*/  SEL R26, R27, R16, P0 ;  /* 0x000000101b1a7207 */ /* 0x000fe20000000000 */
[----:B------:R1:W0:Y:S01]  /*11810*/  SHFL.IDX PT, R28, R54, 0x1, 0x1c1f ;  /* 0x003c1f00361c7f89 */ /* 0x00022200000e0000 */
        /* <DEDUP_REMOVED lines=14> */
[----:B012---:R-:W-:Y:S06]  /*11900*/  @P1 BRA `(.L_x_646) ;  /* 0x00000038006c1947 */ /* 0x007fec0003800000 */
[C---:B------:R-:W-:Y:S01]  /*11910*/  VIADD R0, R49.reuse, 0x8 ;  /* 0x0000000831007836 */ /* 0x040fe20000000000 */
        /* <DEDUP_REMOVED lines=47> */
.L_x_729:
        /* <DEDUP_REMOVED lines=20> */
[----:B------:R-:W-:-:S02]  /*11d50*/  UIMAD UR6, UR44, UR9, UR6 ;  /* 0x000000092c0672a4 */ /* 0x000fc4000f8e0206 */
[----:B------:R-:W-:Y:S02]  /*11d60*/  USHF.R.S32.HI UR8, URZ, 0x1f, UR41 ;  /* 0x0000001f3f087899 */ /* 0x000fe40008011429 */
        /* <DEDUP_REMOVED lines=37> */
.L_x_644:
        /* <DEDUP_REMOVED lines=18> */
.L_x_732:
[----:B------:R-:W-:Y:S01]  /*120e0*/  ULDC UR8, c[0x0][0xc50] ;  /* 0x0003140000087ab9 */ /* 0x000fe20000000800 */
[----:B------:R-:W-:Y:S01]  /*120f0*/  UMOV UR36, UR7 ;  /* 0x0000000700247c82 */ /* 0x000fe20008000000 */
[----:B------:R-:W-:-:S11]  /*12100*/  UISETP.NE.AND UP0, UPT, UR8, 0x1, UPT ;  /* 0x000000010800788c */ /* 0x000fd6000bf05270 */
[----:B------:R-:W-:Y:S01]  /*12110*/  @UP0 ULDC UR4, c[0x0][0xc54] ;  /* 0x0003150000040ab9 */ /* 0x000fe20000000800 */
[----:B------:R-:W-:Y:S01]  /*12120*/  @UP0 ULDC UR6, c[0x0][0xc58] ;  /* 0x0003160000060ab9 */ /* 0x000fe20000000800 */
[----:B------:R-:W-:-:S04]  /*12130*/  UIMAD.WIDE.U32 UR4, UR7, UR4, URZ ;  /* 0x00000004070472a5 */ /* 0x000fc8000f8e003f */
[----:B------:R-:W-:-:S12]  /*12140*/  @UP0 USHF.R.U32.HI UR36, URZ, UR6, UR5 ;  /* 0x000000063f240299 */ /* 0x000fd80008011605 */
.L_x_733:
[----:B------:R-:W-:Y:S01]  /*12150*/  ISETP.GE.AND P0, PT, R26, RZ, PT ;  /* 0x000000ff1a00720c */ /* 0x000fe20003f06270 */
[----:B------:R-:W-:Y:S01]  /*12160*/  UIADD3 UR6, -UR36, URZ, URZ ;  /* 0x0000003f24067290 */ /* 0x000fe2000fffe13f */
[----:B------:R-:W-:Y:S02]  /*12170*/  IMAD.MOV.U32 R0, RZ, RZ, 0x1 ;  /* 0x00000001ff007424 */ /* 0x000fe400078e00ff */
[----:B------:R-:W-:Y:S01]  /*12180*/  IMAD.MOV.U32 R3, RZ, RZ, RZ ;  /* 0x000000ffff037224 */ /* 0x000fe200078e00ff */
[----:B------:R-:W-:Y:S01]  /*12190*/  UIMAD UR6, UR8, UR6, UR7 ;  /* 0x00000006080672a4 */ /* 0x000fe2000f8e0207 */
[----:B------:R-:W-:-:S07]  /*121a0*/  IMAD.MOV.U32 R4, RZ, RZ, 0x1 ;  /* 0x00000001ff047424 */ /* 0x000fce00078e00ff */
[----:B------:R-:W-:Y:S05]  /*121b0*/  @!P0 BRA `(.L_x_734) ;  /* 0x0000002c00808947 */ /* 0x000fea0003800000 */
[----:B------:R-:W0:Y:S01]  /*121c0*/  S2UR UR39, SR_CTAID.X ;  /* 0x00000000002779c3 */ /* 0x000e220000002500 */
[----:B------:R-:W-:Y:S01]  /*121d0*/  ULDC.64 UR4, c[0x0][0x418] ;  /* 0x0001060000047ab9 */ /* 0x000fe20000000a00 */
[----:B------:R-:W-:Y:S01]  /*121e0*/  ULDC UR7, c[0x0][0x448] ;  /* 0x0001120000077ab9 */ /* 0x000fe20000000800 */
[----:B------:R-:W-:Y:S02]  /*121f0*/  UISETP.NE.U32.AND UP0, UPT, UR4, URZ, UPT ;  /* 0x0000003f0400728c */ /* 0x000fe4000bf05070 */
[----:B------:R-:W-:Y:S02]  /*12200*/  UISETP.NE.AND UP1, UPT, UR7, 0x1, UPT ;  /* 0x000000010700788c */ /* 0x000fe4000bf25270 */
[----:B------:R-:W-:Y:S01]  /*12210*/  UISETP.NE.AND.EX UP0, UPT, UR5, URZ, UPT, UP0 ;  /* 0x0000003f0500728c */ /* 0x000fe2000bf05300 */
[----:B------:R-:W-:Y:S01]  /*12220*/  ULDC UR4, c[0x0][0x424] ;  /* 0x0001090000047ab9 */ /* 0x000fe20000000800 */
[----:B------:R-:W-:Y:S02]  /*12230*/  ULDC UR15, c[0x0][0x288] ;  /* 0x0000a200000f7ab9 */ /* 0x000fe40000000800 */
[----:B------:R-:W-:-:S02]  /*12240*/  USEL UR14, UR4, 0x1, UP0 ;  /* 0x00000001040e7887 */ /* 0x000fc40008000000 */
[----:B------:R-:W-:Y:S01]  /*12250*/  UIADD3 UR10, -UR15, 0x1, URZ ;  /* 0x000000010f0a7890 */ /* 0x000fe2000fffe13f */
[----:B------:R-:W-:Y:S02]  /*12260*/  ULDC.64 UR4, c[0x0][0x9e0] ;  /* 0x0002780000047ab9 */ /* 0x000fe40000000a00 */
[----:B------:R-:W-:Y:S01]  /*12270*/  @UP1 ULDC UR8, c[0x0][0x44c] ;  /* 0x0001130000081ab9 */ /* 0x000fe20000000800 */
[----:B------:R-:W-:Y:S01]  /*12280*/  UISETP.GE.AND UP0, UPT, UR5, 0x1, UPT ;  /* 0x000000010500788c */ /* 0x000fe2000bf06270 */
[----:B------:R-:W-:Y:S01]  /*12290*/  ULDC UR16, c[0x0][0x2f0] ;  /* 0x0000bc0000107ab9 */ /* 0x000fe20000000800 */
[----:B------:R-:W-:Y:S01]  /*122a0*/  @UP1 ULDC UR11, c[0x0][0x450] ;  /* 0x00011400000b1ab9 */ /* 0x000fe20000000800 */
[----:B------:R-:W-:-:S03]  /*122b0*/  UIMAD UR10, UR14, UR16, UR10 ;  /* 0x000000100e0a72a4 */ /* 0x000fc6000f8e020a */
[----:B------:R-:W-:Y:S01]  /*122c0*/  PLOP3.LUT P1, PT, PT, PT, UP0, 0x80, 0x0 ;  /* 0x000000000000781c */ /* 0x000fe20003f2f008 */
[----:B0-----:R-:W-:-:S04]  /*122d0*/  UIMAD UR39, UR39, 0xc0, URZ ;  /* 0x000000c0272778a4 */ /* 0x001fc8000f8e023f */
[----:B------:R-:W-:-:S04]  /*122e0*/  UIADD3 UR7, UR39, 0xbf, URZ ;  /* 0x000000bf27077890 */ /* 0x000fc8000fffe03f */
[----:B------:R-:W-:-:S04]  /*122f0*/  UIMAD.WIDE.U32 UR8, UR7, UR8, URZ ;  /* 0x00000008070872a5 */ /* 0x000fc8000f8e003f */
[----:B------:R-:W-:-:S04]  /*12300*/  @UP1 USHF.R.U32.HI UR7, URZ, UR11, UR9 ;  /* 0x0000000b3f071299 */ /* 0x000fc80008011609 */
[----:B------:R-:W-:-:S04]  /*12310*/  UIADD3 UR8, UR10, UR7, URZ ;  /* 0x000000070a087290 */ /* 0x000fc8000fffe03f */
[----:B------:R-:W-:Y:S01]  /*12320*/  UIADD3 UR4, UR8, UR4, URZ ;  /* 0x0000000408047290 */ /* 0x000fe2000fffe03f */
[----:B------:R-:W-:Y:S11]  /*12330*/  @!P1 BRA `(.L_x_735) ;  /* 0x0000000000449947 */ /* 0x000ff60003800000 */
        /* <DEDUP_REMOVED lines=10> */
.L_x_736:
[----:B------:R-:W-:-:S11]  /*123e0*/  UISETP.NE.AND UP0, UPT, UR5, 0x1, UPT ;  /* 0x000000010500788c */ /* 0x000fd6000bf05270 */
[----:B------:R-:W-:Y:S02]  /*123f0*/  @UP0 ULDC.64 UR10, c[0x0][0x9e8] ;  /* 0x00027a00000a0ab9 */ /* 0x000fe40000000a00 */
[----:B------:R-:W-:-:S04]  /*12400*/  UIMAD.WIDE.U32 UR8, UR7, UR10, URZ ;  /* 0x0000000a070872a5 */ /* 0x000fc8000f8e003f */
[----:B------:R-:W-:-:S12]  /*12410*/  @UP0 USHF.R.U32.HI UR7, URZ, UR11, UR9 ;  /* 0x0000000b3f070299 */ /* 0x000fd80008011609 */
.L_x_737:
[----:B------:R-:W-:-:S04]  /*12420*/  UIMAD UR7, UR7, UR5, UR5 ;  /* 0x00000005070772a4 */ /* 0x000fc8000f8e0205 */
[----:B------:R-:W-:-:S04]  /*12430*/  UISETP.LT.AND UP0, UPT, UR4, UR7, UPT ;  /* 0x000000070400728c */ /* 0x000fc8000bf01270 */
[----:B------:R-:W-:-:S12]  /*12440*/  USEL UR4, UR4, UR7, UP0 ;  /* 0x0000000704047287 */ /* 0x000fd80008000000 */
.L_x_735:
[----:B------:R-:W-:Y:S02]  /*12450*/  UIMAD UR8, UR14, UR16, 0x9f ;  /* 0x0000009f0e0874a4 */ /* 0x000fe4000f8e0210 */
[----:B------:R-:W-:Y:S02]  /*12460*/  UIADD3 UR10, UR4, 0x9f, URZ ;  /* 0x0000009f040a7890 */ /* 0x000fe4000fffe03f */
[----:B------:R-:W-:Y:S02]  /*12470*/  UIMAD.WIDE UR8, UR8, 0x66666667, URZ ;  /* 0x66666667080878a5 */ /* 0x000fe4000f8e023f */
[----:B------:R-:W-:Y:S01]  /*12480*/  UIMAD.WIDE UR10, UR10, 0x66666667, URZ ;  /* 0x666666670a0a78a5 */ /* 0x000fe2000f8e023f */
[----:B------:R-:W-:Y:S01]  /*12490*/  @UP1 ULDC UR12, c[0x0][0x44c] ;  /* 0x00011300000c1ab9 */ /* 0x000fe20000000800 */
[----:B------:R-:W-:Y:S02]  /*124a0*/  USHF.R.U32.HI UR8, URZ, 0x1f, UR9 ;  /* 0x0000001f3f087899 */ /* 0x000fe40008011609 */
[----:B------:R-:W-:-:S02]  /*124b0*/  UIMAD.WIDE.U32 UR12, UR39, UR12, URZ ;  /* 0x0000000c270c72a5 */ /* 0x000fc4000f8e003f */
[----:B------:R-:W-:Y:S01]  /*124c0*/  USHF.R.U32.HI UR4, URZ, 0x1f, UR11 ;  /* 0x0000001f3f047899 */ /* 0x000fe2000801160b */
[----:B------:R-:W-:Y:S01]  /*124d0*/  @UP1 ULDC UR17, c[0x0][0x450] ;  /* 0x0001140000111ab9 */ /* 0x000fe20000000800 */
[----:B------:R-:W-:Y:S01]  /*124e0*/  UMOV UR7, UR39 ;  /* 0x0000002700077c82 */ /* 0x000fe20008000000 */
[----:B------:R-:W-:Y:S02]  /*124f0*/  UIMAD UR14, UR14, UR16, -UR15 ;  /* 0x000000100e0e72a4 */ /* 0x000fe4000f8e0a0f */
[----:B------:R-:W-:Y:S02]  /*12500*/  @UP1 USHF.R.U32.HI UR7, URZ, UR17, UR13 ;  /* 0x000000113f071299 */ /* 0x000fe4000801160d */
[----:B------:R-:W-:Y:S02]  /*12510*/  ULEA.HI.SX32 UR8, UR9, UR8, 0x1a ;  /* 0x0000000809087291 */ /* 0x000fe4000f8fd23f */
[----:B------:R-:W-:Y:S02]  /*12520*/  ULEA.HI.SX32 UR4, UR11, UR4, 0x1a ;  /* 0x000000040b047291 */ /* 0x000fe4000f8fd23f */
[----:B------:R-:W-:-:S02]  /*12530*/  UIADD3 UR7, UR14, UR7, URZ ;  /* 0x000000070e077290 */ /* 0x000fc4000fffe03f */
[----:B------:R-:W-:Y:S01]  /*12540*/  UISETP.LT.AND UP0, UPT, UR8, UR4, UPT ;  /* 0x000000040800728c */ /* 0x000fe2000bf01270 */
[----:B------:R-:W-:Y:S02]  /*12550*/  ULDC UR10, c[0x0][0x9dc] ;  /* 0x00027700000a7ab9 */ /* 0x000fe40000000800 */
[----:B------:R-:W-:Y:S02]  /*12560*/  UIADD3 UR10, UR7, -UR10, URZ ;  /* 0x8000000a070a7290 */ /* 0x000fe4000fffe03f */
[----:B------:R-:W-:Y:S01]  /*12570*/  USEL UR11, UR8, UR4, UP0 ;  /* 0x00000004080b7287 */ /* 0x000fe20008000000 */
[----:B------:R-:W-:Y:S11]  /*12580*/  @!P1 BRA `(.L_x_738) ;  /* 0x0000000000449947 */ /* 0x000ff60003800000 */
        /* <DEDUP_REMOVED lines=10> */
.L_x_739:
[----:B------:R-:W-:-:S11]  /*12630*/  UISETP.NE.AND UP0, UPT, UR5, 0x1, UPT ;  /* 0x000000010500788c */ /* 0x000fd6000bf05270 */
[----:B------:R-:W-:Y:S02]  /*12640*/  @UP0 ULDC.64 UR12, c[0x0][0x9e8] ;  /* 0x00027a00000c0ab9 */ /* 0x000fe40000000a00 */
[----:B------:R-:W-:-:S04]  /*12650*/  UIMAD.WIDE.U32 UR8, UR7, UR12, URZ ;  /* 0x0000000c070872a5 */ /* 0x000fc8000f8e003f */
[----:B------:R-:W-:-:S12]  /*12660*/  @UP0 USHF.R.U32.HI UR7, URZ, UR13, UR9 ;  /* 0x0000000d3f070299 */ /* 0x000fd80008011609 */
.L_x_740:
[----:B------:R-:W-:-:S04]  /*12670*/  UIMAD UR5, UR7, UR5, URZ ;  /* 0x00000005070572a4 */ /* 0x000fc8000f8e023f */
[----:B------:R-:W-:-:S04]  /*12680*/  UISETP.LT.AND UP0, UPT, UR10, UR5, UPT ;  /* 0x000000050a00728c */ /* 0x000fc8000bf01270 */
[----:B------:R-:W-:-:S12]  /*12690*/  USEL UR10, UR10, UR5, !UP0 ;  /* 0x000000050a0a7287 */ /* 0x000fd8000c000000 */
.L_x_738:
[----:B------:R-:W-:Y:S02]  /*126a0*/  UIMAD.WIDE UR4, UR10, 0x66666667, URZ ;  /* 0x666666670a0478a5 */ /* 0x000fe4000f8e023f */
[----:B------:R-:W-:Y:S02]  /*126b0*/  USHF.R.U32.HI UR10, URZ, 0x10, UR6 ;  /* 0x000000103f0a7899 */ /* 0x000fe40008011606 */
[----:B------:R-:W-:Y:S02]  /*126c0*/  USHF.R.U32.HI UR4, URZ, 0x1f, UR5 ;  /* 0x0000001f3f047899 */ /* 0x000fe40008011605 */
[----:B------:R-:W-:Y:S02]  /*126d0*/  ULOP3.LUT UR41, UR6, 0xffff, URZ, 0xc0, !UPT ;  /* 0x0000ffff06297892 */ /* 0x000fe4000f8ec03f */
[----:B------:R-:W-:-:S04]  /*126e0*/  ULEA.HI.SX32 UR4, UR5, UR4, 0x1a ;  /* 0x0000000405047291 */ /* 0x000fc8000f8fd23f */
[----:B------:R-:W-:-:S04]  /*126f0*/  UISETP.LT.AND UP0, UPT, URZ, UR4, UPT ;  /* 0x000000043f00728c */ /* 0x000fc8000bf01270 */
[----:B------:R-:W-:Y:S02]  /*12700*/  USEL UR9, URZ, UR4, !UP0 ;  /* 0x000000043f097287 */ /* 0x000fe4000c000000 */
[----:B------:R-:W-:Y:S02]  /*12710*/  UISETP.NE.AND UP0, UPT, UR10, URZ, UPT ;  /* 0x0000003f0a00728c */ /* 0x000fe4000bf05270 */
[----:B------:R-:W-:Y:S01]  /*12720*/  UISETP.GT.AND UP1, UPT, UR11, UR9, UPT ;  /* 0x000000090b00728c */ /* 0x000fe2000bf24270 */
[----:B------:R-:W-:-:S05]  /*12730*/  UMOV UR4, URZ ;  /* 0x0000003f00047c82 */ /* 0x000fca0008000000 */
[----:B------:R-:W-:-:S03]  /*12740*/  PLOP3.LUT P0, PT, PT, PT, UP1, 0x80, 0x0 ;  /* 0x000000000000781c */ /* 0x000fc60003f0f018 */
[----:B------:R-:W-:-:S10]  /*12750*/  @!UP0 ULDC UR10, c[0x0][0x9f0] ;  /* 0x00027c00000a8ab9 */ /* 0x000fd40000000800 */
[----:B------:R-:W-:Y:S05]  /*12760*/  @!P0 BRA `(.L_x_741) ;  /* 0x0000000000848947 */ /* 0x000fea0003800000 */
[----:B------:R-:W-:Y:S01]  /*12770*/  IMAD.U32 R4, RZ, RZ, UR10 ;  /* 0x0000000aff047e24 */ /* 0x000fe2000f8e00ff */
[----:B------:R-:W-:-:S04]  /*12780*/  UIADD3 UR4, UR10, -0x1, UR11 ;  /* 0xffffffff0a047890 */ /* 0x000fc8000fffe00b */
[-C--:B------:R-:W-:Y:S01]  /*12790*/  IABS R0, R4.reuse ;  /* 0x0000000400007213 */ /* 0x080fe20000000000 */
[----:B------:R-:W-:Y:S01]  /*127a0*/  UIADD3 UR6, -UR9, UR4, URZ ;  /* 0x0000000409067290 */ /* 0x000fe2000fffe13f */
[----:B------:R-:W-:Y:S02]  /*127b0*/  IABS R6, R4 ;  /* 0x0000000400067213 */ /* 0x000fe40000000000 */
[----:B------:R-:W-:Y:S01]  /*127c0*/  R2UR UR12, R0 ;  /* 0x00000000000c72ca */ /* 0x000fe200000e0000 */
[----:B------:R-:W-:Y:S02]  /*127d0*/  UMOV UR4, URZ ;  /* 0x0000003f00047c82 */ /* 0x000fe40008000000 */
[----:B------:R-:W-:Y:S01]  /*127e0*/  IABS R5, UR6 ;  /* 0x0000000600057c13 */ /* 0x000fe20008000000 */
[----:B------:R-:W-:-:S04]  /*127f0*/  ULOP3.LUT UR6, UR6, UR10, URZ, 0x3c, !UPT ;  /* 0x0000000a06067292 */ /* 0x000fc8000f8e3c3f */
[----:B------:R-:W-:-:S05]  /*12800*/  IMAD.MOV.U32 R4, RZ, RZ, R5 ;  /* 0x000000ffff047224 */ /* 0x000fca00078e0005 */
[----:B------:R-:W0:Y:S01]  /*12810*/  I2F.RP R0, UR12 ;  /* 0x0000000c00007d06 */ /* 0x000e220008209400 */
[----:B------:R-:W-:-:S07]  /*12820*/  R2UR UR8, R4 ;  /* 0x00000000040872ca */ /* 0x000fce00000e0000 */
[----:B0-----:R-:W0:Y:S02]  /*12830*/  MUFU.RCP R0, R0 ;  /* 0x0000000000007308 */ /* 0x001e240000001000 */
[----:B0-----:R-:W-:Y:S02]  /*12840*/  VIADD R3, R0, 0xffffffe ;  /* 0x0ffffffe00037836 */ /* 0x001fe40000000000 */
        /* <DEDUP_REMOVED lines=19> */
.L_x_741:
[----:B------:R-:W-:Y:S01]  /*12980*/  UIMAD UR41, UR41, UR4, UR9 ;  /* 0x00000004292972a4 */ /* 0x000fe2000f8e0209 */
[----:B------:R-:W-:Y:S02]  /*12990*/  IMAD.U32 R27, RZ, RZ, UR11 ;  /* 0x0000000bff1b7e24 */ /* 0x000fe4000f8e00ff */
[----:B------:R-:W-:Y:S02]  /*129a0*/  IMAD.MOV.U32 R3, RZ, RZ, RZ ;  /* 0x000000ffff037224 */ /* 0x000fe400078e00ff */
[----:B------:R-:W-:Y:S02]  /*129b0*/  IMAD.MOV.U32 R4, RZ, RZ, 0x1 ;  /* 0x00000001ff047424 */ /* 0x000fe400078e00ff */
[----:B------:R-:W-:-:S05]  /*129c0*/  IMAD.U32 R0, RZ, RZ, UR41 ;  /* 0x00000029ff007e24 */ /* 0x000fca000f8e00ff */
[----:B------:R-:W-:Y:S01]  /*129d0*/  VIADDMNMX R27, R0, UR4, R27, PT ;  /* 0x00000004001b7c46 */ /* 0x000fe2000b80011b */
[----:B------:R-:W-:-:S03]  /*129e0*/  IMAD.MOV.U32 R0, RZ, RZ, 0x1 ;  /* 0x00000001ff007424 */ /* 0x000fc600078e00ff */
[----:B------:R-:W-:-:S13]  /*129f0*/  ISETP.GT.AND P0, PT, R27, UR41, PT ;  /* 0x000000291b007c0c */ /* 0x000fda000bf04270 */
        /* <DEDUP_REMOVED lines=24> */
.L_x_742:
        /* <DEDUP_REMOVED lines=20> */
.L_x_743:
        /* <DEDUP_REMOVED lines=20> */
.L_x_744:
        /* <DEDUP_REMOVED lines=18> */
.L_x_745:
[----:B------:R-:W0:Y:S01]  /*12f20*/  LDC.64 R4, c[0x0][0x9f8] ;  /* 0x00027e00ff047b82 */ /* 0x000e220000000a00 */
[----:B------:R-:W-:Y:S01]  /*12f30*/  IMAD.MOV.U32 R24, RZ, RZ, R26 ;  /* 0x000000ffff187224 */ /* 0x000fe200078e001a */
[----:B0-----:R-:W-:-:S04]  /*12f40*/  ISETP.NE.U32.AND P0, PT, R4, RZ, PT ;  /* 0x000000ff0400720c */ /* 0x001fc80003f05070 */
[----:B------:R-:W-:-:S13]  /*12f50*/  ISETP.NE.AND.EX P0, PT, R5, RZ, PT, P0 ;  /* 0x000000ff0500720c */ /* 0x000fda0003f05300 */
[----:B------:R-:W0:Y:S02]  /*12f60*/  @P0 LDC.64 R4, c[0x0][0x9f8] ;  /* 0x00027e00ff040b82 */ /* 0x000e240000000a00 */
[----:B0-----:R-:W-:-:S06]  /*12f70*/  @P0 IMAD.WIDE R6, R26, 0x4, R4 ;  /* 0x000000041a060825 */ /* 0x001fcc00078e0204 */
[----:B------:R-:W0:Y:S01]  /*12f80*/  LDC.64 R4, c[0x0][0x418] ;  /* 0x00010600ff047b82 */ /* 0x000e220000000a00 */
[----:B------:R1:W2:Y:S01]  /*12f90*/  @P0 LDG.E R24, desc[UR42][R6.64] ;  /* 0x0000002a06180981 */ /* 0x0002a2000c1e1900 */
[C---:B------:R-:W-:Y:S01]  /*12fa0*/  IMAD.SHL.U32 R23, R25.reuse, 0x40, RZ ;  /* 0x0000004019177824 */ /* 0x040fe200078e00ff */
[----:B------:R-:W-:Y:S01]  /*12fb0*/  SHF.R.U32.HI R3, RZ, 0x1, R25 ;  /* 0x00000001ff037819 */ /* 0x000fe20000011619 */
[----:B------:R-:W-:Y:S01]  /*12fc0*/  IMAD.SHL.U32 R9, R25, 0x20, RZ ;  /* 0x0000002019097824 */ /* 0x000fe200078e00ff */
[----:B------:R-:W-:Y:S01]  /*12fd0*/  UMOV UR4, 0xffffffff ;  /* 0xffffffff00047882 */ /* 0x000fe20000000000 */
[----:B------:R-:W-:Y:S01]  /*12fe0*/  IMAD.SHL.U32 R28, R2, 0x10, RZ ;  /* 0x00000010021c7824 */ /* 0x000fe200078e00ff */
[----:B------:R-:W-:Y:S02]  /*12ff0*/  LOP3.LUT R0, R23, 0x180, RZ, 0xc0, !PT ;  /* 0x0000018017007812 */ /* 0x000fe400078ec0ff */
[----:B------:R-:W-:Y:S02]  /*13000*/  LOP3.LUT R8, R9, 0x80, RZ, 0xc0, !PT ;  /* 0x0000008009087812 */ /* 0x000fe400078ec0ff */
[----:B------:R-:W-:Y:S01]  /*13010*/  LOP3.LUT R28, R28, 0x600, RZ, 0xc0, !PT ;  /* 0x000006001c1c7812 */ /* 0x000fe200078ec0ff */
[C---:B-1----:R-:W-:Y:S01]  /*13020*/  IMAD.SHL.U32 R7, R25.reuse, 0x4, RZ ;  /* 0x0000000419077824 */ /* 0x042fe200078e00ff */
[----:B------:R-:W-:Y:S01]  /*13030*/  LOP3.LUT R0, R0, 0x30, R3, 0xf8, !PT ;  /* 0x0000003000007812 */ /* 0x000fe200078ef803 */
[----:B------:R-:W-:Y:S01]  /*13040*/  IMAD.SHL.U32 R3, R25, 0x8, RZ ;  /* 0x0000000819037824 */ /* 0x000fe200078e00ff */
[----:B------:R-:W-:-:S02]  /*13050*/  LOP3.LUT R8, R8, 0x10, R25, 0xf8, !PT ;  /* 0x0000001008087812 */ /* 0x000fc400078ef819 */
[----:B------:R-:W-:Y:S02]  /*13060*/  LOP3.LUT R6, R28, 0x60, R9, 0xf8, !PT ;  /* 0x000000601c067812 */ /* 0x000fe400078ef809 */
[----:B------:R-:W-:Y:S02]  /*13070*/  LOP3.LUT R0, R0, 0x30, R3, 0x78, !PT ;  /* 0x0000003000007812 */ /* 0x000fe400078e7803 */
[----:B------:R-:W-:Y:S02]  /*13080*/  LOP3.LUT R8, R8, 0x10, R7, 0x78, !PT ;  /* 0x0000001008087812 */ /* 0x000fe400078e7807 */
[----:B0-----:R-:W-:Y:S02]  /*13090*/  ISETP.NE.U32.AND P0, PT, R4, RZ, PT ;  /* 0x000000ff0400720c */ /* 0x001fe40003f05070 */
[----:B------:R-:W-:Y:S02]  /*130a0*/  LOP3.LUT R3, R6, 0x100, R9, 0xf8, !PT ;  /* 0x0000010006037812 */ /* 0x000fe400078ef809 */
[----:B------:R-:W-:-:S02]  /*130b0*/  ISETP.NE.AND.EX P1, PT, R5, RZ, PT, P0 ;  /* 0x000000ff0500720c */ /* 0x000fc40003f25300 */
[----:B------:R-:W-:Y:S02]  /*130c0*/  LOP3.LUT R16, R16, 0xfffffffe, RZ, 0xc0, !PT ;  /* 0xfffffffe10107812 */ /* 0x000fe400078ec0ff */
[----:B------:R-:W-:Y:S02]  /*130d0*/  LOP3.LUT R23, R0, 0x640, R23, 0xf8, !PT ;  /* 0x0000064000177812 */ /* 0x000fe400078ef817 */
[----:B------:R-:W-:Y:S02]  /*130e0*/  LOP3.LUT R18, R3, R8, RZ, 0xfc, !PT ;  /* 0x0000000803127212 */ /* 0x000fe400078efcff */
[----:B------:R-:W-:-:S05]  /*130f0*/  SHF.R.U32.HI R29, RZ, 0x3, R25 ;  /* 0x00000003ff1d7819 */ /* 0x000fca0000011619 */
[----:B------:R-:W-:Y:S02]  /*13100*/  @P1 LOP3.LUT R16, R16, 0x1, RZ, 0xfc, !PT ;  /* 0x0000000110101812 */ /* 0x000fe400078efcff */
[----:B--2---:R-:W-:Y:S02]  /*13110*/  SHF.R.S32.HI R19, RZ, 0x1f, R24 ;  /* 0x0000001fff137819 */ /* 0x004fe40000011418 */
[----:B------:R-:W-:Y:S01]  /*13120*/  SEL R22, R24, RZ, !P1 ;  /* 0x000000ff18167207 */ /* 0x000fe20004800000 */
[----:B------:R-:W-:Y:S06]  /*13130*/  BRA.DIV UR4, `(.L_x_746) ;  /* 0x0000002604407947 */ /* 0x000fec000b800000 */
[----:B------:R0:W1:Y:S02]  /*13140*/  SHFL.IDX PT, R14, R17, RZ, 0x1f ;  /* 0x00001fff110e7589 */ /* 0x00006400000e0000 */
.L_x_795:
[----:B-1----:R-:W-:Y:S02]  /*13150*/  ISETP.NE.AND P0, PT, R14, RZ, PT ;  /* 0x000000ff0e00720c */ /* 0x002fe40003f05270 */
[----:B------:R-:W-:Y:S02]  /*13160*/  PLOP3.LUT P2, PT, PT, PT, PT, 0x8, 0x0 ;  /* 0x000000000000781c */ /* 0x000fe40003f4e170 */
[----:B------:R-:W-:-:S11]  /*13170*/  LOP3.LUT R16, R16, 0xfffffffd, RZ, 0xc0, !PT ;  /* 0xfffffffd10107812 */ /* 0x000fd600078ec0ff */
[----:B------:R-:W-:Y:S01]  /*13180*/  @P2 LOP3.LUT R16, R16, 0x2, RZ, 0xfc, !PT ;  /* 0x0000000210102812 */ /* 0x000fe200078efcff */
[----:B------:R-:W-:Y:S06]  /*13190*/  @P0 BRA `(.L_x_747) ;  /* 0x0000000400200947 */ /* 0x000fec0003800000 */
[----:B------:R-:W-:Y:S01]  /*131a0*/  UMOV UR4, 0xffffffff ;  /* 0xffffffff00047882 */ /* 0x000fe20000000000 */
[----:B------:R-:W-:Y:S02]  /*131b0*/  VIADD R3, R27, 0xffffffff ;  /* 0xffffffff1b037836 */ /* 0x000fe40000000000 */
[----:B------:R-:W-:Y:S05]  /*131c0*/  BRA.DIV UR4, `(.L_x_748) ;  /* 0x00000026043c7947 */ /* 0x000fea000b800000 */
[----:B------:R-:W-:-:S13]  /*131d0*/  ELECT P6, URZ, PT ;  /* 0x00000000003f782f */ /* 0x000fda00038c0000 */
.L_x_798:
        /* <DEDUP_REMOVED lines=23> */
.L_x_749:
[----:B------:R-:W2:Y:S01]  /*13350*/  SYNCS.PHASECHK.TRANS64.TRYWAIT P0, [UR38+0x12480], R0 ;  /* 0x01248000ff0075a7 */ /* 0x000ea20008000166 */
[----:B------:R-:W-:Y:S01]  /*13360*/  ISETP.NE.AND P1, PT, R2, RZ, PT ;  /* 0x000000ff0200720c */ /* 0x000fe20003f25270 */
[----:B--2---:R-:W-:-:S12]  /*13370*/  @!P0 BRA `(.L_x_750) ;  /* 0x0000002000f08947 */ /* 0x004fd80003800000 */
.L_x_799:
[----:B------:R-:W-:Y:S05]  /*13380*/  @P1 BRA `(.L_x_751) ;  /* 0x0000000000141947 */ /* 0x000fea0003800000 */
[----:B------:R-:W-:Y:S01]  /*13390*/  LOP3.LUT P0, RZ, R25, 0x1f, RZ, 0xc0, !PT ;  /* 0x0000001f19ff7812 */ /* 0x000fe2000780c0ff */
[----:B-1----:R-:W-:-:S04]  /*133a0*/  IMAD.MOV.U32 R4, RZ, RZ, 0x2800 ;  /* 0x00002800ff047424 */ /* 0x002fc800078e00ff */
[----:B------:R2:W-:Y:S08]  /*133b0*/  SYNCS.ARRIVE.TRANS64 RZ, [UR38+0x12470], R4 ;  /* 0x01247004ffff79a7 */ /* 0x0005f00008000026 */
[----:B--2---:R-:W-:Y:S05]  /*133c0*/  @!P0 BRA `(.L_x_751) ;  /* 0x0000000000048947 */ /* 0x004fea0003800000 */
[----:B------:R-:W-:Y:S01]  /*133d0*/  BPT.TRAP 0x1 ;  /* 0x000000040000795c */ /* 0x000fe20000300000 */
.L_x_751:
        /* <DEDUP_REMOVED lines=15> */
.L_x_800:
[----:B------:R-:W-:Y:S05]  /*134d0*/  @P1 BRA `(.L_x_753) ;  /* 0x0000000000141947 */ /* 0x000fea0003800000 */
[----:B------:R-:W-:Y:S01]  /*134e0*/  LOP3.LUT P0, RZ, R25, 0x1f, RZ, 0xc0, !PT ;  /* 0x0000001f19ff7812 */ /* 0x000fe2000780c0ff */
[----:B-1----:R-:W-:-:S04]  /*134f0*/  IMAD.MOV.U32 R0, RZ, RZ, 0x2800 ;  /* 0x00002800ff007424 */ /* 0x002fc800078e00ff */
[----:B------:R2:W-:Y:S08]  /*13500*/  SYNCS.ARRIVE.TRANS64 RZ, [UR38+0x12430], R0 ;  /* 0x01243000ffff79a7 */ /* 0x0005f00008000026 */
[----:B--2---:R-:W-:Y:S05]  /*13510*/  @!P0 BRA `(.L_x_753) ;  /* 0x0000000000048947 */ /* 0x004fea0003800000 */
[----:B------:R-:W-:Y:S01]  /*13520*/  BPT.TRAP 0x1 ;  /* 0x000000040000795c */ /* 0x000fe20000300000 */
.L_x_753:
        /* <DEDUP_REMOVED lines=15> */
.L_x_747:
        /* <DEDUP_REMOVED lines=28> */
.L_x_754:
[----:B------:R-:W2:Y:S01]  /*137e0*/  LDC R6, c[0x0][0x448] ;  /* 0x00011200ff067b82 */ /* 0x000ea20000000800 */
[----:B-1----:R-:W-:Y:S01]  /*137f0*/  IMAD.SHL.U32 R0, R25, 0x10, RZ ;  /* 0x0000001019007824 */ /* 0x002fe200078e00ff */
        /* <DEDUP_REMOVED lines=11> */
[----:B------:R-:W-:Y:S01]  /*138b0*/  IMAD.SHL.U32 R3, R25, 0x10, RZ ;  /* 0x0000001019037824 */ /* 0x000fe200078e00ff */
[----:B------:R-:W-:Y:S02]  /*138c0*/  LEA.HI R9, R2, R20, RZ, 0x1e ;  /* 0x0000001402097211 */ /* 0x000fe400078ff0ff */
[----:B------:R-:W-:Y:S02]  /*138d0*/  SHF.R.S32.HI R20, RZ, 0x1f, R26 ;  /* 0x0000001fff147819 */ /* 0x000fe4000001141a */
[----:B------:R-:W-:Y:S01]  /*138e0*/  LOP3.LUT R3, R3, 0x40, RZ, 0xc0, !PT ;  /* 0x0000004003037812 */ /* 0x000fe200078ec0ff */
[----:B------:R-:W-:Y:S01]  /*138f0*/  VIADD R9, R9, UR39 ;  /* 0x0000002709097c36 */ /* 0x000fe20008000000 */
[----:B--2---:R-:W-:-:S03]  /*13900*/  ISETP.NE.AND P0, PT, R6, 0x1, PT ;  /* 0x000000010600780c */ /* 0x004fc60003f05270 */
[----:B------:R-:W-:Y:S01]  /*13910*/  IMAD.MOV.U32 R11, RZ, RZ, R9 ;  /* 0x000000ffff0b7224 */ /* 0x000fe200078e0009 */
[----:B------:R-:W-:Y:S02]  /*13920*/  IADD3 R28, R4, R3, R28 ;  /* 0x00000003041c7210 */ /* 0x000fe40007ffe01c */
[----:B------:R-:W1:Y:S08]  /*13930*/  LDC.64 R4, c[0x0][0x2e0] ;  /* 0x0000b800ff047b82 */ /* 0x000e700000000a00 */
[----:B------:R-:W2:Y:S08]  /*13940*/  @P0 LDC R8, c[0x0][0x44c] ;  /* 0x00011300ff080b82 */ /* 0x000eb00000000800 */
[----:B------:R-:W3:Y:S08]  /*13950*/  @P0 LDC R10, c[0x0][0x450] ;  /* 0x00011400ff0a0b82 */ /* 0x000ef00000000800 */
[----:B------:R-:W4:Y:S08]  /*13960*/  @P0 LDC R12, c[0x0][0x44c] ;  /* 0x00011300ff0c0b82 */ /* 0x000f300000000800 */
[----:B------:R-:W5:Y:S01]  /*13970*/  @P0 LDC R13, c[0x0][0x450] ;  /* 0x00011400ff0d0b82 */ /* 0x000f620000000800 */
[----:B--2---:R-:W-:-:S05]  /*13980*/  @P0 IMAD.HI.U32 R3, R9, R8, RZ ;  /* 0x0000000809030227 */ /* 0x004fca00078e00ff */
[----:B---3--:R-:W-:Y:S01]  /*13990*/  @P0 SHF.R.U32.HI R11, RZ, R10, R3 ;  /* 0x0000000aff0b0219 */ /* 0x008fe20000011603 */
[----:B------:R-:W-:-:S04]  /*139a0*/  VIADD R3, R9, 0x80 ;  /* 0x0000008009037836 */ /* 0x000fc80000000000 */
[----:B------:R-:W-:Y:S02]  /*139b0*/  IMAD.MOV.U32 R7, RZ, RZ, R3 ;  /* 0x000000ffff077224 */ /* 0x000fe400078e0003 */
[----:B------:R-:W-:Y:S02]  /*139c0*/  IMAD.MOV R10, RZ, RZ, -R11 ;  /* 0x000000ffff0a7224 */ /* 0x000fe400078e0a0b */
[----:B----4-:R-:W-:-:S04]  /*139d0*/  @P0 IMAD.HI.U32 R8, R3, R12, RZ ;  /* 0x0000000c03080227 */ /* 0x010fc800078e00ff */
[----:B------:R-:W-:Y:S01]  /*139e0*/  IMAD R9, R6, R10, R9 ;  /* 0x0000000a06097224 */ /* 0x000fe200078e0209 */
[----:B-----5:R-:W-:Y:S01]  /*139f0*/  @P0 SHF.R.U32.HI R7, RZ, R13, R8 ;  /* 0x0000000dff070219 */ /* 0x020fe20000011608 */
[----:B-1----:R-:W-:-:S04]  /*13a00*/  IMAD R8, R20, R4, RZ ;  /* 0x0000000414087224 */ /* 0x002fc800078e02ff */
[C---:B------:R-:W-:Y:S01]  /*13a10*/  IMAD R13, R26.reuse, R5, R8 ;  /* 0x000000051a0d7224 */ /* 0x040fe200078e0208 */
[----:B------:R-:W-:Y:S01]  /*13a20*/  SHF.R.S32.HI R8, RZ, 0x1f, R11 ;  /* 0x0000001fff087819 */ /* 0x000fe2000001140b */
[----:B------:R-:W-:-:S04]  /*13a30*/  IMAD.WIDE.U32 R4, R26, R4, UR46 ;  /* 0x0000002e1a047e25 */ /* 0x000fc8000f8e0004 */
[----:B------:R-:W-:Y:S02]  /*13a40*/  IMAD R8, R8, UR4, RZ ;  /* 0x0000000408087c24 */ /* 0x000fe4000f8e02ff */
[----:B------:R-:W-:Y:S02]  /*13a50*/  IMAD.IADD R5, R5, 0x1, R13 ;  /* 0x0000000105057824 */ /* 0x000fe400078e020d */
[C---:B------:R-:W-:Y:S01]  /*13a60*/  IMAD R13, R11.reuse, UR5, R8 ;  /* 0x000000050b0d7c24 */ /* 0x040fe2000f8e0208 */
[----:B------:R-:W-:Y:S01]  /*13a70*/  SHF.R.S32.HI R8, RZ, 0x1f, R9 ;  /* 0x0000001fff087819 */ /* 0x000fe20000011409 */
[----:B------:R-:W-:-:S04]  /*13a80*/  IMAD.WIDE.U32 R10, R11, UR4, R4 ;  /* 0x000000040b0a7c25 */ /* 0x000fc8000f8e0004 */
[----:B------:R-:W-:Y:S02]  /*13a90*/  IMAD.IADD R11, R11, 0x1, R13 ;  /* 0x000000010b0b7824 */ /* 0x000fe400078e020d */
[----:B------:R-:W-:Y:S02]  /*13aa0*/  IMAD R8, R8, UR6, RZ ;  /* 0x0000000608087c24 */ /* 0x000fe4000f8e02ff */
[----:B------:R-:W-:-:S04]  /*13ab0*/  IMAD.WIDE.U32 R10, R9, UR6, R10 ;  /* 0x00000006090a7c25 */ /* 0x000fc8000f8e000a */
[----:B------:R-:W-:Y:S01]  /*13ac0*/  IMAD R13, R9, UR7, R8 ;  /* 0x00000007090d7c24 */ /* 0x000fe2000f8e0208 */
[----:B------:R-:W-:Y:S01]  /*13ad0*/  SHF.R.S32.HI R8, RZ, 0x1f, R7 ;  /* 0x0000001fff087819 */ /* 0x000fe20000011407 */
[----:B------:R-:W-:Y:S01]  /*13ae0*/  IMAD.WIDE.U32 R4, R7, UR4, R4 ;  /* 0x0000000407047c25 */ /* 0x000fe2000f8e0004 */
[----:B------:R-:W-:-:S03]  /*13af0*/  IADD3 R9, P0, R10, UR8, RZ ;  /* 0x000000080a097c10 */ /* 0x000fc6000ff1e0ff */
[----:B------:R-:W-:Y:S01]  /*13b00*/  IMAD R8, R8, UR4, RZ ;  /* 0x0000000408087c24 */ /* 0x000fe2000f8e02ff */
[----:B------:R-:W-:Y:S01]  /*13b10*/  IADD3.X R10, R11, UR9, R13, P0, !PT ;  /* 0x000000090b0a7c10 */ /* 0x000fe200087fe40d */
[----:B------:R-:W-:Y:S02]  /*13b20*/  ULDC UR4, c[0x0][0x2b8] ;  /* 0x0000ae0000047ab9 */ /* 0x000fe40000000800 */
[----:B------:R-:W-:Y:S01]  /*13b30*/  IMAD R11, R7, UR5, R8 ;  /* 0x00000005070b7c24 */ /* 0x000fe2000f8e0208 */
[----:B------:R-:W-:Y:S01]  /*13b40*/  ISETP.GE.AND P0, PT, R0, UR4, PT ;  /* 0x0000000400007c0c */ /* 0x000fe2000bf06270 */
[----:B------:R-:W-:Y:S01]  /*13b50*/  IMAD.MOV R7, RZ, RZ, -R7 ;  /* 0x000000ffff077224 */ /* 0x000fe200078e0a07 */
[----:B------:R-:W-:Y:S01]  /*13b60*/  UMOV UR4, 0xffffffff ;  /* 0xffffffff00047882 */ /* 0x000fe20000000000 */
[----:B------:R-:W-:Y:S02]  /*13b70*/  IMAD.IADD R5, R5, 0x1, R11 ;  /* 0x0000000105057824 */ /* 0x000fe400078e020b */
[----:B------:R-:W-:-:S04]  /*13b80*/  IMAD R3, R6, R7, R3 ;  /* 0x0000000706037224 */ /* 0x000fc800078e0203 */
[----:B------:R-:W-:Y:S01]  /*13b90*/  IMAD.WIDE.U32 R4, R3, UR6, R4 ;  /* 0x0000000603047c25 */ /* 0x000fe2000f8e0004 */
[----:B------:R-:W-:-:S05]  /*13ba0*/  SHF.R.S32.HI R7, RZ, 0x1f, R3 ;  /* 0x0000001fff077819 */ /* 0x000fca0000011403 */
[----:B------:R-:W-:-:S04]  /*13bb0*/  IMAD R8, R7, UR6, RZ ;  /* 0x0000000607087c24 */ /* 0x000fc8000f8e02ff */
[----:B------:R-:W-:Y:S01]  /*13bc0*/  IMAD R7, R3, UR7, R8 ;  /* 0x0000000703077c24 */ /* 0x000fe2000f8e0208 */
[----:B------:R-:W-:-:S04]  /*13bd0*/  IADD3 R8, P1, R4, UR8, RZ ;  /* 0x0000000804087c10 */ /* 0x000fc8000ff3e0ff */
[----:B------:R-:W-:Y:S01]  /*13be0*/  IADD3.X R7, R5, UR9, R7, P1, !PT ;  /* 0x0000000905077c10 */ /* 0x000fe20008ffe407 */
[----:B------:R-:W-:Y:S08]  /*13bf0*/  BRA.DIV UR4, `(.L_x_755) ;  /* 0x0000001e04007947 */ /* 0x000ff0000b800000 */
[----:B------:R-:W1:Y:S01]  /*13c00*/  SHFL.IDX PT, R14, R9, RZ, 0x1c1f ;  /* 0x001c1fff090e7589 */ /* 0x000e6200000e0000 */
[----:B------:R-:W-:Y:S01]  /*13c10*/  ULDC UR4, c[0x0][0x288] ;  /* 0x0000a20000047ab9 */ /* 0x000fe20000000800 */
[----:B------:R-:W-:Y:S01]  /*13c20*/  LEA.HI R3, R2, UR39, RZ, 0x1e ;  /* 0x0000002702037c11 */ /* 0x000fe2000f8ff0ff */
[----:B------:R-:W-:Y:S01]  /*13c30*/  IMAD R6, R6, UR4, RZ ;  /* 0x0000000406067c24 */ /* 0x000fe2000f8e02ff */
[----:B------:R-:W2:Y:S03]  /*13c40*/  SHFL.IDX PT, R4, R10, RZ, 0x1c1f ;  /* 0x001c1fff0a047589 */ /* 0x000ea600000e0000 */
[C---:B------:R-:W-:Y:S01]  /*13c50*/  VIADD R11, R3.reuse, 0x20 ;  /* 0x00000020030b7836 */ /* 0x040fe20000000000 */
[----:B------:R-:W-:Y:S01]  /*13c60*/  ISETP.GE.AND P1, PT, R3, R6, PT ;  /* 0x000000060300720c */ /* 0x000fe20003f26270 */
[----:B------:R-:W-:Y:S04]  /*13c70*/  SHFL.IDX PT, R21, R10, 0x1, 0x1c1f ;  /* 0x003c1f000a157f89 */ /* 0x000fe800000e0000 */
[----:B------:R-:W-:Y:S04]  /*13c80*/  SHFL.IDX PT, R26, R9, 0x2, 0x1c1f ;  /* 0x005c1f00091a7f89 */ /* 0x000fe800000e0000 */
[----:B------:R-:W-:Y:S04]  /*13c90*/  SHFL.IDX PT, R20, R10, 0x2, 0x1c1f ;  /* 0x005c1f000a147f89 */ /* 0x000fe800000e0000 */
[----:B------:R-:W-:Y:S01]  /*13ca0*/  @!P1 VIADD R29, R28, UR38 ;  /* 0x000000261c1d9c36 */ /* 0x000fe20008000000 */
[----:B------:R-:W-:Y:S01]  /*13cb0*/  SHFL.IDX PT, R10, R10, 0x3, 0x1c1f ;  /* 0x007c1f000a0a7f89 */ /* 0x000fe200000e0000 */
        /* <DEDUP_REMOVED lines=9> */
[----:B--2---:R-:W-:Y:S01]  /*13d50*/  @!P1 VIADD R29, R28, UR38 ;  /* 0x000000261c1d9c36 */ /* 0x004fe20008000000 */
[C---:B-1----:R-:W-:Y:S02]  /*13d60*/  @!P1 IADD3 R4, P3, R0.reuse, R14, RZ ;  /* 0x0000000e00049210 */ /* 0x042fe40007f7e0ff */
[----:B------:R-:W1:Y:S03]  /*13d70*/  SHFL.IDX PT, R14, R9, 0x3, 0x1c1f ;  /* 0x007c1f00090e7f89 */ /* 0x000e6600000e0000 */
[----:B------:R-:W-:Y:S02]  /*13d80*/  @!P1 IMAD.X R5, RZ, RZ, R21, P3 ;  /* 0x000000ffff059224 */ /* 0x000fe400018e0615 */
[----:B------:R-:W2:Y:S04]  /*13d90*/  SHFL.IDX PT, R21, R8, RZ, 0x1c1f ;  /* 0x001c1fff08157589 */ /* 0x000ea800000e0000 */
[----:B------:R3:W-:Y:S02]  /*13da0*/  @!P1 LDGSTS.E.BYPASS.LTC128B.128 [R29+0xaa00], desc[UR42][R4.64], !P0 ;  /* 0x0aa00000041d9fae */ /* 0x0007e4000c101d6a */
[----:B---3--:R-:W-:Y:S01]  /*13db0*/  @!P2 IADD3 R4, P1, R0, R26, RZ ;  /* 0x0000001a0004a210 */ /* 0x008fe20007f3e0ff */
[----:B------:R-:W-:-:S04]  /*13dc0*/  @!P2 VIADD R26, R28, UR38 ;  /* 0x000000261c1aac36 */ /* 0x000fc80008000000 */
[----:B------:R-:W-:Y:S01]  /*13dd0*/  @!P2 IMAD.X R5, RZ, RZ, R20, P1 ;  /* 0x000000ffff05a224 */ /* 0x000fe200008e0614 */
[----:B------:R-:W-:Y:S01]  /*13de0*/  ISETP.GE.AND P1, PT, R11, R6, PT ;  /* 0x000000060b00720c */ /* 0x000fe20003f26270 */
[----:B------:R-:W3:Y:S01]  /*13df0*/  SHFL.IDX PT, R20, R7, RZ, 0x1c1f ;  /* 0x001c1fff07147589 */ /* 0x000ee200000e0000 */
[----:B------:R-:W-:-:S03]  /*13e00*/  VIADD R11, R3, 0x80 ;  /* 0x00000080030b7836 */ /* 0x000fc60000000000 */
[----:B------:R1:W-:Y:S02]  /*13e10*/  @!P2 LDGSTS.E.BYPASS.LTC128B.128 [R26+0xb200], desc[UR42][R4.64], !P0 ;  /* 0x0b200000041aafae */ /* 0x0003e4000c101d6a */
[----:B------:R-:W-:Y:S02]  /*13e20*/  ISETP.GE.AND P2, PT, R11, R6, PT ;  /* 0x000000060b00720c */ /* 0x000fe40003f46270 */
[----:B------:R-:W4:Y:S04]  /*13e30*/  SHFL.IDX PT, R7, R7, 0x1, 0x1c1f ;  /* 0x003c1f0007077f89 */ /* 0x000f2800000e0000 */
[----:B------:R-:W-:Y:S01]  /*13e40*/  @!P1 VIADD R29, R28, UR38 ;  /* 0x000000261c1d9c36 */ /* 0x000fe20008000000 */
[----:B-1----:R-:W-:Y:S02]  /*13e50*/  @!P1 IADD3 R4, P3, R0, R14, RZ ;  /* 0x0000000e00049210 */ /* 0x002fe40007f7e0ff */
[----:B------:R1:W0:Y:S04]  /*13e60*/  SHFL.IDX PT, R14, R8, 0x1, 0x1c1f ;  /* 0x003c1f00080e7f89 */ /* 0x00022800000e0000 */
[----:B------:R-:W-:-:S02]  /*13e70*/  @!P2 VIADD R9, R28, UR38 ;  /* 0x000000261c09ac36 */ /* 0x000fc40008000000 */
[----:B------:R-:W-:-:S05]  /*13e80*/  @!P1 IMAD.X R5, RZ, RZ, R10, P3 ;  /* 0x000000ffff059224 */ /* 0x000fca00018e060a */
[----:B------:R2:W-:Y:S02]  /*13e90*/  @!P1 LDGSTS.E.BYPASS.LTC128B.128 [R29+0xba00], desc[UR42][R4.64], !P0 ;  /* 0x0ba00000041d9fae */ /* 0x0005e4000c101d6a */
[----:B--2---:R-:W-:-:S05]  /*13ea0*/  @!P2 IADD3 R4, P1, R0, R21, RZ ;  /* 0x000000150004a210 */ /* 0x004fca0007f3e0ff */
[----:B---3--:R-:W-:-:S05]  /*13eb0*/  @!P2 IMAD.X R5, RZ, RZ, R20, P1 ;  /* 0x000000ffff05a224 */ /* 0x008fca00008e0614 */
[----:B0---4-:R1:W-:Y:S03]  /*13ec0*/  @!P2 LDGSTS.E.BYPASS.LTC128B.128 [R9+0xc200], desc[UR42][R4.64], !P0 ;  /* 0x0c2000000409afae */ /* 0x0113e6000c101d6a */
.L_x_813:
[----:B------:R-:W-:-:S05]  /*13ed0*/  VIADD R3, R3, 0xa0 ;  /* 0x000000a003037836 */ /* 0x000fca0000000000 */
[----:B------:R-:W-:-:S13]  /*13ee0*/  ISETP.GE.AND P1, PT, R3, R6, PT ;  /* 0x000000060300720c */ /* 0x000fda0003f26270 */
[----:B-1----:R-:W-:Y:S01]  /*13ef0*/  @!P1 IADD3 R4, P2, R0, R14, RZ ;  /* 0x0000000e00049210 */ /* 0x002fe20007f5e0ff */
[----:B------:R-:W-:Y:S02]  /*13f00*/  @!P1 VIADD R3, R28, UR38 ;  /* 0x000000261c039c36 */ /* 0x000fe40008000000 */
[----:B------:R-:W-:Y:S02]  /*13f10*/  IMAD.MOV.U32 R0, RZ, RZ, 0x1 ;  /* 0x00000001ff007424 */ /* 0x000fe400078e00ff */
[----:B------:R-:W-:-:S03]  /*13f20*/  @!P1 IMAD.X R5, RZ, RZ, R7, P2 ;  /* 0x000000ffff059224 */ /* 0x000fc600010e0607 */
[----:B------:R-:W-:Y:S02]  /*13f30*/  SHF.L.U32 R0, R0, 0x1f, RZ ;  /* 0x0000001f00007819 */ /* 0x000fe400000006ff */
        /* <DEDUP_REMOVED lines=9> */
[----:B------:R-:W-:-:S05]  /*13fd0*/  VIADD R15, R27, 0xfffffffe ;  /* 0xfffffffe1b0f7836 */ /* 0x000fca0000000000 */
[----:B------:R-:W-:Y:S01]  /*13fe0*/  ISETP.GE.AND P1, PT, R15, UR41, PT ;  /* 0x000000290f007c0c */ /* 0x000fe2000bf26270 */
[----:B------:R-:W1:Y:S02]  /*13ff0*/  SYNCS.PHASECHK.TRANS64.TRYWAIT P0, [UR38+0x12420], R0 ;  /* 0x01242000ff0075a7 */ /* 0x000e640008000166 */
[----:B01----:R-:W-:Y:S10]  /*14000*/  @!P0 BRA `(.L_x_756) ;  /* 0x0000001c00c48947 */ /* 0x003ff40003800000 */
.L_x_814:
[----:B------:R-:W-:Y:S05]  /*14010*/  @!P1 BRA `(.L_x_757) ;  /* 0x0000000800b49947 */ /* 0x000fea0003800000 */
[----:B------:R-:W-:Y:S01]  /*14020*/  IMAD.U32 R12, RZ, RZ, UR40 ;  /* 0x00000028ff0c7e24 */ /* 0x000fe2000f8e00ff */
[----:B------:R-:W-:Y:S01]  /*14030*/  LOP3.LUT R13, R25, 0x1f, RZ, 0xc0, !PT ;  /* 0x0000001f190d7812 */ /* 0x000fe200078ec0ff */
[----:B------:R-:W-:Y:S02]  /*14040*/  IMAD.U32 R14, RZ, RZ, UR40 ;  /* 0x00000028ff0e7e24 */ /* 0x000fe4000f8e00ff */
[----:B------:R-:W-:Y:S01]  /*14050*/  IMAD.MOV.U32 R8, RZ, RZ, 0x1 ;  /* 0x00000001ff087424 */ /* 0x000fe200078e00ff */
[----:B------:R-:W-:Y:S01]  /*14060*/  LOP3.LUT R12, R12, 0x1, RZ, 0xfc, !PT ;  /* 0x000000010c0c7812 */ /* 0x000fe200078efcff */
[----:B------:R-:W-:Y:S01]  /*14070*/  IMAD.MOV.U32 R9, RZ, RZ, RZ ;  /* 0x000000ffff097224 */ /* 0x000fe200078e00ff */
[----:B------:R-:W-:-:S07]  /*14080*/  LOP3.LUT R14, R14, 0x2, RZ, 0xfc, !PT ;  /* 0x000000020e0e7812 */ /* 0x000fce00078efcff */
.L_x_774:
        /* <DEDUP_REMOVED lines=13> */
[----:B------:R-:W-:Y:S02]  /*14160*/  ULDC.64 UR4, c[0x0][0x428] ;  /* 0x00010a0000047ab9 */ /* 0x000fe40000000a00 */
[----:B------:R-:W-:-:S04]  /*14170*/  IMAD R21, R19, UR4, RZ ;  /* 0x0000000413157c24 */ /* 0x000fc8000f8e02ff */
[----:B------:R-:W1:Y:S01]  /*14180*/  LDC.64 R6, c[0x0][0x418] ;  /* 0x00010600ff067b82 */ /* 0x000e620000000a00 */
[----:B------:R-:W-:Y:S01]  /*14190*/  IMAD R21, R24, UR5, R21 ;  /* 0x0000000518157c24 */ /* 0x000fe2000f8e0215 */
[----:B0-----:R-:W-:-:S13]  /*141a0*/  ISETP.NE.AND P0, PT, R10, 0x1, PT ;  /* 0x000000010a00780c */ /* 0x001fda0003f05270 */
[----:B------:R-:W0:Y:S02]  /*141b0*/  @P0 LDC.64 R4, c[0x0][0x440] ;  /* 0x00011000ff040b82 */ /* 0x000e240000000a00 */
[----:B0-----:R-:W-:-:S05]  /*141c0*/  @P0 IMAD.HI.U32 R4, R15, R4, RZ ;  /* 0x000000040f040227 */ /* 0x001fca00078e00ff */
[----:B------:R-:W-:-:S04]  /*141d0*/  @P0 SHF.R.U32.HI R11, RZ, R5, R4 ;  /* 0x00000005ff0b0219 */ /* 0x000fc80000011604 */
[--C-:B------:R-:W-:Y:S01]  /*141e0*/  SHF.R.S32.HI R5, RZ, 0x1f, R11.reuse ;  /* 0x0000001fff057819 */ /* 0x100fe2000001140b */
        /* <DEDUP_REMOVED lines=8> */
.L_x_760:
[----:B0-----:R-:W-:Y:S02]  /*14270*/  LEA R7, R3, UR38, 0x3 ;  /* 0x0000002603077c11 */ /* 0x001fe4000f8e18ff */
[----:B------:R-:W-:Y:S02]  /*14280*/  SHF.L.U32 R4, R0, 0x1f, RZ ;  /* 0x0000001f00047819 */ /* 0x000fe400000006ff */
[----:B------:R-:W-:Y:S02]  /*14290*/  ISETP.NE.AND P1, PT, R2, RZ, PT ;  /* 0x000000ff0200720c */ /* 0x000fe40003f25270 */
[----:B------:R-:W0:Y:S02]  /*142a0*/  SYNCS.PHASECHK.TRANS64.TRYWAIT P0, [R7+URZ+0x12480], R4 ;  /* 0x01248004070075a7 */ /* 0x000e24000800017f */
[----:B0-----:R-:W-:Y:S09]  /*142b0*/  @!P0 BRA `(.L_x_761) ;  /* 0x0000001c00308947 */ /* 0x001ff20003800000 */
.L_x_815:
[----:B------:R-:W-:Y:S04]  /*142c0*/  BSSY B1, `(.L_x_762) ;  /* 0x0000007000017945 */ /* 0x000fe80003800000 */
[----:B------:R-:W-:Y:S05]  /*142d0*/  @P1 BRA `(.L_x_763) ;  /* 0x0000000000141947 */ /* 0x000fea0003800000 */
[----:B------:R-:W-:Y:S01]  /*142e0*/  ISETP.NE.AND P0, PT, R13, RZ, PT ;  /* 0x000000ff0d00720c */ /* 0x000fe20003f05270 */
[----:B------:R-:W-:-:S04]  /*142f0*/  IMAD.MOV.U32 R6, RZ, RZ, 0x2800 ;  /* 0x00002800ff067424 */ /* 0x000fc800078e00ff */
[----:B------:R1:W-:Y:S08]  /*14300*/  SYNCS.ARRIVE.TRANS64 RZ, [R7+URZ+0x12470], R6 ;  /* 0x0124700607ff79a7 */ /* 0x0003f0000800003f */
[----:B------:R-:W-:Y:S05]  /*14310*/  @!P0 BRA `(.L_x_763) ;  /* 0x0000000000048947 */ /* 0x000fea0003800000 */
[----:B------:R-:W-:Y:S01]  /*14320*/  BPT.TRAP 0x1 ;  /* 0x000000040000795c */ /* 0x000fe20000300000 */
.L_x_763:
[----:B------:R-:W-:Y:S05]  /*14330*/  BSYNC B1 ;  /* 0x0000000000017941 */ /* 0x000fea0003800000 */
.L_x_762:
        /* <DEDUP_REMOVED lines=16> */
.L_x_764:
        /* <DEDUP_REMOVED lines=8> */
.L_x_816:
        /* <DEDUP_REMOVED lines=9> */
.L_x_767:
[----:B------:R-:W-:Y:S05]  /*14550*/  BSYNC B1 ;  /* 0x0000000000017941 */ /* 0x000fea0003800000 */
.L_x_766:
        /* <DEDUP_REMOVED lines=12> */
.L_x_768:
[----:B------:R-:W-:-:S13]  /*14620*/  @P0 ELECT P1, URZ, PT ;  /* 0x00000000003f082f */ /* 0x000fda0003820000 */
[----:B------:R-:W-:Y:S01]  /*14630*/  @P1 R2UR UR13, R22 ;  /* 0x00000000160d12ca */ /* 0x000fe200000e0000 */
[----:B------:R-:W-:Y:S01]  /*14640*/  UMOV UR12, UR36 ;  /* 0x00000024000c7c82 */ /* 0x000fe20008000000 */
[----:B------:R-:W-:-:S11]  /*14650*/  @P1 PLOP3.LUT P0, PT, P1, PT, PT, 0x8, 0x0 ;  /* 0x000000000000181c */ /* 0x000fd60000f0e170 */
[----:B------:R1:W-:Y:S01]  /*14660*/  UTMALDG.4D [UR8], [UR4], desc[UR6] ;  /* 0x00000608040075b4 */ /* 0x0003e20008019000 */
[----:B------:R-:W-:Y:S01]  /*14670*/  PLOP3.LUT P1, PT, PT, PT, PT, 0x8, 0x0 ;  /* 0x000000000000781c */ /* 0x000fe20003f2e170 */
[----:B-1----:R-:W-:-:S12]  /*14680*/  @P0 BRA.U.ANY `(.L_x_768) ;  /* 0xfffffffd00e40947 */ /* 0x002fd8000393ffff */
.L_x_759:
[----:B------:R-:W-:Y:S05]  /*14690*/  BSYNC B0 ;  /* 0x0000000000007941 */ /* 0x000fea0003800000 */
.L_x_758:
[----:B------:R-:W-:-:S13]  /*146a0*/  ISETP.NE.AND P0, PT, R12, 0x3, PT ;  /* 0x000000030c00780c */ /* 0x000fda0003f05270 */
[----:B------:R-:W-:Y:S05]  /*146b0*/  @!P0 BRA `(.L_x_769) ;  /* 0x0000000000048947 */ /* 0x000fea0003800000 */
[----:B------:R-:W-:Y:S01]  /*146c0*/  BPT.TRAP 0x1 ;  /* 0x000000040000795c */ /* 0x000fe20000300000 */
.L_x_769:
[----:B------:R-:W-:Y:S02]  /*146d0*/  LOP3.LUT R5, R8, 0x1, RZ, 0x3c, !PT ;  /* 0x0000000108057812 */ /* 0x000fe400078e3cff */
[----:B------:R-:W-:Y:S02]  /*146e0*/  LEA R20, R9, UR38, 0x3 ;  /* 0x0000002609147c11 */ /* 0x000fe4000f8e18ff */
[----:B------:R-:W-:Y:S02]  /*146f0*/  SHF.L.U32 R5, R5, 0x1f, RZ ;  /* 0x0000001f05057819 */ /* 0x000fe400000006ff */
[----:B------:R-:W-:Y:S02]  /*14700*/  ISETP.NE.AND P1, PT, R14, 0x3, PT ;  /* 0x000000030e00780c */ /* 0x000fe40003f25270 */
[----:B------:R-:W1:Y:S02]  /*14710*/  SYNCS.PHASECHK.TRANS64.TRYWAIT P0, [R20+URZ+0x12470], R5 ;  /* 0x01247005140075a7 */ /* 0x000e64000800017f */
[----:B-1----:R-:W-:Y:S09]  /*14720*/  @!P0 BRA `(.L_x_770) ;  /* 0x00000018003c8947 */ /* 0x002ff20003800000 */
.L_x_817:
[----:B------:R-:W-:Y:S05]  /*14730*/  @!P1 BRA `(.L_x_771) ;  /* 0x0000000000049947 */ /* 0x000fea0003800000 */
[----:B------:R-:W-:Y:S01]  /*14740*/  BPT.TRAP 0x1 ;  /* 0x000000040000795c */ /* 0x000fe20000300000 */
.L_x_771:
[----:B-1----:R-:W-:Y:S01]  /*14750*/  SHF.L.U32 R5, R8, 0x1f, RZ ;  /* 0x0000001f08057819 */ /* 0x002fe200000006ff */
[----:B0-----:R-:W-:-:S03]  /*14760*/  IMAD R10, R9, 0x2800, RZ ;  /* 0x00002800090a7824 */ /* 0x001fc600078e02ff */
[----:B------:R-:W0:Y:S02]  /*14770*/  SYNCS.PHASECHK.TRANS64.TRYWAIT P0, [R20+URZ+0x12460], R5 ;  /* 0x01246005140075a7 */ /* 0x000e24000800017f */
[----:B0-----:R-:W-:Y:S05]  /*14780*/  @!P0 BRA `(.L_x_772) ;  /* 0x0000001800388947 */ /* 0x001fea0003800000 */
.L_x_818:
        /* <DEDUP_REMOVED lines=42> */
.L_x_773:
        /* <DEDUP_REMOVED lines=12> */
.L_x_757:
[----:B0-----:R-:W-:Y:S02]  /*14af0*/  IMAD.MOV.U32 R3, RZ, RZ, RZ ;  /* 0x000000ffff037224 */ /* 0x001fe400078e00ff */
[----:B------:R-:W-:-:S07]  /*14b00*/  IMAD.MOV.U32 R0, RZ, RZ, 0x1 ;  /* 0x00000001ff007424 */ /* 0x000fce00078e00ff */
.L_x_775:
[----:B------:R-:W-:-:S04]  /*14b10*/  ULOP3.LUT UR4, UR40, 0x1, URZ, 0xfc, !UPT ;  /* 0x0000000128047892 */ /* 0x000fc8000f8efc3f */
[----:B------:R-:W-:-:S06]  /*14b20*/  UISETP.NE.AND UP0, UPT, UR4, 0x3, UPT ;  /* 0x000000030400788c */ /* 0x000fcc000bf05270 */
[----:B------:R-:W-:-:S13]  /*14b30*/  PLOP3.LUT P0, PT, PT, PT, UP0, 0x80, 0x0 ;  /* 0x000000000000781c */ /* 0x000fda0003f0f008 */
[----:B------:R-:W-:Y:S05]  /*14b40*/  @!P0 BRA `(.L_x_776) ;  /* 0x0000000000048947 */ /* 0x000fea0003800000 */
[----:B------:R-:W-:Y:S01]  /*14b50*/  BPT.TRAP 0x1 ;  /* 0x000000040000795c */ /* 0x000fe20000300000 */
.L_x_776:
[----:B------:R-:W-:Y:S01]  /*14b60*/  LOP3.LUT R5, R0, 0x1, RZ, 0x3c, !PT ;  /* 0x0000000100057812 */ /* 0x000fe200078e3cff */
[----:B------:R-:W-:Y:S01]  /*14b70*/  BSSY B0, `(.L_x_777) ;  /* 0x0000005000007945 */ /* 0x000fe20003800000 */
[----:B------:R-:W-:Y:S02]  /*14b80*/  LEA R12, R3, UR38, 0x3 ;  /* 0x00000026030c7c11 */ /* 0x000fe4000f8e18ff */
[----:B------:R-:W-:-:S04]  /*14b90*/  SHF.L.U32 R5, R5, 0x1f, RZ ;  /* 0x0000001f05057819 */ /* 0x000fc800000006ff */
[----:B------:R-:W0:Y:S02]  /*14ba0*/  SYNCS.PHASECHK.TRANS64.TRYWAIT P0, [R12+URZ+0x12470], R5 ;  /* 0x012470050c0075a7 */ /* 0x000e24000800017f */
[----:B0-----:R-:W-:Y:S05]  /*14bb0*/  @!P0 BRA `(.L_x_778) ;  /* 0x0000001400408947 */ /* 0x001fea0003800000 */
.L_x_819:
[----:B------:R-:W-:Y:S05]  /*14bc0*/  BSYNC B0 ;  /* 0x0000000000007941 */ /* 0x000fea0003800000 */
.L_x_777:
[----:B------:R-:W-:-:S06]  /*14bd0*/  ULOP3.LUT UR4, UR40, 0x2, URZ, 0xfc, !UPT ;  /* 0x0000000228047892 */ /* 0x000fcc000f8efc3f */
[----:B------:R-:W-:-:S05]  /*14be0*/  IMAD.U32 R4, RZ, RZ, UR4 ;  /* 0x00000004ff047e24 */ /* 0x000fca000f8e00ff */
[----:B------:R-:W-:-:S13]  /*14bf0*/  ISETP.NE.AND P1, PT, R4, 0x3, PT ;  /* 0x000000030400780c */ /* 0x000fda0003f25270 */
[----:B------:R-:W-:Y:S05]  /*14c00*/  @!P1 BRA `(.L_x_779) ;  /* 0x0000000000049947 */ /* 0x000fea0003800000 */
[----:B------:R-:W-:Y:S01]  /*14c10*/  BPT.TRAP 0x1 ;  /* 0x000000040000795c */ /* 0x000fe20000300000 */
.L_x_779:
[----:B0-----:R-:W-:Y:S01]  /*14c20*/  SHF.L.U32 R5, R0, 0x1f, RZ ;  /* 0x0000001f00057819 */ /* 0x001fe200000006ff */
[----:B------:R-:W-:-:S03]  /*14c30*/  IMAD R8, R3, 0x2800, RZ ;  /* 0x0000280003087824 */ /* 0x000fc600078e02ff */
[----:B------:R-:W0:Y:S02]  /*14c40*/  SYNCS.PHASECHK.TRANS64.TRYWAIT P0, [R12+URZ+0x12460], R5 ;  /* 0x012460050c0075a7 */ /* 0x000e24000800017f */
[----:B------:R-:W-:Y:S01]  /*14c50*/  LOP3.LUT R23, R8, R23, RZ, 0xfc, !PT ;  /* 0x0000001708177212 */ /* 0x000fe200078efcff */
[----:B0-----:R-:W-:Y:S06]  /*14c60*/  @!P0 BRA `(.L_x_780) ;  /* 0x0000001400288947 */ /* 0x001fec0003800000 */
.L_x_820:
        /* <DEDUP_REMOVED lines=41> */
.L_x_781:
[----:B-1----:R1:W-:Y:S01]  /*14f00*/  SYNCS.ARRIVE.TRANS64.A1T0 RZ, [R12+URZ+0x12450], RZ ;  /* 0x012450ff0cff79a7 */ /* 0x0023e2000810003f */
[----:B------:R-:W-:Y:S01]  /*14f10*/  BAR.SYNC.DEFER_BLOCKING 0x2, 0x80 ;  /* 0x0082000000007b1d */ /* 0x000fe20000010000 */
[----:B------:R-:W-:Y:S01]  /*14f20*/  ISETP.NE.AND P0, PT, R2, RZ, PT ;  /* 0x000000ff0200720c */ /* 0x000fe20003f05270 */
[----:B------:R-:W-:Y:S02]  /*14f30*/  VIADD R3, R3, 0x1 ;  /* 0x0000000103037836 */ /* 0x000fe40000000000 */
[----:B------:R-:W-:-:S10]  /*14f40*/  IMAD.MOV.U32 R4, RZ, RZ, RZ ;  /* 0x000000ffff047224 */ /* 0x000fd400078e00ff */
[----:B------:R-:W-:-:S05]  /*14f50*/  @!P0 VIADD R2, R12, 0x12480 ;  /* 0x000124800c028836 */ /* 0x000fca0000000000 */
[----:B------:R-:W-:-:S04]  /*14f60*/  @!P0 PRMT R2, RZ, 0x654, R2 ;  /* 0x00000654ff028816 */ /* 0x000fc80000000002 */
[----:B------:R1:W-:Y:S01]  /*14f70*/  @!P0 SYNCS.ARRIVE.TRANS64.RED.A1T0 RZ, [R2+URZ], RZ ;  /* 0x000000ff02ff89a7 */ /* 0x0003e2000810043f */
[----:B------:R-:W-:-:S04]  /*14f80*/  ISETP.NE.AND P0, PT, R3, 0x2, PT ;  /* 0x000000020300780c */ /* 0x000fc80003f05270 */
[----:B------:R-:W-:Y:S02]  /*14f90*/  SEL R5, RZ, 0x1, P0 ;  /* 0x00000001ff057807 */ /* 0x000fe40000000000 */
[----:B------:R-:W-:Y:S02]  /*14fa0*/  SEL R3, R3, RZ, P0 ;  /* 0x000000ff03037207 */ /* 0x000fe40000000000 */
[----:B-1----:R-:W-:-:S07]  /*14fb0*/  LOP3.LUT R0, R0, R5, RZ, 0x3c, !PT ;  /* 0x0000000500007212 */ /* 0x002fce00078e3cff */
.L_x_734:
[----:B------:R-:W0:Y:S01]  /*14fc0*/  S2R R5, SR_CgaCtaId ;  /* 0x0000000000057919 */ /* 0x000e220000008800 */
[----:B------:R-:W-:Y:S02]  /*14fd0*/  MOV R2, 0x400 ;  /* 0x0000040000027802 */ /* 0x000fe40000000f00 */
[----:B------:R-:W-:Y:S02]  /*14fe0*/  SHF.L.U32 R4, R4, 0x1f, RZ ;  /* 0x0000001f04047819 */ /* 0x000fe400000006ff */
[----:B0-----:R-:W-:-:S04]  /*14ff0*/  LEA R9, R5, R2, 0x18 ;  /* 0x0000000205097211 */ /* 0x001fc800078ec0ff */
[----:B------:R-:W0:Y:S02]  /*15000*/  SYNCS.PHASECHK.TRANS64.TRYWAIT P0, [R9+URZ+0x12420], R4 ;  /* 0x01242004090075a7 */ /* 0x000e24000800017f */
[----:B0-----:R-:W-:Y:S05]  /*15010*/  @!P0 BRA `(.L_x_782) ;  /* 0x0000001000508947 */ /* 0x001fea0003800000 */
.L_x_821:
        /* <DEDUP_REMOVED lines=10> */
.L_x_783:
        /* <DEDUP_REMOVED lines=12> */
.L_x_822:
[----:B------:R-:W1:Y:S02]  /*15180*/  SYNCS.PHASECHK.TRANS64.TRYWAIT P1, [R5+URZ], R0 ;  /* 0x00000000050075a7 */ /* 0x000e64000802017f */
[----:B-1----:R-:W-:Y:S05]  /*15190*/  @!P1 BRA `(.L_x_785) ;  /* 0x0000001000189947 */ /* 0x002fea0003800000 */
.L_x_823:
[----:B------:R-:W-:Y:S05]  /*151a0*/  @!P0 BRA `(.L_x_786) ;  /* 0x0000000000048947 */ /* 0x000fea0003800000 */
[----:B------:R-:W-:Y:S01]  /*151b0*/  BPT.TRAP 0x1 ;  /* 0x000000040000795c */ /* 0x000fe20000300000 */
.L_x_786:
[----:B------:R-:W-:-:S04]  /*151c0*/  IMAD R3, R3, 0x8, R9 ;  /* 0x0000000803037824 */ /* 0x000fc800078e0209 */
[----:B------:R-:W2:Y:S02]  /*151d0*/  SYNCS.PHASECHK.TRANS64.TRYWAIT P1, [R3+URZ+0x12460], R4 ;  /* 0x01246004030075a7 */ /* 0x000ea4000802017f */
[----:B--2---:R-:W-:Y:S05]  /*151e0*/  @!P1 BRA `(.L_x_787) ;  /* 0x0000001000189947 */ /* 0x004fea0003800000 */
.L_x_824:
[----:B------:R-:W-:Y:S05]  /*151f0*/  @!P0 BRA `(.L_x_788) ;  /* 0x0000000000048947 */ /* 0x000fea0003800000 */
[----:B------:R-:W-:Y:S01]  /*15200*/  BPT.TRAP 0x1 ;  /* 0x000000040000795c */ /* 0x000fe20000300000 */
.L_x_788:
[----:B-1----:R-:W-:-:S04]  /*15210*/  IMAD R5, R2, 0x8, R9 ;  /* 0x0000000802057824 */ /* 0x002fc800078e0209 */
[----:B------:R-:W1:Y:S02]  /*15220*/  SYNCS.PHASECHK.TRANS64.TRYWAIT P1, [R5+URZ+0x12460], R0 ;  /* 0x01246000050075a7 */ /* 0x000e64000802017f */
[----:B-1----:R-:W-:Y:S05]  /*15230*/  @!P1 BRA `(.L_x_789) ;  /* 0x0000001000189947 */ /* 0x002fea0003800000 */
.L_x_825:
[----:B------:R-:W-:Y:S05]  /*15240*/  @!P0 BRA `(.L_x_790) ;  /* 0x0000000000048947 */ /* 0x000fea0003800000 */
[----:B------:R-:W-:Y:S01]  /*15250*/  BPT.TRAP 0x1 ;  /* 0x000000040000795c */ /* 0x000fe20000300000 */
.L_x_790:
[----:B------:R-:W3:Y:S02]  /*15260*/  SYNCS.PHASECHK.TRANS64.TRYWAIT P0, [R3+URZ+0x12480], R4 ;  /* 0x01248004030075a7 */ /* 0x000ee4000800017f */
[----:B---3--:R-:W-:Y:S05]  /*15270*/  @!P0 BRA `(.L_x_791) ;  /* 0x00000010001c8947 */ /* 0x008fea0003800000 */
.L_x_792:
[----:B----4-:R4:W0:Y:S02]  /*15280*/  SYNCS.PHASECHK.TRANS64.TRYWAIT P0, [R5+URZ+0x12480], R0 ;  /* 0x01248000050075a7 */ /* 0x010824000800017f */
[----:B0-----:R-:W-:Y:S05]  /*15290*/  @!P0 NANOSLEEP.SYNCS 0x989680 ;  /* 0x009896800000895d */ /* 0x001fea0003900000 */
[----:B------:R-:W0:Y:S02]  /*152a0*/  @!P0 SYNCS.PHASECHK.TRANS64 P0, [R5+URZ+0x12480], R0 ;  /* 0x01248000050085a7 */ /* 0x000e24000800007f */
[----:B0-----:R-:W-:Y:S05]  /*152b0*/  @!P0 BRA `(.L_x_792) ;  /* 0xfffffffc00f08947 */ /* 0x001fea000383ffff */
.L_x_646:
[----:B------:R-:W-:Y:S05]  /*152c0*/  BSYNC B6 ;  /* 0x0000000000067941 */ /* 0x000fea0003800000 */
.L_x_643:
[----:B------:R-:W-:Y:S05]  /*152d0*/  EXIT ;  /* 0x000000000000794d */ /* 0x000fea0003800000 */
.L_x_656:
[----:B0-----:R-:W-:-:S04]  /*152e0*/  IMAD.U32 R3, RZ, RZ, UR47 ;  /* 0x0000002fff037e24 */ /* 0x001fc8000f8e00ff */
[----:B------:R0:W1:Y:S03]  /*152f0*/  SYNCS.PHASECHK.TRANS64.TRYWAIT P0, [R3+URZ+0x12400], R0 ;  /* 0x01240000030075a7 */ /* 0x000066000800017f */
[----:B-1----:R-:W-:Y:S05]  /*15300*/  @!P0 NANOSLEEP.SYNCS 0x989680 ;  /* 0x009896800000895d */ /* 0x002fea0003900000 */
[----:B------:R-:W1:Y:S02]  /*15310*/  @!P0 SYNCS.PHASECHK.TRANS64 P0, [R3+URZ+0x12400], R0 ;  /* 0x01240000030085a7 */ /* 0x000e64000800007f */
[----:B-1----:R-:W-:Y:S05]  /*15320*/  @!P0 BRA `(.L_x_656) ;  /* 0xfffffffc00ec8947 */ /* 0x002fea000383ffff */
[----:B------:R-:W-:Y:S05]  /*15330*/  BRA `(.L_x_793) ;  /* 0xfffffec400947947 */ /* 0x000fea000383ffff */
.L_x_660:
[----:B-1----:R-:W-:-:S04]  /*15340*/  IMAD.U32 R3, RZ, RZ, UR47 ;  /* 0x0000002fff037e24 */ /* 0x002fc8000f8e00ff */
[----:B------:R1:W2:Y:S03]  /*15350*/  SYNCS.PHASECHK.TRANS64.TRYWAIT P1, [R3+URZ+0x12430], R0 ;  /* 0x01243000030075a7 */ /* 0x0002a6000802017f */
[----:B--2---:R-:W-:Y:S05]  /*15360*/  @!P1 NANOSLEEP.SYNCS 0x989680 ;  /* 0x009896800000995d */ /* 0x004fea0003900000 */
[----:B------:R-:W2:Y:S02]  /*15370*/  @!P1 SYNCS.PHASECHK.TRANS64 P1, [R3+URZ+0x12430], R0 ;  /* 0x01243000030095a7 */ /* 0x000ea4000802007f */
[----:B--2---:R-:W-:Y:S05]  /*15380*/  @!P1 BRA `(.L_x_660) ;  /* 0xfffffffc00ec9947 */ /* 0x004fea000383ffff */
[----:B------:R-:W-:Y:S05]  /*15390*/  BRA `(.L_x_659) ;  /* 0xfffffec400b47947 */ /* 0x000fea000383ffff */
.L_x_676:
[----:B-1----:R-:W-:-:S04]  /*153a0*/  IMAD.U32 R11, RZ, RZ, UR21 ;  /* 0x00000015ff0b7e24 */ /* 0x002fc8000f8e00ff */
[----:B------:R1:W2:Y:S03]  /*153b0*/  SYNCS.PHASECHK.TRANS64.TRYWAIT P1, [R11+URZ+0x12430], R10 ;  /* 0x0124300a0b0075a7 */ /* 0x0002a6000802017f */
[----:B--2---:R-:W-:Y:S05]  /*153c0*/  @!P1 NANOSLEEP.SYNCS 0x989680 ;  /* 0x009896800000995d */ /* 0x004fea0003900000 */
[----:B------:R-:W2:Y:S02]  /*153d0*/  @!P1 SYNCS.PHASECHK.TRANS64 P1, [R11+URZ+0x12430], R10 ;  /* 0x0124300a0b0095a7 */ /* 0x000ea4000802007f */
[----:B--2---:R-:W-:Y:S05]  /*153e0*/  @!P1 BRA `(.L_x_676) ;  /* 0xfffffffc00ec9947 */ /* 0x004fea000383ffff */
[----:B------:R-:W-:Y:S05]  /*153f0*/  BRA `(.L_x_675) ;  /* 0xffffff0400c47947 */ /* 0x000fea000383ffff */
.L_x_680:
[----:B-1----:R-:W-:-:S04]  /*15400*/  IMAD.U32 R11, RZ, RZ, UR13 ;  /* 0x0000000dff0b7e24 */ /* 0x002fc8000f8e00ff */
[----:B------:R1:W2:Y:S03]  /*15410*/  SYNCS.PHASECHK.TRANS64.TRYWAIT P1, [R11+URZ+0x12450], R10 ;  /* 0x0124500a0b0075a7 */ /* 0x0002a6000802017f */
[----:B--2---:R-:W-:Y:S05]  /*15420*/  @!P1 NANOSLEEP.SYNCS 0x989680 ;  /* 0x009896800000995d */ /* 0x004fea0003900000 */
[----:B------:R-:W2:Y:S02]  /*15430*/  @!P1 SYNCS.PHASECHK.TRANS64 P1, [R11+URZ+0x12450], R10 ;  /* 0x0124500a0b0095a7 */ /* 0x000ea4000802007f */
[----:B--2---:R-:W-:Y:S05]  /*15440*/  @!P1 BRA `(.L_x_680) ;  /* 0xfffffffc00ec9947 */ /* 0x004fea000383ffff */
[----:B------:R-:W-:Y:S05]  /*15450*/  BRA `(.L_x_679) ;  /* 0xffffff0800d07947 */ /* 0x000fea000383ffff */
.L_x_698:
[----:B-1----:R-:W-:-:S04]  /*15460*/  IMAD.U32 R8, RZ, RZ, UR21 ;  /* 0x00000015ff087e24 */ /* 0x002fc8000f8e00ff */
[----:B------:R1:W2:Y:S03]  /*15470*/  SYNCS.PHASECHK.TRANS64.TRYWAIT P1, [R8+URZ+0x12430], R5 ;  /* 0x01243005080075a7 */ /* 0x0002a6000802017f */
[----:B--2---:R-:W-:Y:S05]  /*15480*/  @!P1 NANOSLEEP.SYNCS 0x989680 ;  /* 0x009896800000995d */ /* 0x004fea0003900000 */
[----:B------:R-:W2:Y:S02]  /*15490*/  @!P1 SYNCS.PHASECHK.TRANS64 P1, [R8+URZ+0x12430], R5 ;  /* 0x01243005080095a7 */ /* 0x000ea4000802007f */
[----:B--2---:R-:W-:Y:S05]  /*154a0*/  @!P1 BRA `(.L_x_698) ;  /* 0xfffffffc00ec9947 */ /* 0x004fea000383ffff */
[----:B------:R-:W-:Y:S05]  /*154b0*/  BRA `(.L_x_697) ;  /* 0xffffff4800207947 */ /* 0x000fea000383ffff */
.L_x_702:
[----:B-1----:R-:W-:-:S04]  /*154c0*/  IMAD.U32 R8, RZ, RZ, UR13 ;  /* 0x0000000dff087e24 */ /* 0x002fc8000f8e00ff */
[----:B------:R1:W2:Y:S03]  /*154d0*/  SYNCS.PHASECHK.TRANS64.TRYWAIT P1, [R8+URZ+0x12450], R5 ;  /* 0x01245005080075a7 */ /* 0x0002a6000802017f */
[----:B--2---:R-:W-:Y:S05]  /*154e0*/  @!P1 NANOSLEEP.SYNCS 0x989680 ;  /* 0x009896800000995d */ /* 0x004fea0003900000 */
[----:B------:R-:W2:Y:S02]  /*154f0*/  @!P1 SYNCS.PHASECHK.TRANS64 P1, [R8+URZ+0x12450], R5 ;  /* 0x01245005080095a7 */ /* 0x000ea4000802007f */
[----:B--2---:R-:W-:Y:S05]  /*15500*/  @!P1 BRA `(.L_x_702) ;  /* 0xfffffffc00ec9947 */ /* 0x004fea000383ffff */
[----:B------:R-:W-:Y:S05]  /*15510*/  BRA `(.L_x_701) ;  /* 0xffffff5000647947 */ /* 0x000fea000383ffff */
.L_x_709:
[----:B-1----:R-:W-:-:S04]  /*15520*/  IMAD.U32 R11, RZ, RZ, UR25 ;  /* 0x00000019ff0b7e24 */ /* 0x002fc8000f8e00ff */
[----:B------:R1:W2:Y:S03]  /*15530*/  SYNCS.PHASECHK.TRANS64.TRYWAIT P1, [R11+URZ+0x12430], R10 ;  /* 0x0124300a0b0075a7 */ /* 0x0002a6000802017f */
[----:B--2---:R-:W-:Y:S05]  /*15540*/  @!P1 NANOSLEEP.SYNCS 0x989680 ;  /* 0x009896800000995d */ /* 0x004fea0003900000 */
[----:B------:R-:W2:Y:S02]  /*15550*/  @!P1 SYNCS.PHASECHK.TRANS64 P1, [R11+URZ+0x12430], R10 ;  /* 0x0124300a0b0095a7 */ /* 0x000ea4000802007f */
[----:B--2---:R-:W-:Y:S05]  /*15560*/  @!P1 BRA `(.L_x_709) ;  /* 0xfffffffc00ec9947 */ /* 0x004fea000383ffff */
[----:B------:R-:W-:Y:S05]  /*15570*/  BRA `(.L_x_708) ;  /* 0xffffff6800907947 */ /* 0x000fea000383ffff */
.L_x_713:
[----:B-1----:R-:W-:-:S04]  /*15580*/  IMAD.U32 R11, RZ, RZ, UR12 ;  /* 0x0000000cff0b7e24 */ /* 0x002fc8000f8e00ff */
[----:B------:R1:W2:Y:S03]  /*15590*/  SYNCS.PHASECHK.TRANS64.TRYWAIT P1, [R11+URZ+0x12450], R10 ;  /* 0x0124500a0b0075a7 */ /* 0x0002a6000802017f */
[----:B--2---:R-:W-:Y:S05]  /*155a0*/  @!P1 NANOSLEEP.SYNCS 0x989680 ;  /* 0x009896800000995d */ /* 0x004fea0003900000 */
[----:B------:R-:W2:Y:S02]  /*155b0*/  @!P1 SYNCS.PHASECHK.TRANS64 P1, [R11+URZ+0x12450], R10 ;  /* 0x0124500a0b0095a7 */ /* 0x000ea4000802007f */
[----:B--2---:R-:W-:Y:S05]  /*155c0*/  @!P1 BRA `(.L_x_713) ;  /* 0xfffffffc00ec9947 */ /* 0x004fea000383ffff */
[----:B------:R-:W-:Y:S05]  /*155d0*/  BRA `(.L_x_712) ;  /* 0xffffff6c00987947 */ /* 0x000fea000383ffff */
.L_x_727:
[----:B-1----:R-:W-:-:S04]  /*155e0*/  IMAD.U32 R3, RZ, RZ, UR16 ;  /* 0x00000010ff037e24 */ /* 0x002fc8000f8e00ff */
[----:B------:R1:W2:Y:S03]  /*155f0*/  SYNCS.PHASECHK.TRANS64.TRYWAIT P1, [R3+URZ+0x12450], R0 ;  /* 0x01245000030075a7 */ /* 0x0002a6000802017f */
[----:B--2---:R-:W-:Y:S05]  /*15600*/  @!P1 NANOSLEEP.SYNCS 0x989680 ;  /* 0x009896800000995d */ /* 0x004fea0003900000 */
[----:B------:R-:W2:Y:S02]  /*15610*/  @!P1 SYNCS.PHASECHK.TRANS64 P1, [R3+URZ+0x12450], R0 ;  /* 0x01245000030095a7 */ /* 0x000ea4000802007f */
[----:B--2---:R-:W-:Y:S05]  /*15620*/  @!P1 BRA `(.L_x_727) ;  /* 0xfffffffc00ec9947 */ /* 0x004fea000383ffff */
[----:B------:R-:W-:Y:S05]  /*15630*/  BRA `(.L_x_726) ;  /* 0xffffffa800107947 */ /* 0x000fea000383ffff */
.L_x_746:
[----:B------:R-:W-:Y:S02]  /*15640*/  IMAD.MOV.U32 R13, RZ, RZ, R17 ;  /* 0x000000ffff0d7224 */ /* 0x000fe400078e0011 */
[----:B------:R-:W-:Y:S02]  /*15650*/  IMAD.MOV.U32 R12, RZ, RZ, RZ ;  /* 0x000000ffff0c7224 */ /* 0x000fe400078e00ff */
[----:B------:R-:W-:Y:S02]  /*15660*/  IMAD.MOV.U32 R11, RZ, RZ, 0x1f ;  /* 0x0000001fff0b7424 */ /* 0x000fe400078e00ff */
[----:B------:R-:W-:-:S07]  /*15670*/  IMAD.MOV.U32 R15, RZ, RZ, -0x1 ;  /* 0xffffffffff0f7424 */ /* 0x000fce00078e00ff */
[----:B------:R-:W-:Y:S05]  /*15680*/  WARPSYNC.COLLECTIVE R15, `(.L_x_794) ;  /* 0x000000000f087348 */ /* 0x000fea0003c00000 */
[----:B------:R0:W1:Y:S02]  /*15690*/  SHFL.IDX P6, R14, R13, R12, R11 ;  /* 0x0000000c0d0e7389 */ /* 0x00006400000c000b */
[----:B01----:R-:W-:Y:S01]  /*156a0*/  ENDCOLLECTIVE ;  /* 0x000000000000791b */ /* 0x003fe20003800000 */
.L_x_794:
[----:B------:R-:W-:Y:S05]  /*156b0*/  BRA `(.L_x_795) ;  /* 0xffffffd800a47947 */ /* 0x000fea000383ffff */
.L_x_748:
[----:B------:R-:W-:Y:S01]  /*156c0*/  BSSY B0, `(.L_x_796) ;  /* 0x0000006000007945 */ /* 0x000fe20003800000 */
[----:B------:R-:W-:-:S07]  /*156d0*/  IMAD.MOV.U32 R15, RZ, RZ, -0x1 ;  /* 0xffffffffff0f7424 */ /* 0x000fce00078e00ff */
[----:B0-----:R-:W-:Y:S05]  /*156e0*/  WARPSYNC.COLLECTIVE R15, `(.L_x_797) ;  /* 0x000000000f0c7348 */ /* 0x001fea0003c00000 */
[----:B------:R-:W-:Y:S02]  /*156f0*/  ELECT P6, UR62, PT ;  /* 0x00000000003e782f */ /* 0x000fe400038c0000 */
[----:B------:R-:W-:Y:S01]  /*15700*/  MOV R14, UR62 ;  /* 0x0000003e000e7c02 */ /* 0x000fe20008000f00 */
[----:B0-----:R-:W-:Y:S10]  /*15710*/  ENDCOLLECTIVE ;  /* 0x000000000000791b */ /* 0x001ff40003800000 */
.L_x_797:
[----:B------:R-:W-:Y:S05]  /*15720*/  BSYNC B0 ;  /* 0x0000000000007941 */ /* 0x000fea0003800000 */
.L_x_796:
[----:B------:R-:W-:Y:S05]  /*15730*/  BRA `(.L_x_798) ;  /* 0xffffffd800a87947 */ /* 0x000fea000383ffff */
.L_x_750:
[----:B-1----:R-:W-:-:S04]  /*15740*/  IMAD.U32 R5, RZ, RZ, UR38 ;  /* 0x00000026ff057e24 */ /* 0x002fc8000f8e00ff */
[----:B------:R1:W2:Y:S03]  /*15750*/  SYNCS.PHASECHK.TRANS64.TRYWAIT P0, [R5+URZ+0x12480], R0 ;  /* 0x01248000050075a7 */ /* 0x0002a6000800017f */
[----:B--2---:R-:W-:Y:S05]  /*15760*/  @!P0 NANOSLEEP.SYNCS 0x989680 ;  /* 0x009896800000895d */ /* 0x004fea0003900000 */
[----:B------:R-:W2:Y:S02]  /*15770*/  @!P0 SYNCS.PHASECHK.TRANS64 P0, [R5+URZ+0x12480], R0 ;  /* 0x01248000050085a7 */ /* 0x000ea4000800007f */
[----:B--2---:R-:W-:Y:S05]  /*15780*/  @!P0 BRA `(.L_x_750) ;  /* 0xfffffffc00ec8947 */ /* 0x004fea000383ffff */
[----:B------:R-:W-:Y:S05]  /*15790*/  BRA `(.L_x_799) ;  /* 0xffffffd800f87947 */ /* 0x000fea000383ffff */
.L_x_752:
[----:B-1----:R-:W-:-:S04]  /*157a0*/  IMAD.U32 R5, RZ, RZ, UR38 ;  /* 0x00000026ff057e24 */ /* 0x002fc8000f8e00ff */
[----:B------:R1:W2:Y:S03]  /*157b0*/  SYNCS.PHASECHK.TRANS64.TRYWAIT P0, [R5+URZ+0x12440], R0 ;  /* 0x01244000050075a7 */ /* 0x0002a6000800017f */
[----:B--2---:R-:W-:Y:S05]  /*157c0*/  @!P0 NANOSLEEP.SYNCS 0x989680 ;  /* 0x009896800000895d */ /* 0x004fea0003900000 */
[----:B------:R-:W2:Y:S02]  /*157d0*/  @!P0 SYNCS.PHASECHK.TRANS64 P0, [R5+URZ+0x12440], R0 ;  /* 0x01244000050085a7 */ /* 0x000ea4000800007f */
[----:B--2---:R-:W-:Y:S05]  /*157e0*/  @!P0 BRA `(.L_x_752) ;  /* 0xfffffffc00ec8947 */ /* 0x004fea000383ffff */
[----:B------:R-:W-:Y:S05]  /*157f0*/  BRA `(.L_x_800) ;  /* 0xffffffdc00347947 */ /* 0x000fea000383ffff */
.L_x_755:
[----:B------:R-:W-:Y:S01]  /*15800*/  IMAD.MOV.U32 R13, RZ, RZ, R10 ;  /* 0x000000ffff0d7224 */ /* 0x000fe200078e000a */
[----:B------:R-:W-:Y:S01]  /*15810*/  LEA.HI R3, R2, UR39, RZ, 0x1e ;  /* 0x0000002702037c11 */ /* 0x000fe2000f8ff0ff */
[----:B------:R-:W-:Y:S02]  /*15820*/  IMAD.MOV.U32 R12, RZ, RZ, RZ ;  /* 0x000000ffff0c7224 */ /* 0x000fe400078e00ff */
[----:B------:R-:W-:Y:S02]  /*15830*/  IMAD.MOV.U32 R11, RZ, RZ, 0x1c1f ;  /* 0x00001c1fff0b7424 */ /* 0x000fe400078e00ff */
[----:B------:R-:W-:-:S07]  /*15840*/  IMAD.MOV.U32 R15, RZ, RZ, -0x1 ;  /* 0xffffffffff0f7424 */ /* 0x000fce00078e00ff */
[----:B0-----:R-:W-:Y:S05]  /*15850*/  WARPSYNC.COLLECTIVE R15, `(.L_x_801) ;  /* 0x000000000f087348 */ /* 0x001fea0003c00000 */
[----:B------:R1:W2:Y:S02]  /*15860*/  SHFL.IDX P6, R14, R13, R12, R11 ;  /* 0x0000000c0d0e7389 */ /* 0x0002a400000c000b */
[----:B012---:R-:W-:Y:S01]  /*15870*/  ENDCOLLECTIVE ;  /* 0x000000000000791b */ /* 0x007fe20003800000 */
.L_x_801:
[----:B------:R-:W-:Y:S02]  /*15880*/  IMAD.MOV.U32 R13, RZ, RZ, R9 ;  /* 0x000000ffff0d7224 */ /* 0x000fe400078e0009 */
[----:B------:R-:W-:-:S07]  /*15890*/  IMAD.MOV.U32 R4, RZ, RZ, R14 ;  /* 0x000000ffff047224 */ /* 0x000fce00078e000e */
[----:B------:R-:W-:Y:S05]  /*158a0*/  WARPSYNC.COLLECTIVE R15, `(.L_x_802) ;  /* 0x000000000f087348 */ /* 0x000fea0003c00000 */
[----:B------:R0:W1:Y:S02]  /*158b0*/  SHFL.IDX P6, R14, R13, R12, R11 ;  /* 0x0000000c0d0e7389 */ /* 0x00006400000c000b */
[----:B01----:R-:W-:Y:S01]  /*158c0*/  ENDCOLLECTIVE ;  /* 0x000000000000791b */ /* 0x003fe20003800000 */
.L_x_802:
[----:B------:R-:W-:Y:S02]  /*158d0*/  ULDC UR4, c[0x0][0x288] ;  /* 0x0000a20000047ab9 */ /* 0x000fe40000000800 */
[----:B------:R-:W-:-:S05]  /*158e0*/  IMAD R6, R6, UR4, RZ ;  /* 0x0000000406067c24 */ /* 0x000fca000f8e02ff */
[C---:B------:R-:W-:Y:S01]  /*158f0*/  ISETP.GE.AND P1, PT, R3.reuse, R6, PT ;  /* 0x000000060300720c */ /* 0x040fe20003f26270 */
[----:B------:R-:W-:Y:S02]  /*15900*/  VIADD R11, R3, 0x20 ;  /* 0x00000020030b7836 */ /* 0x000fe40000000000 */
[----:B------:R-:W-:Y:S02]  /*15910*/  IMAD.MOV.U32 R13, RZ, RZ, R10 ;  /* 0x000000ffff0d7224 */ /* 0x000fe400078e000a */
[----:B------:R-:W-:-:S08]  /*15920*/  IMAD.MOV.U32 R12, RZ, RZ, 0x1 ;  /* 0x00000001ff0c7424 */ /* 0x000fd000078e00ff */
[----:B------:R-:W-:Y:S01]  /*15930*/  @!P1 VIADD R29, R28, UR38 ;  /* 0x000000261c1d9c36 */ /* 0x000fe20008000000 */
[----:B------:R-:W-:-:S05]  /*15940*/  @!P1 IADD3 R14, P2, R0, R14, RZ ;  /* 0x0000000e000e9210 */ /* 0x000fca0007f5e0ff */
[----:B------:R-:W-:Y:S02]  /*15950*/  @!P1 IMAD.X R5, RZ, RZ, R4, P2 ;  /* 0x000000ffff059224 */ /* 0x000fe400010e0604 */
[----:B------:R-:W-:-:S05]  /*15960*/  @!P1 IMAD.MOV.U32 R4, RZ, RZ, R14 ;  /* 0x000000ffff049224 */ /* 0x000fca00078e000e */
[----:B------:R-:W-:Y:S01]  /*15970*/  @!PT LDS RZ, [RZ] ;  /* 0x00000000fffff984 */ /* 0x000fe20000000800 */
[----:B------:R-:W-:Y:S01]  /*15980*/  @!PT LDS RZ, [RZ] ;  /* 0x00000000fffff984 */ /* 0x000fe20000000800 */
[----:B------:R-:W-:Y:S01]  /*15990*/  @!PT LDS RZ, [RZ] ;  /* 0x00000000fffff984 */ /* 0x000fe20000000800 */
[----:B------:R0:W-:Y:S01]  /*159a0*/  @!P1 LDGSTS.E.BYPASS.LTC128B.128 [R29+0xa200], desc[UR42][R4.64], !P0 ;  /* 0x0a200000041d9fae */ /* 0x0001e2000c101d6a */
[----:B------:R-:W-:Y:S01]  /*159b0*/  ISETP.GE.AND P1, PT, R11, R6, PT ;  /* 0x000000060b00720c */ /* 0x000fe20003f26270 */
[----:B------:R-:W-:-:S12]  /*159c0*/  IMAD.MOV.U32 R11, RZ, RZ, 0x1c1f ;  /* 0x00001c1fff0b7424 */ /* 0x000fd800078e00ff */
[----:B0-----:R-:W-:Y:S05]  /*159d0*/  WARPSYNC.COLLECTIVE R15, `(.L_x_803) ;  /* 0x000000000f087348 */ /* 0x001fea0003c00000 */
[----:B------:R1:W2:Y:S02]  /*159e0*/  SHFL.IDX P6, R14, R13, R12, R11 ;  /* 0x0000000c0d0e7389 */ /* 0x0002a400000c000b */
[----:B012---:R-:W-:Y:S01]  /*159f0*/  ENDCOLLECTIVE ;  /* 0x000000000000791b */ /* 0x007fe20003800000 */
.L_x_803:
[----:B------:R-:W-:Y:S02]  /*15a00*/  @!P1 VIADD R29, R28, UR38 ;  /* 0x000000261c1d9c36 */ /* 0x000fe40008000000 */
[----:B------:R-:W-:Y:S02]  /*15a10*/  IMAD.MOV.U32 R13, RZ, RZ, R9 ;  /* 0x000000ffff0d7224 */ /* 0x000fe400078e0009 */
[----:B------:R-:W-:-:S07]  /*15a20*/  IMAD.MOV.U32 R21, RZ, RZ, R14 ;  /* 0x000000ffff157224 */ /* 0x000fce00078e000e */
[----:B------:R-:W-:Y:S05]  /*15a30*/  WARPSYNC.COLLECTIVE R15, `(.L_x_804) ;  /* 0x000000000f087348 */ /* 0x000fea0003c00000 */
[----:B------:R0:W1:Y:S02]  /*15a40*/  SHFL.IDX P6, R14, R13, R12, R11 ;  /* 0x0000000c0d0e7389 */ /* 0x00006400000c000b */
[----:B01----:R-:W-:Y:S01]  /*15a50*/  ENDCOLLECTIVE ;  /* 0x000000000000791b */ /* 0x003fe20003800000 */
.L_x_804:
[----:B------:R-:W-:Y:S02]  /*15a60*/  IMAD.MOV.U32 R13, RZ, RZ, R10 ;  /* 0x000000ffff0d7224 */ /* 0x000fe400078e000a */
[----:B------:R-:W-:Y:S01]  /*15a70*/  IMAD.MOV.U32 R12, RZ, RZ, 0x2 ;  /* 0x00000002ff0c7424 */ /* 0x000fe200078e00ff */
[----:B------:R-:W-:-:S13]  /*15a80*/  @!P1 IADD3 R4, P3, R0, R14, RZ ;  /* 0x0000000e00049210 */ /* 0x000fda0007f7e0ff */
[----:B------:R-:W-:Y:S05]  /*15a90*/  WARPSYNC.COLLECTIVE R15, `(.L_x_805) ;  /* 0x000000000f087348 */ /* 0x000fea0003c00000 */
[----:B------:R0:W1:Y:S02]  /*15aa0*/  SHFL.IDX P6, R14, R13, R12, R11 ;  /* 0x0000000c0d0e7389 */ /* 0x00006400000c000b */
[----:B01----:R-:W-:Y:S01]  /*15ab0*/  ENDCOLLECTIVE ;  /* 0x000000000000791b */ /* 0x003fe20003800000 */
.L_x_805:
        /* <DEDUP_REMOVED lines=12> */
.L_x_806:
[----:B------:R-:W-:Y:S02]  /*15b80*/  IMAD.MOV.U32 R13, RZ, RZ, R10 ;  /* 0x000000ffff0d7224 */ /* 0x000fe400078e000a */
[----:B------:R-:W-:Y:S02]  /*15b90*/  IMAD.MOV.U32 R12, RZ, RZ, 0x3 ;  /* 0x00000003ff0c7424 */ /* 0x000fe400078e00ff */
[----:B------:R-:W-:-:S07]  /*15ba0*/  IMAD.MOV.U32 R26, RZ, RZ, R14 ;  /* 0x000000ffff1a7224 */ /* 0x000fce00078e000e */
[----:B------:R-:W-:Y:S05]  /*15bb0*/  WARPSYNC.COLLECTIVE R15, `(.L_x_807) ;  /* 0x000000000f087348 */ /* 0x000fea0003c00000 */
[----:B------:R0:W1:Y:S02]  /*15bc0*/  SHFL.IDX P6, R14, R13, R12, R11 ;  /* 0x0000000c0d0e7389 */ /* 0x00006400000c000b */
[----:B01----:R-:W-:Y:S01]  /*15bd0*/  ENDCOLLECTIVE ;  /* 0x000000000000791b */ /* 0x003fe20003800000 */
.L_x_807:
[----:B------:R-:W-:Y:S01]  /*15be0*/  @!P2 IADD3 R4, P1, R0, R26, RZ ;  /* 0x0000001a0004a210 */ /* 0x000fe20007f3e0ff */
[----:B------:R-:W-:-:S04]  /*15bf0*/  @!P2 VIADD R26, R28, UR38 ;  /* 0x000000261c1aac36 */ /* 0x000fc80008000000 */
        /* <DEDUP_REMOVED lines=10> */
.L_x_808:
        /* <DEDUP_REMOVED lines=9> */
.L_x_809:
        /* <DEDUP_REMOVED lines=12> */
.L_x_810:
[----:B------:R-:W-:Y:S02]  /*15df0*/  @!P2 VIADD R9, R28, UR38 ;  /* 0x000000261c09ac36 */ /* 0x000fe40008000000 */
[----:B------:R-:W-:Y:S02]  /*15e00*/  IMAD.MOV.U32 R13, RZ, RZ, R7 ;  /* 0x000000ffff0d7224 */ /* 0x000fe400078e0007 */
[----:B------:R-:W-:Y:S02]  /*15e10*/  IMAD.MOV.U32 R12, RZ, RZ, 0x1 ;  /* 0x00000001ff0c7424 */ /* 0x000fe400078e00ff */
[----:B------:R-:W-:-:S07]  /*15e20*/  IMAD.MOV.U32 R21, RZ, RZ, R14 ;  /* 0x000000ffff157224 */ /* 0x000fce00078e000e */
[----:B------:R-:W-:Y:S05]  /*15e30*/  WARPSYNC.COLLECTIVE R15, `(.L_x_811) ;  /* 0x000000000f087348 */ /* 0x000fea0003c00000 */
[----:B------:R0:W1:Y:S02]  /*15e40*/  SHFL.IDX P6, R14, R13, R12, R11 ;  /* 0x0000000c0d0e7389 */ /* 0x00006400000c000b */
[----:B01----:R-:W-:Y:S01]  /*15e50*/  ENDCOLLECTIVE ;  /* 0x000000000000791b */ /* 0x003fe20003800000 */
.L_x_811:
        /* <DEDUP_REMOVED lines=11> */
.L_x_812:
[----:B------:R-:W-:Y:S05]  /*15f10*/  BRA `(.L_x_813) ;  /* 0xffffffdc00ec7947 */ /* 0x000fea000383ffff */
.L_x_756:
[----:B0-----:R-:W-:-:S04]  /*15f20*/  IMAD.U32 R3, RZ, RZ, UR38 ;  /* 0x00000026ff037e24 */ /* 0x001fc8000f8e00ff */
[----:B------:R0:W1:Y:S03]  /*15f30*/  SYNCS.PHASECHK.TRANS64.TRYWAIT P0, [R3+URZ+0x12420], R0 ;  /* 0x01242000030075a7 */ /* 0x000066000800017f */
[----:B-1----:R-:W-:Y:S05]  /*15f40*/  @!P0 NANOSLEEP.SYNCS 0x989680 ;  /* 0x009896800000895d */ /* 0x002fea0003900000 */
[----:B------:R-:W1:Y:S02]  /*15f50*/  @!P0 SYNCS.PHASECHK.TRANS64 P0, [R3+URZ+0x12420], R0 ;  /* 0x01242000030085a7 */ /* 0x000e64000800007f */
[----:B-1----:R-:W-:Y:S05]  /*15f60*/  @!P0 BRA `(.L_x_756) ;  /* 0xfffffffc00ec8947 */ /* 0x002fea000383ffff */
[----:B------:R-:W-:Y:S05]  /*15f70*/  BRA `(.L_x_814) ;  /* 0xffffffe000247947 */ /* 0x000fea000383ffff */
.L_x_761:
[----:B0-----:R0:W1:Y:S02]  /*15f80*/  SYNCS.PHASECHK.TRANS64.TRYWAIT P0, [R7+URZ+0x12480], R4 ;  /* 0x01248004070075a7 */ /* 0x001064000800017f */
[----:B-1----:R-:W-:Y:S05]  /*15f90*/  @!P0 NANOSLEEP.SYNCS 0x989680 ;  /* 0x009896800000895d */ /* 0x002fea0003900000 */
[----:B------:R-:W1:Y:S02]  /*15fa0*/  @!P0 SYNCS.PHASECHK.TRANS64 P0, [R7+URZ+0x12480], R4 ;  /* 0x01248004070085a7 */ /* 0x000e64000800007f */
[----:B-1----:R-:W-:Y:S05]  /*15fb0*/  @!P0 BRA `(.L_x_761) ;  /* 0xfffffffc00f08947 */ /* 0x002fea000383ffff */
[----:B------:R-:W-:Y:S05]  /*15fc0*/  BRA `(.L_x_815) ;  /* 0xffffffe000bc7947 */ /* 0x000fea000383ffff */
.L_x_765:
[----:B-1----:R1:W2:Y:S02]  /*15fd0*/  SYNCS.PHASECHK.TRANS64.TRYWAIT P0, [R7+URZ+0x12440], R4 ;  /* 0x01244004070075a7 */ /* 0x0022a4000800017f */
[----:B--2---:R-:W-:Y:S05]  /*15fe0*/  @!P0 NANOSLEEP.SYNCS 0x989680 ;  /* 0x009896800000895d */ /* 0x004fea0003900000 */
[----:B------:R-:W2:Y:S02]  /*15ff0*/  @!P0 SYNCS.PHASECHK.TRANS64 P0, [R7+URZ+0x12440], R4 ;  /* 0x01244004070085a7 */ /* 0x000ea4000800007f */
[----:B--2---:R-:W-:Y:S05]  /*16000*/  @!P0 BRA `(.L_x_765) ;  /* 0xfffffffc00f08947 */ /* 0x004fea000383ffff */
[----:B------:R-:W-:Y:S05]  /*16010*/  BRA `(.L_x_816) ;  /* 0xffffffe400287947 */ /* 0x000fea000383ffff */
.L_x_770:
[----:B-1----:R1:W2:Y:S02]  /*16020*/  SYNCS.PHASECHK.TRANS64.TRYWAIT P0, [R20+URZ+0x12470], R5 ;  /* 0x01247005140075a7 */ /* 0x0022a4000800017f */
[----:B--2---:R-:W-:Y:S05]  /*16030*/  @!P0 NANOSLEEP.SYNCS 0x989680 ;  /* 0x009896800000895d */ /* 0x004fea0003900000 */
[----:B------:R-:W2:Y:S02]  /*16040*/  @!P0 SYNCS.PHASECHK.TRANS64 P0, [R20+URZ+0x12470], R5 ;  /* 0x01247005140085a7 */ /* 0x000ea4000800007f */
[----:B--2---:R-:W-:Y:S05]  /*16050*/  @!P0 BRA `(.L_x_770) ;  /* 0xfffffffc00f08947 */ /* 0x004fea000383ffff */
[----:B------:R-:W-:Y:S05]  /*16060*/  BRA `(.L_x_817) ;  /* 0xffffffe400b07947 */ /* 0x000fea000383ffff */
.L_x_772:
[----:B0-----:R0:W1:Y:S02]  /*16070*/  SYNCS.PHASECHK.TRANS64.TRYWAIT P0, [R20+URZ+0x12460], R5 ;  /* 0x01246005140075a7 */ /* 0x001064000800017f */
[----:B-1----:R-:W-:Y:S05]  /*16080*/  @!P0 NANOSLEEP.SYNCS 0x989680 ;  /* 0x009896800000895d */ /* 0x002fea0003900000 */
[----:B------:R-:W1:Y:S02]  /*16090*/  @!P0 SYNCS.PHASECHK.TRANS64 P0, [R20+URZ+0x12460], R5 ;  /* 0x01246005140085a7 */ /* 0x000e64000800007f */
[----:B-1----:R-:W-:Y:S05]  /*160a0*/  @!P0 BRA `(.L_x_772) ;  /* 0xfffffffc00f08947 */ /* 0x002fea000383ffff */
[----:B------:R-:W-:Y:S05]  /*160b0*/  BRA `(.L_x_818) ;  /* 0xffffffe400b47947 */ /* 0x000fea000383ffff */
.L_x_778:
[----:B0-----:R0:W1:Y:S02]  /*160c0*/  SYNCS.PHASECHK.TRANS64.TRYWAIT P0, [R12+URZ+0x12470], R5 ;  /* 0x012470050c0075a7 */ /* 0x001064000800017f */
[----:B-1----:R-:W-:Y:S05]  /*160d0*/  @!P0 NANOSLEEP.SYNCS 0x989680 ;  /* 0x009896800000895d */ /* 0x002fea0003900000 */
[----:B------:R-:W1:Y:S02]  /*160e0*/  @!P0 SYNCS.PHASECHK.TRANS64 P0, [R12+URZ+0x12470], R5 ;  /* 0x012470050c0085a7 */ /* 0x000e64000800007f */
[----:B-1----:R-:W-:Y:S05]  /*160f0*/  @!P0 BRA `(.L_x_778) ;  /* 0xfffffffc00f08947 */ /* 0x002fea000383ffff */
[----:B------:R-:W-:Y:S05]  /*16100*/  BRA `(.L_x_819) ;  /* 0xffffffe800ac7947 */ /* 0x000fea000383ffff */
.L_x_780:
[----:B0-----:R0:W1:Y:S02]  /*16110*/  SYNCS.PHASECHK.TRANS64.TRYWAIT P0, [R12+URZ+0x12460], R5 ;  /* 0x012460050c0075a7 */ /* 0x001064000800017f */
[----:B-1----:R-:W-:Y:S05]  /*16120*/  @!P0 NANOSLEEP.SYNCS 0x989680 ;  /* 0x009896800000895d */ /* 0x002fea0003900000 */
[----:B------:R-:W1:Y:S02]  /*16130*/  @!P0 SYNCS.PHASECHK.TRANS64 P0, [R12+URZ+0x12460], R5 ;  /* 0x012460050c0085a7 */ /* 0x000e64000800007f */
[----:B-1----:R-:W-:Y:S05]  /*16140*/  @!P0 BRA `(.L_x_780) ;  /* 0xfffffffc00f08947 */ /* 0x002fea000383ffff */
[----:B------:R-:W-:Y:S05]  /*16150*/  BRA `(.L_x_820) ;  /* 0xffffffe800c47947 */ /* 0x000fea000383ffff */
.L_x_782:
[----:B0-----:R0:W1:Y:S02]  /*16160*/  SYNCS.PHASECHK.TRANS64.TRYWAIT P0, [R9+URZ+0x12420], R4 ;  /* 0x01242004090075a7 */ /* 0x001064000800017f */
[----:B-1----:R-:W-:Y:S05]  /*16170*/  @!P0 NANOSLEEP.SYNCS 0x989680 ;  /* 0x009896800000895d */ /* 0x002fea0003900000 */
[----:B------:R-:W1:Y:S02]  /*16180*/  @!P0 SYNCS.PHASECHK.TRANS64 P0, [R9+URZ+0x12420], R4 ;  /* 0x01242004090085a7 */ /* 0x000e64000800007f */
[----:B-1----:R-:W-:Y:S05]  /*16190*/  @!P0 BRA `(.L_x_782) ;  /* 0xfffffffc00f08947 */ /* 0x002fea000383ffff */
[----:B------:R-:W-:Y:S05]  /*161a0*/  BRA `(.L_x_821) ;  /* 0xffffffec009c7947 */ /* 0x000fea000383ffff */
.L_x_784:
[----:B0-----:R0:W1:Y:S02]  /*161b0*/  SYNCS.PHASECHK.TRANS64.TRYWAIT P1, [R7+URZ], R4 ;  /* 0x00000004070075a7 */ /* 0x001064000802017f */
[----:B-1----:R-:W-:Y:S05]  /*161c0*/  @!P1 NANOSLEEP.SYNCS 0x989680 ;  /* 0x009896800000995d */ /* 0x002fea0003900000 */
[----:B------:R-:W1:Y:S02]  /*161d0*/  @!P1 SYNCS.PHASECHK.TRANS64 P1, [R7+URZ], R4 ;  /* 0x00000004070095a7 */ /* 0x000e64000802007f */
[----:B-1----:R-:W-:Y:S05]  /*161e0*/  @!P1 BRA `(.L_x_784) ;  /* 0xfffffffc00f09947 */ /* 0x002fea000383ffff */
[----:B------:R-:W-:Y:S05]  /*161f0*/  BRA `(.L_x_822) ;  /* 0xffffffec00e07947 */ /* 0x000fea000383ffff */
.L_x_785:
[----:B-1----:R1:W2:Y:S02]  /*16200*/  SYNCS.PHASECHK.TRANS64.TRYWAIT P1, [R5+URZ], R0 ;  /* 0x00000000050075a7 */ /* 0x0022a4000802017f */
[----:B--2---:R-:W-:Y:S05]  /*16210*/  @!P1 NANOSLEEP.SYNCS 0x989680 ;  /* 0x009896800000995d */ /* 0x004fea0003900000 */
[----:B------:R-:W2:Y:S02]  /*16220*/  @!P1 SYNCS.PHASECHK.TRANS64 P1, [R5+URZ], R0 ;  /* 0x00000000050095a7 */ /* 0x000ea4000802007f */
[----:B--2---:R-:W-:Y:S05]  /*16230*/  @!P1 BRA `(.L_x_785) ;  /* 0xfffffffc00f09947 */ /* 0x004fea000383ffff */
[----:B------:R-:W-:Y:S05]  /*16240*/  BRA `(.L_x_823) ;  /* 0xffffffec00d47947 */ /* 0x000fea000383ffff */
.L_x_787:
[----:B--2---:R2:W3:Y:S02]  /*16250*/  SYNCS.PHASECHK.TRANS64.TRYWAIT P1, [R3+URZ+0x12460], R4 ;  /* 0x01246004030075a7 */ /* 0x0044e4000802017f */
[----:B---3--:R-:W-:Y:S05]  /*16260*/  @!P1 NANOSLEEP.SYNCS 0x989680 ;  /* 0x009896800000995d */ /* 0x008fea0003900000 */
[----:B------:R-:W3:Y:S02]  /*16270*/  @!P1 SYNCS.PHASECHK.TRANS64 P1, [R3+URZ+0x12460], R4 ;  /* 0x01246004030095a7 */ /* 0x000ee4000802007f */
[----:B---3--:R-:W-:Y:S05]  /*16280*/  @!P1 BRA `(.L_x_787) ;  /* 0xfffffffc00f09947 */ /* 0x008fea000383ffff */
[----:B------:R-:W-:Y:S05]  /*16290*/  BRA `(.L_x_824) ;  /* 0xffffffec00d47947 */ /* 0x000fea000383ffff */
.L_x_789:
[----:B-1----:R1:W3:Y:S02]  /*162a0*/  SYNCS.PHASECHK.TRANS64.TRYWAIT P1, [R5+URZ+0x12460], R0 ;  /* 0x01246000050075a7 */ /* 0x0022e4000802017f */
[----:B---3--:R-:W-:Y:S05]  /*162b0*/  @!P1 NANOSLEEP.SYNCS 0x989680 ;  /* 0x009896800000995d */ /* 0x008fea0003900000 */
[----:B------:R-:W3:Y:S02]  /*162c0*/  @!P1 SYNCS.PHASECHK.TRANS64 P1, [R5+URZ+0x12460], R0 ;  /* 0x01246000050095a7 */ /* 0x000ee4000802007f */
[----:B---3--:R-:W-:Y:S05]  /*162d0*/  @!P1 BRA `(.L_x_789) ;  /* 0xfffffffc00f09947 */ /* 0x008fea000383ffff */
[----:B------:R-:W-:Y:S05]  /*162e0*/  BRA `(.L_x_825) ;  /* 0xffffffec00d47947 */ /* 0x000fea000383ffff */
.L_x_791:
[----:B---3--:R3:W4:Y:S02]  /*162f0*/  SYNCS.PHASECHK.TRANS64.TRYWAIT P0, [R3+URZ+0x12480], R4 ;  /* 0x01248004030075a7 */ /* 0x008724000800017f */
[----:B----4-:R-:W-:Y:S05]  /*16300*/  @!P0 NANOSLEEP.SYNCS 0x989680 ;  /* 0x009896800000895d */ /* 0x010fea0003900000 */
[----:B------:R-:W4:Y:S02]  /*16310*/  @!P0 SYNCS.PHASECHK.TRANS64 P0, [R3+URZ+0x12480], R4 ;  /* 0x01248004030085a7 */ /* 0x000f24000800007f */
[----:B----4-:R-:W-:Y:S05]  /*16320*/  @!P0 BRA `(.L_x_791) ;  /* 0xfffffffc00f08947 */ /* 0x010fea000383ffff */
[----:B------:R-:W-:Y:S05]  /*16330*/  BRA `(.L_x_792) ;  /* 0xffffffec00d07947 */ /* 0x000fea000383ffff */
.L_x_826:
        /* <DEDUP_REMOVED lines=12> */
.L_x_2190:


//--------------------- .text._ZN7cutlass13device_kernelIN5flash11enable_sm90INS1_16FlashAttnFwdSm90INS1_25CollectiveMainloopFwdSm90ILi2EN4cute5tupleIJNS5_1CILi1EEES8_S8_EEENS6_IJNS7_ILi192EEENS7_ILi160EEENS7_ILi64EEEEEELi64ENS_12float_e4m3_tEfNS_4arch4Sm90ELb0ELb1ELb0ELb1ELb0ELb0ELb0ELb1ELb1ELb1ELb1ELb0EEENS1_21CollectiveEpilogueFwdINS6_IJSA_SC_SB_EEES9_NS_10bfloat16_tESG_Li384ELb1ELb1ELb1ELb1EEENS1_36VarlenDynamicPersistentTileSchedulerILi192ELi160ELi384ELi128ELb1ELb1ELb1ELb1ELb0ELb1EEEEEEEEEvNT_6ParamsE --------------------------
	.section	.text._ZN7cutlass13device_kernelIN5flash11enable_sm90INS1_16FlashAttnFwdSm90INS1_25CollectiveMainloopFwdSm90ILi2EN4cute5tupleIJNS5_1CILi1EEES8_S8_EEENS6_IJNS7_ILi192EEENS7_ILi160EEENS7_ILi64EEEEEELi64ENS_12float_e4m3_tEfNS_4arch4Sm90ELb0ELb1ELb0ELb1ELb0ELb0ELb0ELb1ELb1ELb1ELb1ELb0EEENS1_21CollectiveEpilogueFwdINS6_IJSA_SC_SB_EEES9_NS_10bfloat16_tESG_Li384ELb1ELb1ELb1ELb1EEENS1_36VarlenDynamicPersistentTileSchedulerILi192ELi160ELi384ELi128ELb1ELb1ELb1ELb1ELb0ELb1EEEEEEEEEvNT_6ParamsE,"ax",@progbits
	.align	128
.text._ZN7cutlass13device_kernelIN5flash11enable_sm90INS1_16FlashAttnFwdSm90INS1_25CollectiveMainloopFwdSm90ILi2EN4cute5tupleIJNS5_1CILi1EEES8_S8_EEENS6_IJNS7_ILi192EEENS7_ILi160EEENS7_ILi64EEEEEELi64ENS_12float_e4m3_tEfNS_4arch4Sm90ELb0ELb1ELb0ELb1ELb0ELb0ELb0ELb1ELb1ELb1ELb1ELb0EEENS1_21CollectiveEpilogueFwdINS6_IJSA_SC_SB_EEES9_NS_10bfloat16_tESG_Li384ELb1ELb1ELb1ELb1EEENS1_36VarlenDynamicPersistentTileSchedulerILi192ELi160ELi384ELi128ELb1ELb1ELb1ELb1ELb0ELb1EEEEEEEEEvNT_6ParamsE:
        .type           _ZN7cutlass13device_kernelIN5flash11enable_sm90INS1_16FlashAttnFwdSm90INS1_25CollectiveMainloopFwdSm90ILi2EN4cute5tupleIJNS5_1CILi1EEES8_S8_EEENS6_IJNS7_ILi192EEENS7_ILi160EEENS7_ILi64EEEEEELi64ENS_12float_e4m3_tEfNS_4arch4Sm90ELb0ELb1ELb0ELb1ELb0ELb0ELb0ELb1ELb1ELb1ELb1ELb0EEENS1_21CollectiveEpilogueFwdINS6_IJSA_SC_SB_EEES9_NS_10bfloat16_tESG_Li384ELb1ELb1ELb1ELb1EEENS1_36VarlenDynamicPersistentTileSchedulerILi192ELi160ELi384ELi128ELb1ELb1ELb1ELb1ELb0ELb1EEEEEEEEEvNT_6ParamsE,@function
        .size           _ZN7cutlass13device_kernelIN5flash11enable_sm90INS1_16FlashAttnFwdSm90INS1_25CollectiveMainloopFwdSm90ILi2EN4cute5tupleIJNS5_1CILi1EEES8_S8_EEENS6_IJNS7_ILi192EEENS7_ILi160EEENS7_ILi64EEEEEELi64ENS_12float_e4m3_tEfNS_4arch4Sm90ELb0ELb1ELb0ELb1ELb0ELb0ELb0ELb1ELb1ELb1ELb1ELb0EEENS1_21CollectiveEpilogueFwdINS6_IJSA_SC_SB_EEES9_NS_10bfloat16_tESG_Li384ELb1ELb1ELb1ELb1EEENS1_36VarlenDynamicPersistentTileSchedulerILi192ELi160ELi384ELi128ELb1ELb1ELb1ELb1ELb0ELb1EEEEEEEEEvNT_6ParamsE,(.L_x_2191 - _ZN7cutlass13device_kernelIN5flash11enable_sm90INS1_16FlashAttnFwdSm90INS1_25CollectiveMainloopFwdSm90ILi2EN4cute5tupleIJNS5_1CILi1EEES8_S8_EEENS6_IJNS7_ILi192EEENS7_ILi160EEENS7_ILi64EEEEEELi64ENS_12float_e4m3_tEfNS_4arch4Sm90ELb0ELb1ELb0ELb1ELb0ELb0ELb0ELb1ELb1ELb1ELb1ELb0EEENS1_21CollectiveEpilogueFwdINS6_IJSA_SC_SB_EEES9_NS_10bfloat16_tESG_Li384ELb1ELb1ELb1ELb1EEENS1_36VarlenDynamicPersistentTileSchedulerILi192ELi160ELi384ELi128ELb1ELb1ELb1ELb1ELb0ELb1EEEEEEEEEvNT_6ParamsE)
        .other          _ZN7cutlass13device_kernelIN5flash11enable_sm90INS1_16FlashAttnFwdSm90INS1_25CollectiveMainloopFwdSm90ILi2EN4cute5tupleIJNS5_1CILi1EEES8_S8_EEENS6_IJNS7_ILi192EEENS7_ILi160EEENS7_ILi64EEEEEELi64ENS_12float_e4m3_tEfNS_4arch4Sm90ELb0ELb1ELb0ELb1ELb0ELb0ELb0ELb1ELb1ELb1ELb1ELb0EEENS1_21CollectiveEpilogueFwdINS6_IJSA_SC_SB_EEES9_NS_10bfloat16_tESG_Li384ELb1ELb1ELb1ELb1EEENS1_36VarlenDynamicPersistentTileSchedulerILi192ELi160ELi384ELi128ELb1ELb1ELb1ELb1ELb0ELb1EEEEEEEEEvNT_6ParamsE,@"STO_CUDA_ENTRY STV_DEFAULT"
_ZN7cutlass13device_kernelIN5flash11enable_sm90INS1_16FlashAttnFwdSm90INS1_25CollectiveMainloopFwdSm90ILi2EN4cute5tupleIJNS5_1CILi1EEES8_S8_EEENS6_IJNS7_ILi192EEENS7_ILi160EEENS7_ILi64EEEEEELi64ENS_12float_e4m3_tEfNS_4arch4Sm90ELb0ELb1ELb0ELb1ELb0ELb0ELb0ELb1ELb1ELb1ELb1ELb0EEENS1_21CollectiveEpilogueFwdINS6_IJSA_SC_SB_EEES9_NS_10bfloat16_tESG_Li384ELb1ELb1ELb1ELb1EEENS1_36VarlenDynamicPersistentTileSchedulerILi192ELi160ELi384ELi128ELb1ELb1ELb1ELb1ELb0ELb1EEEEEEEEEvNT_6ParamsE:
        /* <DEDUP_REMOVED lines=18> */
.L_x_828:
[----:B------:R-:W-:Y:S05]  /*0120*/  BSYNC B0 ;  /* 0x0000000000007941 */ /* 0x000fea0003800000 */
.L_x_827:
        /* <DEDUP_REMOVED lines=41> */
.L_x_829:
        /* <DEDUP_REMOVED lines=22> */
.L_x_830:
        /* <DEDUP_REMOVED lines=18> */
.L_x_831:
        /* <DEDUP_REMOVED lines=22> */
.L_x_832:
        /* <DEDUP_REMOVED lines=22> */
.L_x_833:
[----:B------:R-:W-:Y:S01]  /*0900*/  PLOP3.LUT P0, PT, PT, PT, UP0, 0x80, 0x0 ;  /* 0x000000000000781c */ /* 0x000fe20003f0f008 */
[----:B------:R-:W-:Y:S01]  /*0910*/  UMOV UR38, 0x1 ;  /* 0x0000000100267882 */ /* 0x000fe20000000000 */
[----:B------:R-:W-:Y:S01]  /*0920*/  NOP ;  /* 0x0000000000007918 */ /* 0x000fe20000000000 */
[----:B------:R-:W-:Y:S01]  /*0930*/  USEL UR38, UR38, 0x2, !UP0 ;  /* 0x0000000226267887 */ /* 0x000fe2000c000000 */
[----:B------:R-:W-:Y:S01]  /*0940*/  ULDC.64 UR52, c[0x0][0x208] ;  /* 0x0000820000347ab9 */ /* 0x000fe20000000a00 */
[----:B012-4-:R-:W-:Y:S08]  /*0950*/  BAR.SYNC.DEFER_BLOCKING 0x0 ;  /* 0x0000000000007b1d */ /* 0x017ff00000010000 */
[----:B------:R-:W-:Y:S05]  /*0960*/  @!P0 BRA `(.L_x_834) ;  /* 0x0000012c00248947 */ /* 0x000fea0003800000 */
.L_x_835:
        /* <DEDUP_REMOVED lines=19> */
[----:B------:R-:W-:Y:S01]  /*0aa0*/  R2UR UR50, R15 ;  /* 0x000000000f3272ca */ /* 0x000fe200000e0000 */
[----:B------:R-:W-:Y:S01]  /*0ab0*/  UMOV UR47, URZ ;  /* 0x0000003f002f7c82 */ /* 0x000fe20008000000 */
[----:B------:R-:W-:Y:S01]  /*0ac0*/  UMOV UR46, URZ ;  /* 0x0000003f002e7c82 */ /* 0x000fe20008000000 */
[----:B0-----:R-:W-:-:S05]  /*0ad0*/  VIADD R0, R0, 0xffffff80 ;  /* 0xffffff8000007836 */ /* 0x001fca0000000000 */
[----:B------:R-:W-:-:S04]  /*0ae0*/  SHF.R.S32.HI R3, RZ, 0x1f, R0 ;  /* 0x0000001fff037819 */ /* 0x000fc80000011400 */
[CC--:B------:R-:W-:Y:S02]  /*0af0*/  LEA.HI R2, R3.reuse, R0.reuse, RZ, 0x7 ;  /* 0x0000000003027211 */ /* 0x0c0fe400078f38ff */
[----:B------:R-:W-:Y:S02]  /*0b00*/  LEA.HI R3, R3, R0, RZ, 0x2 ;  /* 0x0000000003037211 */ /* 0x000fe400078f10ff */
[----:B------:R-:W-:Y:S02]  /*0b10*/  LOP3.LUT R5, R2, 0xffffff80, RZ, 0xc0, !PT ;  /* 0xffffff8002057812 */ /* 0x000fe400078ec0ff */
[----:B------:R-:W-:Y:S02]  /*0b20*/  SHF.R.S32.HI R2, RZ, 0x7, R2 ;  /* 0x00000007ff027819 */ /* 0x000fe40000011402 */
[----:B------:R-:W-:Y:S01]  /*0b30*/  LOP3.LUT R9, R3, 0xfffffffc, RZ, 0xc0, !PT ;  /* 0xfffffffc03097812 */ /* 0x000fe200078ec0ff */
[----:B------:R-:W-:Y:S02]  /*0b40*/  IMAD.IADD R5, R0, 0x1, -R5 ;  /* 0x0000000100057824 */ /* 0x000fe400078e0a05 */
[----:B------:R-:W-:-:S03]  /*0b50*/  IMAD.HI R3, R2, 0x55555556, RZ ;  /* 0x5555555602037827 */ /* 0x000fc600078e02ff */
[----:B------:R-:W-:Y:S01]  /*0b60*/  SHF.R.S32.HI R4, RZ, 0x1f, R5 ;  /* 0x0000001fff047819 */ /* 0x000fe20000011405 */
[----:B------:R-:W-:Y:S01]  /*0b70*/  IMAD.IADD R9, R0, 0x1, -R9 ;  /* 0x0000000100097824 */ /* 0x000fe200078e0a09 */
[----:B------:R-:W-:Y:S02]  /*0b80*/  LEA.HI R3, R3, R3, RZ, 0x1 ;  /* 0x0000000303037211 */ /* 0x000fe400078f08ff */
[CC--:B------:R-:W-:Y:S02]  /*0b90*/  LEA.HI R6, R4.reuse, R5.reuse, RZ, 0x2 ;  /* 0x0000000504067211 */ /* 0x0c0fe400078f10ff */
[----:B------:R-:W-:Y:S01]  /*0ba0*/  LEA.HI R4, R4, R5, RZ, 0x5 ;  /* 0x0000000504047211 */ /* 0x000fe200078f28ff */
[----:B------:R-:W-:Y:S01]  /*0bb0*/  IMAD R3, R3, -0x3, R2 ;  /* 0xfffffffd03037824 */ /* 0x000fe200078e0202 */
[--C-:B------:R-:W-:Y:S02]  /*0bc0*/  SHF.R.S32.HI R7, RZ, 0x2, R6.reuse ;  /* 0x00000002ff077819 */ /* 0x100fe40000011406 */
[----:B------:R-:W-:-:S02]  /*0bd0*/  SHF.R.S32.HI R8, RZ, 0x1f, R6 ;  /* 0x0000001fff087819 */ /* 0x000fc40000011406 */
[----:B------:R-:W-:Y:S02]  /*0be0*/  LEA.HI R0, R9, R9, RZ, 0x1 ;  /* 0x0000000909007211 */ /* 0x000fe400078f08ff */
[----:B------:R-:W-:Y:S02]  /*0bf0*/  LEA.HI R8, R8, R7, RZ, 0x3 ;  /* 0x0000000708087211 */ /* 0x000fe400078f18ff */
[----:B------:R-:W-:Y:S02]  /*0c00*/  SHF.R.S32.HI R4, RZ, 0x5, R4 ;  /* 0x00000005ff047819 */ /* 0x000fe40000011404 */
[----:B------:R-:W-:Y:S02]  /*0c10*/  LOP3.LUT R8, R8, 0xfffffff8, RZ, 0xc0, !PT ;  /* 0xfffffff808087812 */ /* 0x000fe400078ec0ff */
[----:B------:R-:W-:Y:S02]  /*0c20*/  LOP3.LUT R0, R0, 0x1ffffffe, RZ, 0xc0, !PT ;  /* 0x1ffffffe00007812 */ /* 0x000fe400078ec0ff */
[----:B------:R-:W-:Y:S01]  /*0c30*/  LOP3.LUT R6, R6, 0x7ffffffc, RZ, 0xc0, !PT ;  /* 0x7ffffffc06067812 */ /* 0x000fe200078ec0ff */
[----:B------:R-:W-:-:S02]  /*0c40*/  IMAD.IADD R7, R7, 0x1, -R8 ;  /* 0x0000000107077824 */ /* 0x000fc400078e0a08 */
[----:B------:R-:W-:Y:S02]  /*0c50*/  IMAD.IADD R0, R9, 0x1, -R0 ;  /* 0x0000000109007824 */ /* 0x000fe400078e0a00 */
[----:B------:R-:W-:Y:S02]  /*0c60*/  IMAD R4, R4, 0x10, R7 ;  /* 0x0000001004047824 */ /* 0x000fe400078e0207 */
[----:B------:R-:W-:Y:S02]  /*0c70*/  IMAD.IADD R6, R5, 0x1, -R6 ;  /* 0x0000000105067824 */ /* 0x000fe400078e0a06 */
[----:B------:R-:W-:Y:S02]  /*0c80*/  IMAD R3, R3, 0x40, R4 ;  /* 0x0000004003037824 */ /* 0x000fe400078e0204 */
[----:B------:R-:W-:Y:S02]  /*0c90*/  IMAD.SHL.U32 R156, R6, 0x2, RZ ;  /* 0x00000002069c7824 */ /* 0x000fe400078e00ff */
[----:B------:R-:W-:-:S05]  /*0ca0*/  IMAD R0, R0, 0x8, R3 ;  /* 0x0000000800007824 */ /* 0x000fca00078e0203 */
[----:B------:R0:W-:Y:S02]  /*0cb0*/  STL [R1], R0 ;  /* 0x0000000001007387 */ /* 0x0001e40000100800 */
.L_x_931:
[----:B012-4-:R-:W1:Y:S01]  /*0cc0*/  LDC.64 R6, c[0x0][0xa18] ;  /* 0x00028600ff067b82 */ /* 0x017e620000000a00 */
[----:B------:R-:W-:Y:S02]  /*0cd0*/  IMAD.U32 R3, RZ, RZ, UR50 ;  /* 0x00000032ff037e24 */ /* 0x000fe4000f8e00ff */
[----:B---3--:R-:W-:-:S05]  /*0ce0*/  IMAD.MOV.U32 R8, RZ, RZ, RZ ;  /* 0x000000ffff087224 */ /* 0x008fca00078e00ff */
[----:B------:R-:W2:Y:S08]  /*0cf0*/  LDC R18, c[0x0][0x288] ;  /* 0x0000a200ff127b82 */ /* 0x000eb00000000800 */
[----:B------:R-:W3:Y:S08]  /*0d00*/  LDC.64 R4, c[0x0][0xa28] ;  /* 0x00028a00ff047b82 */ /* 0x000ef00000000a00 */
[----:B------:R-:W4:Y:S01]  /*0d10*/  LDC.64 R10, c[0x0][0x418] ;  /* 0x00010600ff0a7b82 */ /* 0x000f220000000a00 */
[----:B-1----:R-:W-:-:S07]  /*0d20*/  ISETP.NE.U32.AND P1, PT, R6, RZ, PT ;  /* 0x000000ff0600720c */ /* 0x002fce0003f25070 */
[----:B0-----:R-:W0:Y:S01]  /*0d30*/  LDC R0, c[0x0][0x424] ;  /* 0x00010900ff007b82 */ /* 0x001e220000000800 */
[----:B------:R-:W-:-:S07]  /*0d40*/  ISETP.NE.AND.EX P1, PT, R7, RZ, PT, P1 ;  /* 0x000000ff0700720c */ /* 0x000fce0003f25310 */
[----:B------:R-:W1:Y:S01]  /*0d50*/  LDC R17, c[0x0][0x2f0] ;  /* 0x0000bc00ff117b82 */ /* 0x000e620000000800 */
[----:B---3--:R-:W-:Y:S01]  /*0d60*/  ISETP.NE.U32.AND P0, PT, R4, RZ, PT ;  /* 0x000000ff0400720c */ /* 0x008fe20003f05070 */
[----:B------:R-:W-:Y:S01]  /*0d70*/  ULOP3.LUT UR4, UR6, 0xff000000, URZ, 0xc0, !UPT ;  /* 0xff00000006047892 */ /* 0x000fe2000f8ec03f */
[----:B------:R-:W-:Y:S02]  /*0d80*/  ULDC.64 UR8, c[0x0][0xa20] ;  /* 0x0002880000087ab9 */ /* 0x000fe40000000a00 */
[----:B------:R-:W-:-:S03]  /*0d90*/  ISETP.NE.AND.EX P0, PT, R5, RZ, PT, P0 ;  /* 0x000000ff0500720c */ /* 0x000fc60003f05300 */
[----:B------:R-:W3:Y:S10]  /*0da0*/  @P1 LDC.64 R6, c[0x0][0xa18] ;  /* 0x00028600ff061b82 */ /* 0x000ef40000000a00 */
[----:B------:R-:W4:Y:S01]  /*0db0*/  @P0 LDC.64 R4, c[0x0][0xa28] ;  /* 0x00028a00ff040b82 */ /* 0x000f220000000a00 */
[----:B---3--:R-:W-:-:S05]  /*0dc0*/  @P1 IMAD.WIDE R6, R3, 0x4, R6 ;  /* 0x0000000403061825 */ /* 0x008fca00078e0206 */
[----:B--2--5:R2:W5:Y:S01]  /*0dd0*/  @P1 LDG.E R18, desc[UR52][R6.64] ;  /* 0x0000003406121981 */ /* 0x024562000c1e1900 */
[----:B----4-:R-:W-:Y:S01]  /*0de0*/  @P0 IMAD.WIDE R4, R3, 0x4, R4 ;  /* 0x0000000403040825 */ /* 0x010fe200078e0204 */
[----:B------:R-:W-:Y:S01]  /*0df0*/  ULOP3.LUT UR42, UR6, 0xff0000, URZ, 0xc0, !UPT ;  /* 0x00ff0000062a7892 */ /* 0x000fe2000f8ec03f */
[----:B------:R-:W-:Y:S01]  /*0e00*/  ISETP.NE.U32.AND P2, PT, RZ, UR8, PT ;  /* 0x00000008ff007c0c */ /* 0x000fe2000bf45070 */
[----:B------:R-:W-:Y:S02]  /*0e10*/  USHF.R.U32.HI UR4, URZ, 0x8, UR4 ;  /* 0x000000083f047899 */ /* 0x000fe40008011604 */
[----:B------:R2:W5:Y:S01]  /*0e20*/  @P0 LDG.E R8, desc[UR52][R4.64] ;  /* 0x0000003404080981 */ /* 0x000562000c1e1900 */
[----:B------:R-:W-:Y:S01]  /*0e30*/  ISETP.NE.U32.AND P0, PT, R10, RZ, PT ;  /* 0x000000ff0a00720c */ /* 0x000fe20003f05070 */
[----:B------:R-:W-:Y:S01]  /*0e40*/  ULEA.HI UR42, UR42, UR4, URZ, 0x10 ;  /* 0x000000042a2a7291 */ /* 0x000fe2000f8f803f */
[----:B------:R-:W-:Y:S01]  /*0e50*/  ISETP.NE.AND.EX P2, PT, RZ, UR9, PT, P2 ;  /* 0x00000009ff007c0c */ /* 0x000fe2000bf45320 */
[----:B------:R-:W-:Y:S01]  /*0e60*/  ULOP3.LUT UR36, UR6, 0xffff, URZ, 0xc0, !UPT ;  /* 0x0000ffff06247892 */ /* 0x000fe2000f8ec03f */
[----:B------:R-:W-:-:S04]  /*0e70*/  ISETP.NE.AND.EX P0, PT, R11, RZ, PT, P0 ;  /* 0x000000ff0b00720c */ /* 0x000fc80003f05300 */
[----:B0-----:R-:W-:Y:S01]  /*0e80*/  SEL R0, R0, 0x1, P0 ;  /* 0x0000000100007807 */ /* 0x001fe20000000000 */
[----:B-12---:R-:W-:Y:S08]  /*0e90*/  @P1 BRA `(.L_x_836) ;  /* 0x0000000000281947 */ /* 0x006ff00003800000 */
[----:B------:R-:W-:Y:S02]  /*0ea0*/  ULDC.64 UR6, c[0x0][0xa00] ;  /* 0x0002800000067ab9 */ /* 0x000fe40000000a00 */
[----:B------:R-:W-:-:S04]  /*0eb0*/  ISETP.NE.U32.AND P0, PT, RZ, UR6, PT ;  /* 0x00000006ff007c0c */ /* 0x000fc8000bf05070 */
[----:B------:R-:W-:-:S13]  /*0ec0*/  ISETP.NE.AND.EX P0, PT, RZ, UR7, PT, P0 ;  /* 0x00000007ff007c0c */ /* 0x000fda000bf05300 */
[----:B------:R-:W-:Y:S05]  /*0ed0*/  @!P0 BRA `(.L_x_836) ;  /* 0x0000000000188947 */ /* 0x000fea0003800000 */
[----:B------:R-:W0:Y:S01]  /*0ee0*/  LDC.64 R4, c[0x0][0xa00] ;  /* 0x00028000ff047b82 */ /* 0x000e220000000a00 */
[----:B------:R-:W-:-:S04]  /*0ef0*/  IMAD.U32 R3, RZ, RZ, UR50 ;  /* 0x00000032ff037e24 */ /* 0x000fc8000f8e00ff */
[----:B0-----:R-:W-:-:S05]  /*0f00*/  IMAD.WIDE R4, R3, 0x4, R4 ;  /* 0x0000000403047825 */ /* 0x001fca00078e0204 */
[----:B-----5:R-:W2:Y:S04]  /*0f10*/  LDG.E R18, desc[UR52][R4.64] ;  /* 0x0000003404127981 */ /* 0x020ea8000c1e1900 */
[----:B------:R-:W2:Y:S02]  /*0f20*/  LDG.E R3, desc[UR52][R4.64+0x4] ;  /* 0x0000043404037981 */ /* 0x000ea4000c1e1900 */
[----:B--2---:R-:W-:-:S07]  /*0f30*/  IMAD.IADD R18, R3, 0x1, -R18 ;  /* 0x0000000103127824 */ /* 0x004fce00078e0a12 */
.L_x_836:
[----:B------:R-:W-:Y:S01]  /*0f40*/  UMOV UR37, UR50 ;  /* 0x0000003200257c82 */ /* 0x000fe20008000000 */
[----:B------:R-:W-:Y:S01]  /*0f50*/  IMAD R17, R0, R17, RZ ;  /* 0x0000001100117224 */ /* 0x000fe200078e02ff */
[----:B------:R-:W-:Y:S06]  /*0f60*/  @!P2 BRA `(.L_x_837) ;  /* 0x000000000018a947 */ /* 0x000fec0003800000 */
[----:B------:R-:W-:Y:S02]  /*0f70*/  ULDC.64 UR6, c[0x0][0xa20] ;  /* 0x0002880000067ab9 */ /* 0x000fe40000000a00 */
[----:B------:R-:W-:-:S06]  /*0f80*/  UIMAD.WIDE UR6, UR50, 0x4, UR6 ;  /* 0x00000004320678a5 */ /* 0x000fcc000f8e0206 */
[----:B------:R-:W-:Y:S02]  /*0f90*/  IMAD.U32 R4, RZ, RZ, UR6 ;  /* 0x00000006ff047e24 */ /* 0x000fe4000f8e00ff */
[----:B------:R-:W-:-:S05]  /*0fa0*/  IMAD.U32 R5, RZ, RZ, UR7 ;  /* 0x00000007ff057e24 */ /* 0x000fca000f8e00ff */
[----:B------:R0:W5:Y:S01]  /*0fb0*/  LDG.E R17, desc[UR52][R4.64] ;  /* 0x0000003404117981 */ /* 0x000162000c1e1900 */
[----:B------:R-:W-:Y:S05]  /*0fc0*/  BRA `(.L_x_838) ;  /* 0x0000000000287947 */ /* 0x000fea0003800000 */
.L_x_837:
[----:B------:R-:W-:Y:S02]  /*0fd0*/  ULDC.64 UR6, c[0x0][0xa08] ;  /* 0x0002820000067ab9 */ /* 0x000fe40000000a00 */
[----:B------:R-:W-:-:S04]  /*0fe0*/  ISETP.NE.U32.AND P0, PT, RZ, UR6, PT ;  /* 0x00000006ff007c0c */ /* 0x000fc8000bf05070 */
[----:B------:R-:W-:-:S13]  /*0ff0*/  ISETP.NE.AND.EX P0, PT, RZ, UR7, PT, P0 ;  /* 0x00000007ff007c0c */ /* 0x000fda000bf05300 */
[----:B------:R-:W-:Y:S05]  /*1000*/  @!P0 BRA `(.L_x_838) ;  /* 0x0000000000188947 */ /* 0x000fea0003800000 */
[----:B------:R-:W0:Y:S01]  /*1010*/  LDC.64 R4, c[0x0][0xa08] ;  /* 0x00028200ff047b82 */ /* 0x000e220000000a00 */
[----:B------:R-:W-:-:S04]  /*1020*/  IMAD.U32 R3, RZ, RZ, UR50 ;  /* 0x00000032ff037e24 */ /* 0x000fc8000f8e00ff */
[----:B0-----:R-:W-:-:S05]  /*1030*/  IMAD.WIDE R4, R3, 0x4, R4 ;  /* 0x0000000403047825 */ /* 0x001fca00078e0204 */
[----:B------:R-:W2:Y:S04]  /*1040*/  LDG.E R17, desc[UR52][R4.64] ;  /* 0x0000003404117981 */ /* 0x000ea8000c1e1900 */
[----:B------:R-:W2:Y:S02]  /*1050*/  LDG.E R0, desc[UR52][R4.64+0x4] ;  /* 0x0000043404007981 */ /* 0x000ea4000c1e1900 */
[----:B--2---:R-:W-:-:S07]  /*1060*/  IMAD.IADD R17, R0, 0x1, -R17 ;  /* 0x0000000100117824 */ /* 0x004fce00078e0a11 */
.L_x_838:
[----:B------:R-:W-:Y:S01]  /*1070*/  ULDC.64 UR8, c[0x0][0x990] ;  /* 0x0002640000087ab9 */ /* 0x000fe20000000a00 */
[----:B------:R-:W-:Y:S01]  /*1080*/  ULDC.64 UR6, c[0x0][0x998] ;  /* 0x0002660000067ab9 */ /* 0x000fe20000000a00 */
[----:B------:R-:W-:Y:S01]  /*1090*/  UISETP.NE.U32.AND UP0, UPT, UR8, URZ, UPT ;  /* 0x0000003f0800728c */ /* 0x000fe2000bf05070 */
[----:B------:R-:W-:Y:S01]  /*10a0*/  IMAD.MOV.U32 R3, RZ, RZ, 0x3f800000 ;  /* 0x3f800000ff037424 */ /* 0x000fe200078e00ff */
[----:B------:R-:W-:Y:S01]  /*10b0*/  UISETP.NE.U32.AND UP1, UPT, UR6, URZ, UPT ;  /* 0x0000003f0600728c */ /* 0x000fe2000bf25070 */
[----:B------:R-:W-:Y:S01]  /*10c0*/  IMAD.MOV.U32 R0, RZ, RZ, 0x3f800000 ;  /* 0x3f800000ff007424 */ /* 0x000fe200078e00ff */
[----:B------:R-:W-:Y:S02]  /*10d0*/  UISETP.NE.AND.EX UP0, UPT, UR9, URZ, UPT, UP0 ;  /* 0x0000003f0900728c */ /* 0x000fe4000bf05300 */
[----:B------:R-:W-:-:S04]  /*10e0*/  UISETP.NE.AND.EX UP1, UPT, UR7, URZ, UPT, UP1 ;  /* 0x0000003f0700728c */ /* 0x000fc8000bf25310 */
[----:B------:R-:W-:Y:S02]  /*10f0*/  PLOP3.LUT P0, PT, PT, PT, UP0, 0x80, 0x0 ;  /* 0x000000000000781c */ /* 0x000fe40003f0f008 */
[----:B------:R-:W-:-:S03]  /*1100*/  PLOP3.LUT P1, PT, PT, PT, UP1, 0x80, 0x0 ;  /* 0x000000000000781c */ /* 0x000fc60003f2f018 */
[----:B------:R-:W-:Y:S02]  /*1110*/  @UP0 USHF.R.S32.HI UR4, URZ, 0x1f, UR50 ;  /* 0x0000001f3f040899 */ /* 0x000fe40008011432 */
[----:B------:R-:W-:Y:S01]  /*1120*/  @UP1 USHF.R.S32.HI UR14, URZ, 0x1f, UR50 ;  /* 0x0000001f3f0e1899 */ /* 0x000fe20008011432 */
[----:B------:R-:W-:Y:S01]  /*1130*/  @UP0 ULDC.64 UR12, c[0x0][0x9a8] ;  /* 0x00026a00000c0ab9 */ /* 0x000fe20000000a00 */
[----:B------:R-:W-:Y:S01]  /*1140*/  @UP1 ULDC.64 UR16, c[0x0][0x9b8] ;  /* 0x00026e0000101ab9 */ /* 0x000fe20000000a00 */
[----:B------:R-:W-:Y:S02]  /*1150*/  @UP0 UIMAD UR4, UR4, UR12, URZ ;  /* 0x0000000c040402a4 */ /* 0x000fe4000f8e023f */
[----:B------:R-:W-:Y:S02]  /*1160*/  @UP1 UIMAD UR14, UR14, UR16, URZ ;  /* 0x000000100e0e12a4 */ /* 0x000fe4000f8e023f */
[----:B------:R-:W-:Y:S02]  /*1170*/  @UP0 UIMAD.WIDE.U32 UR10, UR50, UR12, URZ ;  /* 0x0000000c320a02a5 */ /* 0x000fe4000f8e003f */
[----:B------:R-:W-:-:S02]  /*1180*/  @UP0 UIMAD UR4, UR50, UR13, UR4 ;  /* 0x0000000d320402a4 */ /* 0x000fc4000f8e0204 */
[----:B------:R-:W-:Y:S02]  /*1190*/  @UP1 UIMAD UR14, UR50, UR17, UR14 ;  /* 0x00000011320e12a4 */ /* 0x000fe4000f8e020e */
[----:B------:R-:W-:Y:S02]  /*11a0*/  @UP1 UIMAD.WIDE.U32 UR12, UR50, UR16, URZ ;  /* 0x00000010320c12a5 */ /* 0x000fe4000f8e003f */
[----:B------:R-:W-:Y:S02]  /*11b0*/  @UP0 UIADD3 UR11, UR11, UR4, URZ ;  /* 0x000000040b0b0290 */ /* 0x000fe4000fffe03f */
[----:B------:R-:W-:Y:S01]  /*11c0*/  @UP1 UIADD3 UR13, UR13, UR14, URZ ;  /* 0x0000000e0d0d1290 */ /* 0x000fe2000fffe03f */
[----:B------:R-:W-:Y:S02]  /*11d0*/  @UP1 ULDC.64 UR16, c[0x0][0x9c0] ;  /* 0x0002700000101ab9 */ /* 0x000fe40000000a00 */
[----:B------:R-:W-:Y:S01]  /*11e0*/  @UP0 ULDC.64 UR14, c[0x0][0x9b0] ;  /* 0x00026c00000e0ab9 */ /* 0x000fe20000000a00 */
[----:B------:R-:W-:-:S02]  /*11f0*/  @UP1 UIMAD.WIDE.U32 UR12, UR36, UR16, UR12 ;  /* 0x00000010240c12a5 */ /* 0x000fc4000f8e000c */
[----:B------:R-:W-:Y:S02]  /*1200*/  @UP0 UIMAD.WIDE.U32 UR10, UR36, UR14, UR10 ;  /* 0x0000000e240a02a5 */ /* 0x000fe4000f8e000a */
[----:B------:R-:W-:Y:S02]  /*1210*/  @UP1 UIMAD UR4, UR36, UR17, UR13 ;  /* 0x00000011240412a4 */ /* 0x000fe4000f8e020d */
[----:B------:R-:W-:Y:S02]  /*1220*/  @UP0 UIMAD UR11, UR36, UR15, UR11 ;  /* 0x0000000f240b02a4 */ /* 0x000fe4000f8e020b */
[----:B------:R-:W-:Y:S02]  /*1230*/  @UP0 ULEA UR8, UP2, UR10, UR8, 0x2 ;  /* 0x000000080a080291 */ /* 0x000fe4000f84103f */
[----:B------:R-:W-:Y:S02]  /*1240*/  @UP1 ULEA UR6, UP3, UR12, UR6, 0x2 ;  /* 0x000000060c061291 */ /* 0x000fe4000f86103f */
[----:B------:R-:W-:-:S02]  /*1250*/  @UP0 ULEA.HI.X UR9, UR10, UR9, UR11, 0x2, UP2 ;  /* 0x000000090a090291 */ /* 0x000fc400090f140b */
[----:B------:R-:W-:Y:S01]  /*1260*/  @UP1 ULEA.HI.X UR7, UR12, UR7, UR4, 0x2, UP3 ;  /* 0x000000070c071291 */ /* 0x000fe200098f1404 */
[----:B0-----:R-:W-:Y:S02]  /*1270*/  IMAD.U32 R4, RZ, RZ, UR8 ;  /* 0x00000008ff047e24 */ /* 0x001fe4000f8e00ff */
[----:B-----5:R-:W-:Y:S01]  /*1280*/  IMAD.IADD R17, R17, 0x1, -R8 ;  /* 0x0000000111117824 */ /* 0x020fe200078e0a08 */
[----:B------:R-:W-:Y:S01]  /*1290*/  ULDC UR4, c[0x0][0x448] ;  /* 0x0001120000047ab9 */ /* 0x000fe20000000800 */
[----:B------:R-:W-:Y:S01]  /*12a0*/  IMAD.U32 R5, RZ, RZ, UR9 ;  /* 0x00000009ff057e24 */ /* 0x000fe2000f8e00ff */
[----:B------:R-:W-:Y:S01]  /*12b0*/  UIMAD UR39, UR5, 0xc0, URZ ;  /* 0x000000c0052778a4 */ /* 0x000fe2000f8e023f */
[----:B------:R-:W-:Y:S01]  /*12c0*/  IMAD.U32 R6, RZ, RZ, UR6 ;  /* 0x00000006ff067e24 */ /* 0x000fe2000f8e00ff */
[----:B------:R-:W-:Y:S01]  /*12d0*/  ULDC UR10, c[0x0][0x988] ;  /* 0x00026200000a7ab9 */ /* 0x000fe20000000800 */
[----:B------:R-:W-:Y:S01]  /*12e0*/  IMAD.U32 R7, RZ, RZ, UR7 ;  /* 0x00000007ff077e24 */ /* 0x000fe2000f8e00ff */
[----:B------:R-:W2:Y:S04]  /*12f0*/  @P0 LDG.E R3, desc[UR52][R4.64] ;  /* 0x0000003404030981 */ /* 0x000ea8000c1e1900 */
[----:B------:R-:W2:Y:S01]  /*1300*/  @P1 LDG.E R0, desc[UR52][R6.64] ;  /* 0x0000003406001981 */ /* 0x000ea2000c1e1900 */
[----:B------:R-:W-:Y:S01]  /*1310*/  UISETP.NE.AND UP1, UPT, UR4, 0x1, UPT ;  /* 0x000000010400788c */ /* 0x000fe2000bf25270 */
[----:B------:R-:W-:Y:S01]  /*1320*/  IADD3 R8, R17, 0x1, -R18 ;  /* 0x0000000111087810 */ /* 0x000fe20007ffe812 */
[----:B------:R-:W-:Y:S01]  /*1330*/  UIADD3 UR8, UR39, 0xbf, URZ ;  /* 0x000000bf27087890 */ /* 0x000fe2000fffe03f */
[----:B------:R-:W-:-:S02]  /*1340*/  ULDC.64 UR4, c[0x0][0x9e0] ;  /* 0x0002780000047ab9 */ /* 0x000fc40000000a00 */
[----:B------:R-:W-:Y:S01]  /*1350*/  R2UR UR9, R8 ;  /* 0x00000000080972ca */ /* 0x000fe200000e0000 */
[----:B------:R-:W-:-:S05]  /*1360*/  UISETP.GE.AND UP0, UPT, UR5, 0x1, UPT ;  /* 0x000000010500788c */ /* 0x000fca000bf06270 */
[----:B------:R-:W-:Y:S01]  /*1370*/  @UP1 ULDC UR6, c[0x0][0x44c] ;  /* 0x0001130000061ab9 */ /* 0x000fe20000000800 */
[----:B------:R-:W-:Y:S01]  /*1380*/  @UP1 ULDC UR11, c[0x0][0x450] ;  /* 0x00011400000b1ab9 */ /* 0x000fe20000000800 */
[----:B------:R-:W-:Y:S01]  /*1390*/  UIMAD.WIDE.U32 UR6, UR8, UR6, URZ ;  /* 0x00000006080672a5 */ /* 0x000fe2000f8e003f */
[----:B------:R-:W-:-:S03]  /*13a0*/  PLOP3.LUT P1, PT, PT, PT, UP0, 0x80, 0x0 ;  /* 0x000000000000781c */ /* 0x000fc60003f2f008 */
[----:B------:R-:W-:-:S04]  /*13b0*/  @UP1 USHF.R.U32.HI UR8, URZ, UR11, UR7 ;  /* 0x0000000b3f081299 */ /* 0x000fc80008011607 */
[----:B------:R-:W-:-:S04]  /*13c0*/  UIADD3 UR8, UR9, UR8, URZ ;  /* 0x0000000809087290 */ /* 0x000fc8000fffe03f */
[----:B------:R-:W-:Y:S01]  /*13d0*/  UIADD3 UR4, UR8, UR4, URZ ;  /* 0x0000000408047290 */ /* 0x000fe2000fffe03f */
[----:B--2---:R-:W-:-:S04]  /*13e0*/  FMUL.FTZ R0, R3, R0 ;  /* 0x0000000003007220 */ /* 0x004fc80000410000 */
        /* <DEDUP_REMOVED lines=14> */
.L_x_840:
[----:B------:R-:W-:-:S11]  /*14d0*/  UISETP.NE.AND UP0, UPT, UR5, 0x1, UPT ;  /* 0x000000010500788c */ /* 0x000fd6000bf05270 */
[----:B------:R-:W-:Y:S02]  /*14e0*/  @UP0 ULDC.64 UR8, c[0x0][0x9e8] ;  /* 0x00027a0000080ab9 */ /* 0x000fe40000000a00 */
[----:B------:R-:W-:-:S04]  /*14f0*/  UIMAD.WIDE.U32 UR6, UR4, UR8, URZ ;  /* 0x00000008040672a5 */ /* 0x000fc8000f8e003f */
[----:B------:R-:W-:-:S12]  /*1500*/  @UP0 USHF.R.U32.HI UR4, URZ, UR9, UR7 ;  /* 0x000000093f040299 */ /* 0x000fd80008011607 */
.L_x_841:
[----:B------:R-:W-:-:S06]  /*1510*/  UIMAD UR4, UR4, UR5, UR5 ;  /* 0x00000005040472a4 */ /* 0x000fcc000f8e0205 */
[----:B------:R-:W-:-:S07]  /*1520*/  VIMNMX R0, R0, UR4, PT ;  /* 0x0000000400007c48 */ /* 0x000fce000bfe0100 */
.L_x_839:
[C---:B------:R-:W-:Y:S01]  /*1530*/  IMAD.IADD R19, R17.reuse, 0x1, -R18 ;  /* 0x0000000111137824 */ /* 0x040fe200078e0a12 */
[----:B------:R-:W-:Y:S01]  /*1540*/  @UP1 ULDC UR6, c[0x0][0x44c] ;  /* 0x0001130000061ab9 */ /* 0x000fe20000000800 */
[----:B------:R-:W-:Y:S01]  /*1550*/  VIADD R3, R0, 0x9f ;  /* 0x0000009f00037836 */ /* 0x000fe20000000000 */
[----:B------:R-:W-:Y:S01]  /*1560*/  UIMAD.WIDE.U32 UR6, UR39, UR6, URZ ;  /* 0x00000006270672a5 */ /* 0x000fe2000f8e003f */
[----:B------:R-:W-:Y:S01]  /*1570*/  VIADD R0, R17, 0x9f ;  /* 0x0000009f11007836 */ /* 0x000fe20000000000 */
        /* <DEDUP_REMOVED lines=25> */
.L_x_843:
[----:B------:R-:W-:-:S11]  /*1710*/  UISETP.NE.AND UP0, UPT, UR5, 0x1, UPT ;  /* 0x000000010500788c */ /* 0x000fd6000bf05270 */
[----:B------:R-:W-:Y:S02]  /*1720*/  @UP0 ULDC.64 UR10, c[0x0][0x9e8] ;  /* 0x00027a00000a0ab9 */ /* 0x000fe40000000a00 */
[----:B------:R-:W-:-:S04]  /*1730*/  UIMAD.WIDE.U32 UR6, UR4, UR10, URZ ;  /* 0x0000000a040672a5 */ /* 0x000fc8000f8e003f */
[----:B------:R-:W-:-:S12]  /*1740*/  @UP0 USHF.R.U32.HI UR4, URZ, UR11, UR7 ;  /* 0x0000000b3f040299 */ /* 0x000fd80008011607 */
.L_x_844:
[----:B------:R-:W-:-:S04]  /*1750*/  UIMAD UR4, UR4, UR5, URZ ;  /* 0x00000005040472a4 */ /* 0x000fc8000f8e023f */
[----:B------:R-:W-:-:S04]  /*1760*/  UISETP.LT.AND UP0, UPT, UR8, UR4, UPT ;  /* 0x000000040800728c */ /* 0x000fc8000bf01270 */
[----:B------:R-:W-:-:S12]  /*1770*/  USEL UR8, UR8, UR4, !UP0 ;  /* 0x0000000408087287 */ /* 0x000fd8000c000000 */
.L_x_842:
[----:B------:R-:W-:Y:S02]  /*1780*/  UIMAD.WIDE UR4, UR8, 0x66666667, URZ ;  /* 0x66666667080478a5 */ /* 0x000fe4000f8e023f */
[----:B------:R-:W-:Y:S02]  /*1790*/  ULOP3.LUT UR41, UR42, 0xff, URZ, 0xc0, !UPT ;  /* 0x000000ff2a297892 */ /* 0x000fe4000f8ec03f */
[----:B------:R-:W-:Y:S02]  /*17a0*/  USHF.R.U32.HI UR4, URZ, 0x1f, UR5 ;  /* 0x0000001f3f047899 */ /* 0x000fe40008011605 */
[----:B------:R-:W-:Y:S02]  /*17b0*/  USHF.R.U32.HI UR42, URZ, 0x10, UR42 ;  /* 0x000000103f2a7899 */ /* 0x000fe4000801162a */
[----:B------:R-:W-:-:S04]  /*17c0*/  ULEA.HI.SX32 UR4, UR5, UR4, 0x1a ;  /* 0x0000000405047291 */ /* 0x000fc8000f8fd23f */
[----:B------:R-:W-:-:S04]  /*17d0*/  UISETP.LT.AND UP0, UPT, URZ, UR4, UPT ;  /* 0x000000043f00728c */ /* 0x000fc8000bf01270 */
[----:B------:R-:W-:-:S03]  /*17e0*/  USEL UR43, URZ, UR4, !UP0 ;  /* 0x000000043f2b7287 */ /* 0x000fc6000c000000 */
[----:B------:R-:W-:-:S03]  /*17f0*/  UMOV UR4, URZ ;  /* 0x0000003f00047c82 */ /* 0x000fc60008000000 */
[----:B------:R-:W-:-:S13]  /*1800*/  ISETP.GT.AND P0, PT, R22, UR43, PT ;  /* 0x0000002b16007c0c */ /* 0x000fda000bf04270 */
[----:B------:R-:W-:Y:S05]  /*1810*/  @!P0 BRA `(.L_x_845) ;  /* 0x0000000000988947 */ /* 0x000fea0003800000 */
[----:B------:R-:W-:Y:S01]  /*1820*/  UISETP.NE.AND UP0, UPT, UR42, URZ, UPT ;  /* 0x0000003f2a00728c */ /* 0x000fe2000bf05270 */
[----:B------:R-:W-:-:S03]  /*1830*/  ULDC UR4, c[0x0][0x9f0] ;  /* 0x00027c0000047ab9 */ /* 0x000fc60000000800 */
[----:B------:R-:W-:-:S03]  /*1840*/  USEL UR9, UR42, UR4, UP0 ;  /* 0x000000042a097287 */ /* 0x000fc60008000000 */
[----:B------:R-:W-:-:S03]  /*1850*/  UMOV UR4, URZ ;  /* 0x0000003f00047c82 */ /* 0x000fc60008000000 */
[----:B------:R-:W-:-:S05]  /*1860*/  IMAD.U32 R5, RZ, RZ, UR9 ;  /* 0x00000009ff057e24 */ /* 0x000fca000f8e00ff */
        /* <DEDUP_REMOVED lines=33> */
.L_x_845:
[----:B------:R-:W-:Y:S02]  /*1a80*/  UIMAD UR43, UR41, UR4, UR43 ;  /* 0x00000004292b72a4 */ /* 0x000fe4000f8e022b */
[----:B------:R-:W-:Y:S01]  /*1a90*/  IMAD.U32 R3, RZ, RZ, UR4 ;  /* 0x00000004ff037e24 */ /* 0x000fe2000f8e00ff */
[----:B------:R-:W-:Y:S02]  /*1aa0*/  PLOP3.LUT P0, PT, PT, PT, PT, 0x80, 0x0 ;  /* 0x000000000000781c */ /* 0x000fe40003f0f070 */
[----:B------:R-:W-:Y:S02]  /*1ab0*/  CS2R R28, SRZ ;  /* 0x00000000001c7805 */ /* 0x000fe4000001ff00 */
[----:B------:R-:W-:Y:S02]  /*1ac0*/  CS2R R6, SRZ ;  /* 0x0000000000067805 */ /* 0x000fe4000001ff00 */
[----:B------:R-:W-:Y:S02]  /*1ad0*/  CS2R R24, SRZ ;  /* 0x0000000000187805 */ /* 0x000fe4000001ff00 */
[----:B------:R-:W-:-:S02]  /*1ae0*/  VIADDMNMX R22, R3, UR43, R22, PT ;  /* 0x0000002b03167c46 */ /* 0x000fc4000b800116 */
[----:B------:R-:W-:Y:S02]  /*1af0*/  CS2R R30, SRZ ;  /* 0x00000000001e7805 */ /* 0x000fe4000001ff00 */
[----:B------:R-:W-:Y:S02]  /*1b00*/  CS2R R26, SRZ ;  /* 0x00000000001a7805 */ /* 0x000fe4000001ff00 */
[----:B------:R-:W-:Y:S02]  /*1b10*/  CS2R R36, SRZ ;  /* 0x0000000000247805 */ /* 0x000fe4000001ff00 */
[----:B------:R-:W-:Y:S02]  /*1b20*/  ISETP.GT.AND P1, PT, R22, UR43, PT ;  /* 0x0000002b16007c0c */ /* 0x000fe4000bf24270 */
[----:B------:R-:W-:Y:S02]  /*1b30*/  CS2R R32, SRZ ;  /* 0x0000000000207805 */ /* 0x000fe4000001ff00 */
[----:B------:R-:W-:-:S02]  /*1b40*/  CS2R R38, SRZ ;  /* 0x0000000000267805 */ /* 0x000fc4000001ff00 */
[----:B------:R-:W-:Y:S02]  /*1b50*/  CS2R R34, SRZ ;  /* 0x0000000000227805 */ /* 0x000fe4000001ff00 */
[----:B------:R-:W-:Y:S02]  /*1b60*/  CS2R R44, SRZ ;  /* 0x00000000002c7805 */ /* 0x000fe4000001ff00 */
[----:B------:R-:W-:Y:S01]  /*1b70*/  CS2R R40, SRZ ;  /* 0x0000000000287805 */ /* 0x000fe2000001ff00 */
[----:B------:R-:W-:Y:S01]  /*1b80*/  IMAD.MOV.U32 R14, RZ, RZ, RZ ;  /* 0x000000ffff0e7224 */ /* 0x000fe200078e00ff */
[----:B------:R-:W-:Y:S01]  /*1b90*/  CS2R R42, SRZ ;  /* 0x00000000002a7805 */ /* 0x000fe2000001ff00 */
[----:B------:R-:W-:Y:S01]  /*1ba0*/  IMAD.MOV.U32 R47, RZ, RZ, RZ ;  /* 0x000000ffff2f7224 */ /* 0x000fe200078e00ff */
[----:B------:R-:W-:Y:S02]  /*1bb0*/  CS2R R52, SRZ ;  /* 0x0000000000347805 */ /* 0x000fe4000001ff00 */
[----:B------:R-:W-:-:S02]  /*1bc0*/  CS2R R48, SRZ ;  /* 0x0000000000307805 */ /* 0x000fc4000001ff00 */
[----:B------:R-:W-:Y:S02]  /*1bd0*/  CS2R R54, SRZ ;  /* 0x0000000000367805 */ /* 0x000fe4000001ff00 */
[----:B------:R-:W-:Y:S01]  /*1be0*/  CS2R R50, SRZ ;  /* 0x0000000000327805 */ /* 0x000fe2000001ff00 */
[----:B------:R-:W-:Y:S06]  /*1bf0*/  @!P1 BRA `(.L_x_846) ;  /* 0x000000ec00489947 */ /* 0x000fec0003800000 */
[----:B------:R-:W0:Y:S01]  /*1c00*/  S2R R0, SR_TID.X ;  /* 0x0000000000007919 */ /* 0x000e220000002100 */
[----:B------:R-:W1:Y:S01]  /*1c10*/  S2UR UR44, SR_CgaCtaId ;  /* 0x00000000002c79c3 */ /* 0x000e620000008800 */
[----:B------:R-:W-:Y:S02]  /*1c20*/  UMOV UR45, 0x400 ;  /* 0x00000400002d7882 */ /* 0x000fe40000000000 */
[----:B-1----:R-:W-:Y:S01]  /*1c30*/  ULEA UR45, UR44, UR45, 0x18 ;  /* 0x0000002d2c2d7291 */ /* 0x002fe2000f8ec03f */
[----:B0-----:R-:W-:-:S05]  /*1c40*/  VIADD R0, R0, 0xffffff80 ;  /* 0xffffff8000007836 */ /* 0x001fca0000000000 */
[----:B------:R-:W-:-:S04]  /*1c50*/  SHF.R.S32.HI R3, RZ, 0x1f, R0 ;  /* 0x0000001fff037819 */ /* 0x000fc80000011400 */
[----:B------:R-:W-:-:S04]  /*1c60*/  LEA.HI R3, R3, R0, RZ, 0x7 ;  /* 0x0000000003037211 */ /* 0x000fc800078f38ff */
[----:B------:R-:W-:-:S06]  /*1c70*/  SHF.R.S32.HI R3, RZ, 0x7, R3 ;  /* 0x00000007ff037819 */ /* 0x000fcc0000011403 */
        /* <DEDUP_REMOVED lines=28> */
.L_x_847:
[----:B------:R-:W-:Y:S01]  /*1e40*/  ULEA.HI UR4, UR48, UR48, URZ, 0x1 ;  /* 0x0000003030047291 */ /* 0x000fe2000f8f083f */
[----:B------:R-:W-:-:S03]  /*1e50*/  IMAD.U32 R3, RZ, RZ, UR49 ;  /* 0x00000031ff037e24 */ /* 0x000fc6000f8e00ff */
[----:B------:R-:W-:Y:S02]  /*1e60*/  ULOP3.LUT UR4, UR4, 0xfffffffe, URZ, 0xc0, !UPT ;  /* 0xfffffffe04047892 */ /* 0x000fe4000f8ec03f */
[----:B------:R-:W-:Y:S02]  /*1e70*/  ISETP.NE.AND P0, PT, R3, 0x3, PT ;  /* 0x000000030300780c */ /* 0x000fe40003f05270 */
[----:B------:R-:W-:-:S06]  /*1e80*/  UIADD3 UR4, UR48, -UR4, URZ ;  /* 0x8000000430047290 */ /* 0x000fcc000fffe03f */
[----:B------:R-:W-:-:S05]  /*1e90*/  IMAD.U32 R0, RZ, RZ, UR4 ;  /* 0x00000004ff007e24 */ /* 0x000fca000f8e00ff */
[----:B------:R-:W-:-:S04]  /*1ea0*/  SHF.L.U32 R0, R0, 0x1f, RZ ;  /* 0x0000001f00007819 */ /* 0x000fc800000006ff */
[----:B------:R-:W0:Y:S02]  /*1eb0*/  SYNCS.PHASECHK.TRANS64.TRYWAIT P1, [UR45+0x13200], R0 ;  /* 0x01320000ff0075a7 */ /* 0x000e24000802016d */
[----:B0-----:R-:W-:Y:S05]  /*1ec0*/  @!P1 BRA `(.L_x_848) ;  /* 0x0000017000e09947 */ /* 0x001fea0003800000 */
.L_x_1032:
[----:B------:R-:W-:Y:S05]  /*1ed0*/  @!P0 BRA `(.L_x_849) ;  /* 0x0000000000048947 */ /* 0x000fea0003800000 */
[----:B------:R-:W-:Y:S01]  /*1ee0*/  BPT.TRAP 0x1 ;  /* 0x000000040000795c */ /* 0x000fe20000300000 */
.L_x_849:
[----:B0-----:R-:W-:Y:S02]  /*1ef0*/  IMAD.U32 R3, RZ, RZ, UR46 ;  /* 0x0000002eff037e24 */ /* 0x001fe4000f8e00ff */
[----:B------:R-:W-:-:S03]  /*1f00*/  IMAD.U32 R0, RZ, RZ, UR47 ;  /* 0x0000002fff007e24 */ /* 0x000fc6000f8e00ff */
[----:B------:R-:W-:Y:S02]  /*1f10*/  LEA R3, R3, UR45, 0x3 ;  /* 0x0000002d03037c11 */ /* 0x000fe4000f8e18ff */
[----:B------:R-:W-:-:S04]  /*1f20*/  SHF.L.U32 R0, R0, 0x1f, RZ ;  /* 0x0000001f00007819 */ /* 0x000fc800000006ff */
[----:B------:R0:W1:Y:S01]  /*1f30*/  SYNCS.PHASECHK.TRANS64.TRYWAIT P1, [R3+URZ+0x13230], R0 ;  /* 0x01323000030075a7 */ /* 0x000062000802017f */
[----:B------:R-:W-:Y:S05]  /*1f40*/  @!P0 BRA `(.L_x_850) ;  /* 0x0000000000048947 */ /* 0x000fea0003800000 */
[----:B------:R-:W-:Y:S01]  /*1f50*/  BPT.TRAP 0x1 ;  /* 0x000000040000795c */ /* 0x000fe20000300000 */
.L_x_850:
[----:B-1----:R-:W-:Y:S05]  /*1f60*/  @P1 BRA `(.L_x_851) ;  /* 0x0000000000081947 */ /* 0x002fea0003800000 */
[----:B------:R-:W1:Y:S02]  /*1f70*/  SYNCS.PHASECHK.TRANS64.TRYWAIT P1, [R3+URZ+0x13230], R0 ;  /* 0x01323000030075a7 */ /* 0x000e64000802017f */
[----:B-1----:R-:W-:Y:S05]  /*1f80*/  @!P1 BRA `(.L_x_852) ;  /* 0x0000017000c89947 */ /* 0x002fea0003800000 */
.L_x_851:
[----:B------:R-:W2:Y:S01]  /*1f90*/  S2R R4, SR_TID.X ;  /* 0x0000000000047919 */ /* 0x000ea20000002100 */
[----:B------:R-:W-:Y:S01]  /*1fa0*/  UIADD3 UR4, UR45, 0xe000, URZ ;  /* 0x0000e0002d047890 */ /* 0x000fe2000fffe03f */
[----:B------:R-:W-:-:S03]  /*1fb0*/  LOP3.LUT R2, R2, 0xfffffff7, RZ, 0xc0, !PT ;  /* 0xfffffff702027812 */ /* 0x000fc600078ec0ff */
[----:B------:R-:W-:-:S04]  /*1fc0*/  USHF.R.U32.HI UR4, URZ, 0x4, UR4 ;  /* 0x000000043f047899 */ /* 0x000fc80008011604 */
[----:B------:R-:W-:-:S06]  /*1fd0*/  ULOP3.LUT UR4, UR4, 0x3fff, URZ, 0xc0, !UPT ;  /* 0x00003fff04047892 */ /* 0x000fcc000f8ec03f */
[----:B------:R-:W-:Y:S01]  /*1fe0*/  IMAD.U32 R157, RZ, RZ, UR4 ;  /* 0x00000004ff9d7e24 */ /* 0x000fe2000f8e00ff */
[----:B------:R-:W-:Y:S05]  /*1ff0*/  WARPSYNC.ALL ;  /* 0x0000000000007948 */ /* 0x000fea0003800000 */
[----:B------:R-:W-:Y:S02]  /*2000*/  LOP3.LUT R157, R157, 0x10000, RZ, 0xfc, !PT ;  /* 0x000100009d9d7812 */ /* 0x000fe400078efcff */
[----:B--2---:R-:W-:-:S13]  /*2010*/  LOP3.LUT P3, RZ, R4, 0x7f, RZ, 0xc0, !PT ;  /* 0x0000007f04ff7812 */ /* 0x004fda000786c0ff */
[----:B------:R-:W-:Y:S02]  /*2020*/  @P3 LOP3.LUT R2, R2, 0x8, RZ, 0xfc, !PT ;  /* 0x0000000802023812 */ /* 0x000fe400078efcff */
[----:B------:R-:W-:Y:S01]  /*2030*/  R2UR UR12, R157 ;  /* 0x000000009d0c72ca */ /* 0x000fe200000e0000 */
[----:B------:R-:W-:Y:S01]  /*2040*/  ULOP3.LUT UR51, UR51, 0x10000, URZ, 0xfc, !UPT ;  /* 0x0001000033337892 */ /* 0x000fe2000f8efc3f */
[----:B------:R-:W-:Y:S01]  /*2050*/  WARPGROUP.ARRIVE ;  /* 0x00000000000079c5 */ /* 0x000fe20000000000 */
[----:B------:R-:W-:Y:S01]  /*2060*/  UMOV UR9, 0x80000020 ;  /* 0x8000002000097882 */ /* 0x000fe20000000000 */
[----:B------:R-:W-:Y:S01]  /*2070*/  UMOV UR11, 0x80000020 ;  /* 0x80000020000b7882 */ /* 0x000fe20000000000 */
[----:B01----:R-:W2:Y:S01]  /*2080*/  LDL R0, [R1] ;  /* 0x0000000001007983 */ /* 0x003ea20000100800 */
[----:B------:R-:W-:Y:S01]  /*2090*/  UMOV UR7, 0x80000020 ;  /* 0x8000002000077882 */ /* 0x000fe20000000000 */
[----:B------:R-:W-:Y:S01]  /*20a0*/  ULDC UR13, c[0x0][0x448] ;  /* 0x00011200000d7ab9 */ /* 0x000fe20000000800 */
[----:B------:R-:W-:Y:S01]  /*20b0*/  UMOV UR8, UR51 ;  /* 0x0000003300087c82 */ /* 0x000fe20008000000 */
[----:B------:R-:W-:Y:S01]  /*20c0*/  UISETP.NE.AND UP0, UPT, UR13, 0x1, UPT ;  /* 0x000000010d00788c */ /* 0x000fe2000bf05270 */
[----:B------:R-:W-:-:S03]  /*20d0*/  ULDC UR21, c[0x0][0x9dc] ;  /* 0x0002770000157ab9 */ /* 0x000fc60000000800 */
[----:B------:R-:W-:Y:S02]  /*20e0*/  UIMAD UR12, UR46, 0x280, UR12 ;  /* 0x000002802e0c78a4 */ /* 0x000fe4000f8e020c */
[----:B------:R-:W-:Y:S02]  /*20f0*/  PLOP3.LUT P1, PT, PT, PT, UP0, 0x80, 0x0 ;  /* 0x000000000000781c */ /* 0x000fe40003f2f008 */
[----:B------:R-:W-:Y:S01]  /*2100*/  UIADD3 UR4, UR12, 0x80, URZ ;  /* 0x000000800c047890 */ /* 0x000fe2000fffe03f */
[----:B------:R-:W-:Y:S01]  /*2110*/  PLOP3.LUT P2, PT, PT, PT, UP0, 0x80, 0x0 ;  /* 0x000000000000781c */ /* 0x000fe20003f4f008 */
[----:B------:R-:W-:Y:S02]  /*2120*/  UIADD3 UR5, UR12, 0x100, URZ ;  /* 0x000001000c057890 */ /* 0x000fe4000fffe03f */
[----:B------:R-:W-:Y:S01]  /*2130*/  UMOV UR10, UR12 ;  /* 0x0000000c000a7c82 */ /* 0x000fe20008000000 */
[----:B------:R-:W-:Y:S01]  /*2140*/  UIADD3 UR6, UR12, 0x2, URZ ;  /* 0x000000020c067890 */ /* 0x000fe2000fffe03f */
[----:B------:R-:W-:Y:S01]  /*2150*/  QGMMA.64x32x32.F32.E4M3.E4M3 R88, gdesc[UR8], RZ, !UPT, gsb0 ;  /* 0x00600000085879f3 */ /* 0x000fe2000c0008ff */
[----:B------:R-:W-:Y:S01]  /*2160*/  UMOV UR10, UR4 ;  /* 0x00000004000a7c82 */ /* 0x000fe20008000000 */
[----:B------:R-:W-:Y:S01]  /*2170*/  UMOV UR11, 0x80000020 ;  /* 0x80000020000b7882 */ /* 0x000fe20000000000 */
[----:B------:R-:W-:Y:S01]  /*2180*/  UIADD3 UR4, UR12, 0x180, URZ ;  /* 0x000001800c047890 */ /* 0x000fe2000fffe03f */
[----:B------:R-:W-:-:S02]  /*2190*/  WARPGROUP.DEPBAR.LE gsb0, 0x0 ;  /* 0x00008000000079c5 */ /* 0x000fc40000010000 */
[----:B------:R-:W-:-:S06]  /*21a0*/  WARPGROUP.ARRIVE ;  /* 0x00000000000079c5 */ /* 0x000fcc0000000000 */
[----:B------:R-:W-:Y:S01]  /*21b0*/  QGMMA.64x32x32.F32.E4M3.E4M3 R72, gdesc[UR8], RZ, !UPT, gsb0 ;  /* 0x00600000084879f3 */ /* 0x000fe2000c0008ff */
[----:B------:R-:W-:Y:S01]  /*21c0*/  UMOV UR10, UR5 ;  /* 0x00000005000a7c82 */ /* 0x000fe20008000000 */
[----:B------:R-:W-:Y:S01]  /*21d0*/  UMOV UR11, 0x80000020 ;  /* 0x80000020000b7882 */ /* 0x000fe20000000000 */
[----:B------:R-:W-:Y:S01]  /*21e0*/  UIADD3 UR5, UR12, 0x200, URZ ;  /* 0x000002000c057890 */ /* 0x000fe2000fffe03f */
        /* <DEDUP_REMOVED lines=15> */
[----:B------:R-:W-:Y:S02]  /*22e0*/  UIADD3 UR10, UR12, 0x82, URZ ;  /* 0x000000820c0a7890 */ /* 0x000fe4000fffe03f */
[----:B------:R-:W-:Y:S01]  /*22f0*/  UIADD3 UR11, UR12, 0x102, URZ ;  /* 0x000001020c0b7890 */ /* 0x000fe2000fffe03f */
[----:B--2---:R-:W-:-:S04]  /*2300*/  VIADD R0, R0, UR39 ;  /* 0x0000002700007c36 */ /* 0x004fc80008000000 */
[----:B------:R-:W-:Y:S01]  /*2310*/  IMAD.MOV.U32 R4, RZ, RZ, R0 ;  /* 0x000000ffff047224 */ /* 0x000fe200078e0000 */
[----:B------:R-:W-:Y:S02]  /*2320*/  WARPGROUP.DEPBAR.LE gsb0, 0x0 ;  /* 0x00008000000079c5 */ /* 0x000fe40000010000 */
[----:B------:R-:W-:-:S06]  /*2330*/  WARPGROUP.ARRIVE ;  /* 0x00000000000079c5 */ /* 0x000fcc0000000000 */
[----:B------:R-:W-:Y:S01]  /*2340*/  QGMMA.64x32x32.F32.E4M3.E4M3 R88, gdesc[UR4], R88, gsb0 ;  /* 0x00600000045879f3 */ /* 0x000fe20008000858 */
[----:B------:R-:W-:Y:S01]  /*2350*/  UMOV UR6, UR10 ;  /* 0x0000000a00067c82 */ /* 0x000fe20008000000 */
[----:B------:R-:W-:Y:S01]  /*2360*/  UMOV UR7, 0x80000020 ;  /* 0x8000002000077882 */ /* 0x000fe20000000000 */
[----:B------:R-:W-:Y:S02]  /*2370*/  UIADD3 UR10, UR12, 0x182, URZ ;  /* 0x000001820c0a7890 */ /* 0x000fe4000fffe03f */
[----:B------:R-:W-:Y:S01]  /*2380*/  UIADD3 UR12, UR12, 0x202, URZ ;  /* 0x000002020c0c7890 */ /* 0x000fe2000fffe03f */
[----:B------:R-:W-:Y:S02]  /*2390*/  WARPGROUP.DEPBAR.LE gsb0, 0x0 ;  /* 0x00008000000079c5 */ /* 0x000fe40000010000 */
[----:B------:R-:W-:-:S06]  /*23a0*/  WARPGROUP.ARRIVE ;  /* 0x00000000000079c5 */ /* 0x000fcc0000000000 */
[----:B------:R-:W-:Y:S01]  /*23b0*/  QGMMA.64x32x32.F32.E4M3.E4M3 R72, gdesc[UR4], R72, gsb0 ;  /* 0x00600000044879f3 */ /* 0x000fe20008000848 */
[----:B------:R-:W-:Y:S01]  /*23c0*/  UMOV UR6, UR11 ;  /* 0x0000000b00067c82 */ /* 0x000fe20008000000 */
[----:B------:R-:W-:Y:S01]  /*23d0*/  UMOV UR7, 0x80000020 ;  /* 0x8000002000077882 */ /* 0x000fe20000000000 */
[----:B------:R-:W-:Y:S02]  /*23e0*/  WARPGROUP.DEPBAR.LE gsb0, 0x0 ;  /* 0x00008000000079c5 */ /* 0x000fe40000010000 */
[----:B------:R-:W-:-:S06]  /*23f0*/  WARPGROUP.ARRIVE ;  /* 0x00000000000079c5 */ /* 0x000fcc0000000000 */
[----:B------:R-:W-:Y:S01]  /*2400*/  QGMMA.64x32x32.F32.E4M3.E4M3 R56, gdesc[UR4], R56, gsb0 ;  /* 0x00600000043879f3 */ /* 0x000fe20008000838 */
[----:B------:R-:W-:Y:S01]  /*2410*/  UMOV UR6, UR10 ;  /* 0x0000000a00067c82 */ /* 0x000fe20008000000 */
[----:B------:R-:W-:Y:S01]  /*2420*/  UMOV UR7, 0x80000020 ;  /* 0x8000002000077882 */ /* 0x000fe20000000000 */
[----:B------:R-:W-:Y:S01]  /*2430*/  ULOP3.LUT UR10, URZ, UR21, URZ, 0x33, !UPT ;  /* 0x000000153f0a7292 */ /* 0x000fe2000f8e333f */
        /* <DEDUP_REMOVED lines=8> */
[----:B------:R-:W-:Y:S02]  /*24c0*/  @UP0 ULDC UR6, c[0x0][0x44c] ;  /* 0x0001130000060ab9 */ /* 0x000fe40000000800 */
[----:B------:R-:W-:Y:S01]  /*24d0*/  @P1 IMAD.HI.U32 R5, R0, UR6, RZ ;  /* 0x0000000600051c27 */ /* 0x000fe2000f8e00ff */
[----:B------:R-:W-:-:S03]  /*24e0*/  @UP0 ULDC UR6, c[0x0][0x450] ;  /* 0x0001140000060ab9 */ /* 0x000fc60000000800 */
[----:B------:R-:W-:Y:S01]  /*24f0*/  @!P3 VIADD R0, R3, 0x13240 ;  /* 0x000132400300b836 */ /* 0x000fe20000000000 */
[----:B------:R-:W-:Y:S01]  /*2500*/  @P2 SHF.R.U32.HI R4, RZ, UR6, R5 ;  /* 0x00000006ff042c19 */ /* 0x000fe20008011605 */
[----:B------:R-:W-:Y:S01]  /*2510*/  IMAD.MOV.U32 R5, RZ, RZ, -0xa0 ;  /* 0xffffff60ff057424 */ /* 0x000fe200078e00ff */
[----:B------:R-:W-:Y:S01]  /*2520*/  ULDC.64 UR6, c[0x0][0x9e0] ;  /* 0x0002780000067ab9 */ /* 0x000fe20000000a00 */
[C---:B------:R-:W-:Y:S01]  /*2530*/  IMAD R3, R22.reuse, -0xa0, R17 ;  /* 0xffffff6016037824 */ /* 0x040fe200078e0211 */
[----:B------:R-:W-:Y:S01]  /*2540*/  UISETP.GE.AND UP1, UPT, UR7, 0x1, UPT ;  /* 0x000000010700788c */ /* 0x000fe2000bf26270 */
[----:B------:R-:W0:Y:S01]  /*2550*/  SHFL.IDX PT, R10, R4, RZ, 0x1c1f ;  /* 0x001c1fff040a7589 */ /* 0x000e2200000e0000 */
[----:B------:R-:W-:Y:S01]  /*2560*/  IMAD R5, R22, R5, 0xa1 ;  /* 0x000000a116057424 */ /* 0x000fe200078e0205 */
[----:B------:R-:W-:Y:S02]  /*2570*/  @!P3 PRMT R0, RZ, 0x654, R0 ;  /* 0x00000654ff00b816 */ /* 0x000fe40000000000 */
[----:B------:R-:W-:Y:S01]  /*2580*/  IADD3 R6, -R156, 0xa0, R3 ;  /* 0x000000a09c067810 */ /* 0x000fe20007ffe103 */
[----:B------:R-:W-:Y:S01]  /*2590*/  VIADD R11, R5, 0xffffffff ;  /* 0xffffffff050b7836 */ /* 0x000fe20000000000 */
[----:B------:R-:W-:-:S02]  /*25a0*/  PLOP3.LUT P1, PT, PT, PT, UP1, 0x40, 0x0 ;  /* 0x000000000000781c */ /* 0x000fc40003f2e818 */
[--C-:B------:R-:W-:Y:S01]  /*25b0*/  IADD3 R7, R17, R5, -R156.reuse ;  /* 0x0000000511077210 */ /* 0x100fe20007ffe89c */
[----:B------:R-:W-:-:S04]  /*25c0*/  IMAD.IADD R8, R11, 0x1, -R156 ;  /* 0x000000010b087824 */ /* 0x000fc800078e0a9c */
[----:B------:R-:W-:-:S04]  /*25d0*/  IMAD.IADD R7, R7, 0x1, -R18 ;  /* 0x0000000107077824 */ /* 0x000fc800078e0a12 */
[C---:B------:R-:W-:Y:S02]  /*25e0*/  VIADD R9, R7.reuse, UR6 ;  /* 0x0000000607097c36 */ /* 0x040fe40008000000 */
[----:B------:R-:W-:-:S04]  /*25f0*/  VIADD R7, R7, UR10 ;  /* 0x0000000a07077c36 */ /* 0x000fc80008000000 */
[----:B0-----:R-:W-:Y:S01]  /*2600*/  IMAD.IADD R3, R7, 0x1, R10 ;  /* 0x0000000107037824 */ /* 0x001fe200078e020a */
[----:B------:R-:W-:Y:S02]  /*2610*/  WARPGROUP.DEPBAR.LE gsb0, 0x0 ;  /* 0x00008000000079c5 */ /* 0x000fe40000010000 */
[----:B------:R0:W-:Y:S02]  /*2620*/  @!P3 SYNCS.ARRIVE.TRANS64.RED.A1T0 RZ, [R0+URZ], RZ ;  /* 0x000000ff00ffb9a7 */ /* 0x0001e4000810043f */
[----:B0-----:R-:W-:Y:S01]  /*2630*/  VIADDMNMX R0, R10, R9, R6, PT ;  /* 0x000000090a007246 */ /* 0x001fe20003800106 */
[----:B------:R-:W-:Y:S06]  /*2640*/  @P1 BRA `(.L_x_853) ;  /* 0x0000000000541947 */ /* 0x000fec0003800000 */
[----:B------:R-:W-:Y:S01]  /*2650*/  IADD3 R5, -R18, R17, R10 ;  /* 0x0000001112057210 */ /* 0x000fe20007ffe10a */
        /* <DEDUP_REMOVED lines=11> */
.L_x_855:
[----:B------:R-:W-:-:S06]  /*2710*/  UISETP.NE.AND UP2, UPT, UR7, 0x1, UPT ;  /* 0x000000010700788c */ /* 0x000fcc000bf45270 */
[----:B------:R-:W-:-:S05]  /*2720*/  PLOP3.LUT P1, PT, PT, PT, UP2, 0x80, 0x0 ;  /* 0x000000000000781c */ /* 0x000fca0003f2f028 */
[----:B------:R-:W-:-:S08]  /*2730*/  @UP2 ULDC.64 UR10, c[0x0][0x9e8] ;  /* 0x00027a00000a2ab9 */ /* 0x000fd00000000a00 */
[----:B------:R-:W-:-:S05]  /*2740*/  @P1 IMAD.HI.U32 R10, R5, UR10, RZ ;  /* 0x0000000a050a1c27 */ /* 0x000fca000f8e00ff */
[----:B------:R-:W-:-:S07]  /*2750*/  @P1 SHF.R.U32.HI R5, RZ, UR11, R10 ;  /* 0x0000000bff051c19 */ /* 0x000fce000801160a */
.L_x_856:
[----:B------:R-:W-:Y:S05]  /*2760*/  BSYNC B0 ;  /* 0x0000000000007941 */ /* 0x000fea0003800000 */
.L_x_854:
[----:B------:R-:W-:-:S05]  /*2770*/  IMAD R5, R5, UR7, R8 ;  /* 0x0000000705057c24 */ /* 0x000fca000f8e0208 */
[----:B------:R-:W-:Y:S02]  /*2780*/  VIMNMX R3, R3, R5, !PT ;  /* 0x0000000503037248 */ /* 0x000fe40007fe0100 */
[----:B------:R-:W-:-:S07]  /*2790*/  VIADDMNMX R0, R5, UR7, R0, PT ;  /* 0x0000000705007c46 */ /* 0x000fce000b800100 */
.L_x_853:
[C---:B------:R-:W-:Y:S02]  /*27a0*/  ISETP.GE.AND P1, PT, R11.reuse, 0x2, PT ;  /* 0x000000020b00780c */ /* 0x040fe40003f26270 */
[C---:B------:R-:W-:Y:S02]  /*27b0*/  ISETP.GE.AND P2, PT, R11.reuse, 0x9, PT ;  /* 0x000000090b00780c */ /* 0x040fe40003f46270 */
[----:B------:R-:W-:Y:S02]  /*27c0*/  LOP3.LUT R16, R16, 0xefffffff, RZ, 0xc0, !PT ;  /* 0xefffffff10107812 */ /* 0x000fe400078ec0ff */
[C---:B------:R-:W-:Y:S02]  /*27d0*/  ISETP.GE.AND P3, PT, R11.reuse, 0xa, PT ;  /* 0x0000000a0b00780c */ /* 0x040fe40003f66270 */
[----:B------:R-:W-:Y:S02]  /*27e0*/  LOP3.LUT R2, R2, 0xfffffffb, RZ, 0xc0, !PT ;  /* 0xfffffffb02027812 */ /* 0x000fe400078ec0ff */
[----:B------:R-:W-:-:S03]  /*27f0*/  ISETP.GE.AND P4, PT, R11, 0x31, PT ;  /* 0x000000310b00780c */ /* 0x000fc60003f86270 */
[----:B------:R-:W-:Y:S02]  /*2800*/  @P1 LOP3.LUT R16, R16, 0x10000000, RZ, 0xfc, !PT ;  /* 0x1000000010101812 */ /* 0x000fe400078efcff */
[C---:B------:R-:W-:Y:S02]  /*2810*/  ISETP.GT.AND P1, PT, R3.reuse, 0x1, !P1 ;  /* 0x000000010300780c */ /* 0x040fe40004f24270 */
[----:B------:R-:W-:Y:S02]  /*2820*/  LOP3.LUT R16, R16, 0xdfffffff, RZ, 0xc0, !PT ;  /* 0xdfffffff10107812 */ /* 0x000fe400078ec0ff */
[----:B------:R-:W-:Y:S02]  /*2830*/  ISETP.LT.OR P1, PT, R0, 0x2, P1 ;  /* 0x000000020000780c */ /* 0x000fe40000f21670 */
[----:B------:R-:W-:Y:S02]  /*2840*/  @P2 LOP3.LUT R16, R16, 0x20000000, RZ, 0xfc, !PT ;  /* 0x2000000010102812 */ /* 0x000fe400078efcff */
[----:B------:R-:W-:-:S02]  /*2850*/  ISETP.GT.AND P2, PT, R3, 0x8, !P2 ;  /* 0x000000080300780c */ /* 0x000fc40005744270 */
[----:B------:R-:W-:Y:S02]  /*2860*/  FSEL R89, R89, -INF , !P1 ;  /* 0xff80000059597808 */ /* 0x000fe40004800000 */
[----:B------:R-:W-:Y:S02]  /*2870*/  LOP3.LUT R16, R16, 0xbfffffff, RZ, 0xc0, !PT ;  /* 0xbfffffff10107812 */ /* 0x000fe400078ec0ff */
[----:B------:R-:W-:Y:S02]  /*2880*/  ISETP.GT.AND P1, PT, R3, 0x9, !P3 ;  /* 0x000000090300780c */ /* 0x000fe40005f24270 */
[----:B------:R-:W-:Y:S02]  /*2890*/  ISETP.LT.OR P2, PT, R0, 0x9, P2 ;  /* 0x000000090000780c */ /* 0x000fe40001741670 */
[----:B------:R-:W-:Y:S02]  /*28a0*/  @P3 LOP3.LUT R16, R16, 0x40000000, RZ, 0xfc, !PT ;  /* 0x4000000010103812 */ /* 0x000fe400078efcff */
[----:B------:R-:W-:-:S02]  /*28b0*/  ISETP.LT.OR P1, PT, R0, 0xa, P1 ;  /* 0x0000000a0000780c */ /* 0x000fc40000f21670 */
[----:B------:R-:W-:Y:S02]  /*28c0*/  FSEL R92, R92, -INF , !P2 ;  /* 0xff8000005c5c7808 */ /* 0x000fe40005000000 */
[C---:B------:R-:W-:Y:S02]  /*28d0*/  ISETP.GE.AND P3, PT, R11.reuse, 0x11, PT ;  /* 0x000000110b00780c */ /* 0x040fe40003f66270 */
[----:B------:R-:W-:Y:S02]  /*28e0*/  ISETP.GE.AND P2, PT, R11, 0x12, PT ;  /* 0x000000120b00780c */ /* 0x000fe40003f46270 */
[----:B------:R-:W-:Y:S02]  /*28f0*/  FSEL R93, R93, -INF , !P1 ;  /* 0xff8000005d5d7808 */ /* 0x000fe40004800000 */
[----:B------:R-:W-:Y:S02]  /*2900*/  ISETP.GT.AND P1, PT, R3, 0x10, !P3 ;  /* 0x000000100300780c */ /* 0x000fe40005f24270 */
[----:B------:R-:W-:-:S02]  /*2910*/  LOP3.LUT R16, R16, 0x7fffffff, RZ, 0xc0, !PT ;  /* 0x7fffffff10107812 */ /* 0x000fc400078ec0ff */
[----:B------:R-:W-:-:S03]  /*2920*/  ISETP.LT.OR P1, PT, R0, 0x11, P1 ;  /* 0x000000110000780c */ /* 0x000fc60000f21670 */
[----:B------:R-:W-:Y:S02]  /*2930*/  @P3 LOP3.LUT R16, R16, 0x80000000, RZ, 0xfc, !PT ;  /* 0x8000000010103812 */ /* 0x000fe400078efcff */
[----:B------:R-:W-:Y:S02]  /*2940*/  FSEL R96, R96, -INF , !P1 ;  /* 0xff80000060607808 */ /* 0x000fe40004800000 */
[----:B------:R-:W-:Y:S02]  /*2950*/  @P2 LOP3.LUT R2, R2, 0x4, RZ, 0xfc, !PT ;  /* 0x0000000402022812 */ /* 0x000fe400078efcff */
[----:B------:R-:W-:Y:S02]  /*2960*/  ISETP.GT.AND P1, PT, R3, 0x11, !P2 ;  /* 0x000000110300780c */ /* 0x000fe40005724270 */
[----:B------:R-:W-:Y:S02]  /*2970*/  ISETP.GE.AND P2, PT, R11, 0x19, PT ;  /* 0x000000190b00780c */ /* 0x000fe40003f46270 */
[----:B------:R-:W-:-:S02]  /*2980*/  ISETP.LT.OR P1, PT, R0, 0x12, P1 ;  /* 0x000000120000780c */ /* 0x000fc40000f21670 */
[----:B------:R-:W-:Y:S02]  /*2990*/  LOP3.LUT R2, R2, 0xfffffffd, RZ, 0xc0, !PT ;  /* 0xfffffffd02027812 */ /* 0x000fe400078ec0ff */
[----:B------:R-:W-:Y:S02]  /*29a0*/  FSEL R97, R97, -INF , !P1 ;  /* 0xff80000061617808 */ /* 0x000fe40004800000 */
[----:B------:R-:W-:Y:S02]  /*29b0*/  ISETP.GT.AND P1, PT, R3, 0x18, !P2 ;  /* 0x000000180300780c */ /* 0x000fe40005724270 */
[----:B------:R-:W-:Y:S02]  /*29c0*/  ISETP.GE.AND P3, PT, R11, 0x22, PT ;  /* 0x000000220b00780c */ /* 0x000fe40003f66270 */
[----:B------:R-:W-:Y:S02]  /*29d0*/  ISETP.LT.OR P1, PT, R0, 0x19, P1 ;  /* 0x000000190000780c */ /* 0x000fe40000f21670 */
[----:B------:R-:W-:-:S02]  /*29e0*/  @P2 LOP3.LUT R2, R2, 0x2, RZ, 0xfc, !PT ;  /* 0x0000000202022812 */ /* 0x000fc400078efcff */
[----:B------:R-:W-:Y:S02]  /*29f0*/  ISETP.GE.AND P2, PT, R11, 0x1a, PT ;  /* 0x0000001a0b00780c */ /* 0x000fe40003f46270 */
[----:B------:R-:W-:Y:S02]  /*2a00*/  FSEL R100, R100, -INF , !P1 ;  /* 0xff80000064647808 */ /* 0x000fe40004800000 */
[----:B------:R-:W-:Y:S02]  /*2a10*/  ISETP.GT.AND P1, PT, R3, 0x19, !P2 ;  /* 0x000000190300780c */ /* 0x000fe40005724270 */
[----:B------:R-:W-:Y:S02]  /*2a20*/  LOP3.LUT R2, R2, 0xfffffffe, RZ, 0xc0, !PT ;  /* 0xfffffffe02027812 */ /* 0x000fe400078ec0ff */
[----:B------:R-:W-:Y:S02]  /*2a30*/  ISETP.LT.OR P1, PT, R0, 0x1a, P1 ;  /* 0x0000001a0000780c */ /* 0x000fe40000f21670 */
[----:B------:R-:W-:-:S02]  /*2a40*/  LOP3.LUT R16, R16, 0xfffffffd, RZ, 0xc0, !PT ;  /* 0xfffffffd10107812 */ /* 0x000fc400078ec0ff */
[----:B------:R-:W-:Y:S02]  /*2a50*/  FSEL R101, R101, -INF , !P1 ;  /* 0xff80000065657808 */ /* 0x000fe40004800000 */
[----:B------:R-:W-:Y:S02]  /*2a60*/  ISETP.GE.AND P1, PT, R11, 0x21, PT ;  /* 0x000000210b00780c */ /* 0x000fe40003f26270 */
[----:B------:R-:W-:Y:S02]  /*2a70*/  @P2 LOP3.LUT R2, R2, 0x1, RZ, 0xfc, !PT ;  /* 0x0000000102022812 */ /* 0x000fe400078efcff */
[----:B------:R-:W-:Y:S02]  /*2a80*/  ISETP.GT.AND P2, PT, R3, 0x20, !P1 ;  /* 0x000000200300780c */ /* 0x000fe40004f44270 */
[----:B------:R-:W-:Y:S02]  /*2a90*/  @P3 LOP3.LUT R16, R16, 0x2, RZ, 0xfc, !PT ;  /* 0x0000000210103812 */ /* 0x000fe400078efcff */
[----:B------:R-:W-:-:S02]  /*2aa0*/  ISETP.LT.OR P2, PT, R0, 0x21, P2 ;  /* 0x000000210000780c */ /* 0x000fc40001741670 */
        /* <DEDUP_REMOVED lines=9> */
[----:B------:R-:W-:Y:S02]  /*2b40*/  FSEL R76, R76, -INF , !P2 ;  /* 0xff8000004c4c7808 */ /* 0x000fe40005000000 */
[----:B------:R-:W-:Y:S02]  /*2b50*/  ISETP.GE.AND P2, PT, R11, 0x2a, PT ;  /* 0x0000002a0b00780c */ /* 0x000fe40003f46270 */
[----:B------:R-:W-:Y:S02]  /*2b60*/  LOP3.LUT R16, R16, 0xffbfffff, RZ, 0xc0, !PT ;  /* 0xffbfffff10107812 */ /* 0x000fe400078ec0ff */
[----:B------:R-:W-:-:S02]  /*2b70*/  ISETP.GT.AND P3, PT, R3, 0x29, !P2 ;  /* 0x000000290300780c */ /* 0x000fc40005764270 */
[----:B------:R-:W-:Y:S02]  /*2b80*/  @P4 LOP3.LUT R16, R16, 0x400000, RZ, 0xfc, !PT ;  /* 0x0040000010104812 */ /* 0x000fe400078efcff */
[----:B------:R-:W-:Y:S02]  /*2b90*/  ISETP.LT.OR P3, PT, R0, 0x2a, P3 ;  /* 0x0000002a0000780c */ /* 0x000fe40001f61670 */
[----:B------:R-:W-:Y:S02]  /*2ba0*/  LOP3.LUT R16, R16, 0xffdfffff, RZ, 0xc0, !PT ;  /* 0xffdfffff10107812 */ /* 0x000fe400078ec0ff */
[----:B------:R-:W-:Y:S02]  /*2bb0*/  FSEL R77, R77, -INF , !P3 ;  /* 0xff8000004d4d7808 */ /* 0x000fe40005800000 */
[----:B------:R-:W-:Y:S02]  /*2bc0*/  ISETP.GT.AND P3, PT, R3, 0x30, !P4 ;  /* 0x000000300300780c */ /* 0x000fe40006764270 */
[----:B------:R-:W-:-:S02]  /*2bd0*/  ISETP.GE.AND P4, PT, R11, 0x32, PT ;  /* 0x000000320b00780c */ /* 0x000fc40003f86270 */
        /* <DEDUP_REMOVED lines=159> */
[----:B------:R-:W-:-:S04]  /*35d0*/  ISETP.GT.AND P6, PT, R3, 0x99, !P6 ;  /* 0x000000990300780c */ /* 0x000fc800077c4270 */
[----:B------:R-:W-:Y:S02]  /*35e0*/  ISETP.LT.OR P6, PT, R0, 0x9a, P6 ;  /* 0x0000009a0000780c */ /* 0x000fe400037c1670 */
[----:B------:R-:W0:Y:S02]  /*35f0*/  SHFL.IDX PT, R0, R4, 0x1, 0x1c1f ;  /* 0x003c1f0004007f89 */ /* 0x000e2400000e0000 */
[----:B------:R-:W-:Y:S02]  /*3600*/  FSEL R37, R37, -INF , !P6 ;  /* 0xff80000025257808 */ /* 0x000fe40007000000 */
[----:B------:R-:W-:Y:S02]  /*3610*/  PLOP3.LUT P6, PT, PT, PT, UP1, 0x40, 0x0 ;  /* 0x000000000000781c */ /* 0x000fe40003fce818 */
[----:B0-----:R-:W-:Y:S01]  /*3620*/  VIADDMNMX R3, R0, R9, R6, PT ;  /* 0x0000000900037246 */ /* 0x001fe20003800106 */
[----:B------:R-:W-:-:S10]  /*3630*/  IMAD.IADD R21, R7, 0x1, R0 ;  /* 0x0000000107157824 */ /* 0x000fd400078e0200 */
[----:B------:R-:W-:Y:S05]  /*3640*/  @P6 BRA `(.L_x_857) ;  /* 0x00000000005c6947 */ /* 0x000fea0003800000 */
        /* <DEDUP_REMOVED lines=13> */
.L_x_859:
[----:B------:R-:W-:-:S06]  /*3720*/  UISETP.NE.AND UP2, UPT, UR7, 0x1, UPT ;  /* 0x000000010700788c */ /* 0x000fcc000bf45270 */
[----:B------:R-:W-:-:S05]  /*3730*/  PLOP3.LUT P6, PT, PT, PT, UP2, 0x80, 0x0 ;  /* 0x000000000000781c */ /* 0x000fca0003fcf028 */
[----:B------:R-:W-:-:S08]  /*3740*/  @UP2 ULDC.64 UR10, c[0x0][0x9e8] ;  /* 0x00027a00000a2ab9 */ /* 0x000fd00000000a00 */
[----:B------:R-:W-:Y:S01]  /*3750*/  @P6 IMAD.HI.U32 R4, R0, UR10, RZ ;  /* 0x0000000a00046c27 */ /* 0x000fe2000f8e00ff */
[----:B------:R-:W-:-:S13]  /*3760*/  PLOP3.LUT P6, PT, PT, PT, UP2, 0x80, 0x0 ;  /* 0x000000000000781c */ /* 0x000fda0003fcf028 */
[----:B------:R-:W-:-:S07]  /*3770*/  @P6 SHF.R.U32.HI R0, RZ, UR11, R4 ;  /* 0x0000000bff006c19 */ /* 0x000fce0008011604 */
.L_x_860:
[----:B------:R-:W-:Y:S05]  /*3780*/  BSYNC B0 ;  /* 0x0000000000007941 */ /* 0x000fea0003800000 */
.L_x_858:
[----:B------:R-:W-:-:S05]  /*3790*/  IMAD R0, R0, UR7, R8 ;  /* 0x0000000700007c24 */ /* 0x000fca000f8e0208 */
[----:B------:R-:W-:Y:S02]  /*37a0*/  VIMNMX R21, R21, R0, !PT ;  /* 0x0000000015157248 */ /* 0x000fe40007fe0100 */
[----:B------:R-:W-:-:S07]  /*37b0*/  VIADDMNMX R3, R0, UR7, R3, PT ;  /* 0x0000000700037c46 */ /* 0x000fce000b800103 */
.L_x_857:
[C---:B------:R-:W-:Y:S01]  /*37c0*/  ISETP.GT.AND P1, PT, R21.reuse, 0x20, !P1 ;  /* 0x000000201500780c */ /* 0x040fe20004f24270 */
[----:B------:R-:W-:Y:S01]  /*37d0*/  IMAD.U32 R9, RZ, RZ, UR40 ;  /* 0x00000028ff097e24 */ /* 0x000fe2000f8e00ff */
[----:B------:R-:W-:Y:S01]  /*37e0*/  ISETP.GT.AND P2, PT, R21, 0x29, !P2 ;  /* 0x000000291500780c */ /* 0x000fe20005744270 */
[----:B------:R-:W-:Y:S01]  /*37f0*/  @UP0 ULDC UR10, c[0x0][0x44c] ;  /* 0x00011300000a0ab9 */ /* 0x000fe20000000800 */
[C---:B------:R-:W-:Y:S01]  /*3800*/  ISETP.LT.OR P1, PT, R3.reuse, 0x21, P1 ;  /* 0x000000210300780c */ /* 0x040fe20000f21670 */
[----:B------:R-:W-:Y:S01]  /*3810*/  UIMAD.WIDE.U32 UR10, UR39, UR10, URZ ;  /* 0x0000000a270a72a5 */ /* 0x000fe2000f8e003f */
[----:B------:R-:W-:Y:S01]  /*3820*/  ISETP.LT.OR P2, PT, R3, 0x2a, P2 ;  /* 0x0000002a0300780c */ /* 0x000fe20001741670 */
[----:B------:R-:W-:Y:S01]  /*3830*/  @UP0 ULDC UR14, c[0x0][0x450] ;  /* 0x00011400000e0ab9 */ /* 0x000fe20000000800 */
[----:B------:R-:W-:Y:S01]  /*3840*/  FSEL R74, R74, -INF , !P1 ;  /* 0xff8000004a4a7808 */ /* 0x000fe20004800000 */
[----:B------:R-:W-:Y:S01]  /*3850*/  UMOV UR12, UR39 ;  /* 0x00000027000c7c82 */ /* 0x000fe20008000000 */
[----:B------:R-:W-:Y:S01]  /*3860*/  LOP3.LUT P1, RZ, R16, 0x2, RZ, 0xc0, !PT ;  /* 0x0000000210ff7812 */ /* 0x000fe2000782c0ff */
[----:B------:R-:W-:Y:S01]  /*3870*/  @UP0 USHF.R.U32.HI UR12, URZ, UR14, UR11 ;  /* 0x0000000e3f0c0299 */ /* 0x000fe2000801160b */
[----:B------:R-:W-:-:S02]  /*3880*/  FSEL R79, R79, -INF , !P2 ;  /* 0xff8000004f4f7808 */ /* 0x000fc40005000000 */
[----:B------:R-:W-:Y:S02]  /*3890*/  ISETP.GT.AND P1, PT, R21, 0x21, !P1 ;  /* 0x000000211500780c */ /* 0x000fe40004f24270 */
[C---:B------:R-:W-:Y:S02]  /*38a0*/  LOP3.LUT P2, RZ, R16.reuse, 0x10000, RZ, 0xc0, !PT ;  /* 0x0001000010ff7812 */ /* 0x040fe4000784c0ff */
[----:B------:R-:W-:Y:S02]  /*38b0*/  ISETP.LT.OR P1, PT, R3, 0x22, P1 ;  /* 0x000000220300780c */ /* 0x000fe40000f21670 */
[C---:B------:R-:W-:Y:S02]  /*38c0*/  LOP3.LUT P6, RZ, R16.reuse, 0x8000, RZ, 0xc0, !PT ;  /* 0x0000800010ff7812 */ /* 0x040fe400078cc0ff */
        /* <DEDUP_REMOVED lines=50> */
[----:B------:R-:W-:Y:S02]  /*3bf0*/  ISETP.GT.AND P1, PT, R21, 0x48, !P2 ;  /* 0x000000481500780c */ /* 0x000fe40005724270 */
[----:B------:R-:W-:Y:S02]  /*3c00*/  LOP3.LUT P2, RZ, R16, 0x20, RZ, 0xc0, !PT ;  /* 0x0000002010ff7812 */ /* 0x000fe4000784c0ff */
[----:B------:R-:W-:Y:S02]  /*3c10*/  ISETP.LT.OR P1, PT, R3, 0x49, P1 ;  /* 0x000000490300780c */ /* 0x000fe40000f21670 */
[----:B------:R-:W-:Y:S02]  /*3c20*/  FMNMX.FTZ R0, R68, R7, !PT ;  /* 0x0000000744007209 */ /* 0x000fe40007810000 */
[----:B------:R-:W-:Y:S02]  /*3c30*/  FSEL R62, R62, -INF , !P1 ;  /* 0xff8000003e3e7808 */ /* 0x000fe40004800000 */
[----:B------:R-:W-:-:S02]  /*3c40*/  ISETP.GT.AND P1, PT, R21, 0x49, !P6 ;  /* 0x000000491500780c */ /* 0x000fc40007724270 */
[C---:B------:R-:W-:Y:S02]  /*3c50*/  LOP3.LUT P6, RZ, R16.reuse, 0x10, RZ, 0xc0, !PT ;  /* 0x0000001010ff7812 */ /* 0x040fe400078cc0ff */
        /* <DEDUP_REMOVED lines=41> */
[----:B------:R-:W-:Y:S01]  /*3ef0*/  ISETP.GT.AND P3, PT, R21, 0x90, !P3 ;  /* 0x000000901500780c */ /* 0x000fe20005f64270 */
[----:B------:R-:W0:Y:S01]  /*3f00*/  SHFL.BFLY PT, R7, R0, 0x2, 0x1f ;  /* 0x0c401f0000077f89 */ /* 0x000e2200000e0000 */
[----:B------:R-:W-:Y:S02]  /*3f10*/  ISETP.LT.OR P1, PT, R3, 0x62, P1 ;  /* 0x000000620300780c */ /* 0x000fe40000f21670 */
[----:B------:R-:W-:Y:S02]  /*3f20*/  ISETP.GT.AND P4, PT, R21, 0x91, !P4 ;  /* 0x000000911500780c */ /* 0x000fe40006784270 */
[----:B------:R-:W-:Y:S02]  /*3f30*/  FSEL R43, R43, -INF , !P1 ;  /* 0xff8000002b2b7808 */ /* 0x000fe40004800000 */
[----:B------:R-:W-:Y:S02]  /*3f40*/  LOP3.LUT P1, RZ, R16, 0x100, RZ, 0xc0, !PT ;  /* 0x0000010010ff7812 */ /* 0x000fe4000782c0ff */
[----:B------:R-:W-:-:S02]  /*3f50*/  ISETP.LT.OR P3, PT, R3, 0x91, P3 ;  /* 0x000000910300780c */ /* 0x000fc40001f61670 */
[C---:B------:R-:W-:Y:S02]  /*3f60*/  ISETP.GT.AND P1, PT, R21.reuse, 0x68, !P1 ;  /* 0x000000681500780c */ /* 0x040fe40004f24270 */
[----:B------:R-:W-:Y:S02]  /*3f70*/  ISETP.GT.AND P5, PT, R21, 0x98, !P5 ;  /* 0x000000981500780c */ /* 0x000fe40006fa4270 */
[C---:B------:R-:W-:Y:S02]  /*3f80*/  ISETP.LT.OR P1, PT, R3.reuse, 0x69, P1 ;  /* 0x000000690300780c */ /* 0x040fe40000f21670 */
[----:B------:R-:W-:Y:S02]  /*3f90*/  ISETP.LT.OR P4, PT, R3, 0x92, P4 ;  /* 0x000000920300780c */ /* 0x000fe40002781670 */
[----:B------:R-:W-:Y:S02]  /*3fa0*/  FSEL R46, R46, -INF , !P1 ;  /* 0xff8000002e2e7808 */ /* 0x000fe40004800000 */
[----:B------:R-:W-:-:S02]  /*3fb0*/  LOP3.LUT P1, RZ, R16, 0x80, RZ, 0xc0, !PT ;  /* 0x0000008010ff7812 */ /* 0x000fc4000782c0ff */
[----:B------:R-:W-:Y:S02]  /*3fc0*/  FSEL R34, R34, -INF , !P3 ;  /* 0xff80000022227808 */ /* 0x000fe40005800000 */
[----:B------:R-:W-:Y:S02]  /*3fd0*/  ISETP.GT.AND P1, PT, R21, 0x69, !P1 ;  /* 0x000000691500780c */ /* 0x000fe40004f24270 */
[----:B0-----:R-:W-:Y:S02]  /*3fe0*/  FMNMX.FTZ R7, R0, R7, !PT ;  /* 0x0000000700077209 */ /* 0x001fe40007810000 */
[C---:B------:R-:W-:Y:S02]  /*3ff0*/  ISETP.LT.OR P1, PT, R3.reuse, 0x6a, P1 ;  /* 0x0000006a0300780c */ /* 0x040fe40000f21670 */
[----:B------:R-:W-:Y:S01]  /*4000*/  ISETP.LT.OR P5, PT, R3, 0x99, P5 ;  /* 0x000000990300780c */ /* 0x000fe20002fa1670 */
[----:B------:R-:W0:Y:S01]  /*4010*/  SHFL.BFLY PT, R4, R7, 0x1, 0x1f ;  /* 0x0c201f0007047f89 */ /* 0x000e2200000e0000 */
[----:B------:R-:W-:-:S02]  /*4020*/  FSEL R47, R47, -INF , !P1 ;  /* 0xff8000002f2f7808 */ /* 0x000fc40004800000 */
[----:B------:R-:W-:Y:S02]  /*4030*/  LOP3.LUT P1, RZ, R16, 0x40, RZ, 0xc0, !PT ;  /* 0x0000004010ff7812 */ /* 0x000fe4000782c0ff */
[----:B------:R-:W-:Y:S02]  /*4040*/  FSEL R35, R35, -INF , !P4 ;  /* 0xff80000023237808 */ /* 0x000fe40006000000 */
[----:B------:R-:W-:Y:S02]  /*4050*/  ISETP.GT.AND P1, PT, R21, 0x70, !P1 ;  /* 0x000000701500780c */ /* 0x000fe40004f24270 */
[----:B------:R-:W-:Y:S02]  /*4060*/  FSEL R38, R38, -INF , !P5 ;  /* 0xff80000026267808 */ /* 0x000fe40006800000 */
[----:B------:R-:W-:Y:S02]  /*4070*/  ISETP.LT.OR P1, PT, R3, 0x71, P1 ;  /* 0x000000710300780c */ /* 0x000fe40000f21670 */
[----:B------:R-:W-:-:S02]  /*4080*/  R2UR UR13, R19 ;  /* 0x00000000130d72ca */ /* 0x000fc400000e0000 */
[----:B------:R-:W-:Y:S02]  /*4090*/  FSEL R50, R50, -INF , !P1 ;  /* 0xff80000032327808 */ /* 0x000fe40004800000 */
[----:B------:R-:W-:Y:S02]  /*40a0*/  ISETP.GT.AND P1, PT, R21, 0x71, !P2 ;  /* 0x000000711500780c */ /* 0x000fe40005724270 */
[----:B------:R-:W-:Y:S02]  /*40b0*/  LOP3.LUT P2, RZ, R16, 0x2000000, RZ, 0xc0, !PT ;  /* 0x0200000010ff7812 */ /* 0x000fe4000784c0ff */
[----:B------:R-:W-:Y:S02]  /*40c0*/  ISETP.LT.OR P1, PT, R3, 0x72, P1 ;  /* 0x000000720300780c */ /* 0x000fe40000f21670 */
[----:B0-----:R-:W-:Y:S02]  /*40d0*/  FMNMX.FTZ R4, R7, R4, !PT ;  /* 0x0000000407047209 */ /* 0x001fe40007810000 */
[----:B------:R-:W-:Y:S01]  /*40e0*/  FSEL R51, R51, -INF , !P1 ;  /* 0xff80000033337808 */ /* 0x000fe20004800000 */
[----:B------:R-:W-:Y:S01]  /*40f0*/  UIADD3 UR10, UR13, UR12, URZ ;  /* 0x0000000c0d0a7290 */ /* 0x000fe2000fffe03f */
[----:B------:R-:W-:Y:S01]  /*4100*/  ISETP.GT.AND P1, PT, R21, 0x78, !P6 ;  /* 0x000000781500780c */ /* 0x000fe20007724270 */
[----:B------:R-:W-:-:S01]  /*4110*/  FFMA.FTZ R88, R4, R9, -8 ;  /* 0xc100000004587423 */ /* 0x000fc20000010009 */
[----:B------:R-:W-:Y:S01]  /*4120*/  LOP3.LUT P6, RZ, R16, 0x1000000, RZ, 0xc0, !PT ;  /* 0x0100000010ff7812 */ /* 0x000fe200078cc0ff */
[----:B------:R-:W-:Y:S01]  /*4130*/  UIADD3 UR6, UR10, UR6, URZ ;  /* 0x000000060a067290 */ /* 0x000fe2000fffe03f */
        /* <DEDUP_REMOVED lines=35> */
[----:B------:R-:W-:-:S04]  /*4370*/  ISETP.GT.AND P1, PT, R21, RZ, !P1 ;  /* 0x000000ff1500720c */ /* 0x000fc80004f24270 */
[----:B------:R-:W-:-:S04]  /*4380*/  ISETP.LT.OR P1, PT, R3, 0x1, P1 ;  /* 0x000000010300780c */ /* 0x000fc80000f21670 */
[----:B------:R-:W-:Y:S02]  /*4390*/  FSEL R90, R90, -INF , !P1 ;  /* 0xff8000005a5a7808 */ /* 0x000fe40004800000 */
[----:B------:R-:W-:Y:S02]  /*43a0*/  ISETP.GT.AND P1, PT, R21, 0x80, !P2 ;  /* 0x000000801500780c */ /* 0x000fe40005724270 */
[----:B------:R-:W-:Y:S02]  /*43b0*/  FMNMX.FTZ R13, R90, R91, !PT ;  /* 0x0000005b5a0d7209 */ /* 0x000fe40007810000 */
[----:B------:R-:W-:Y:S02]  /*43c0*/  ISETP.LT.OR P1, PT, R3, 0x81, P1 ;  /* 0x000000810300780c */ /* 0x000fe40000f21670 */
[----:B------:R-:W-:Y:S02]  /*43d0*/  FMNMX.FTZ R14, R94, R13, !PT ;  /* 0x0000000d5e0e7209 */ /* 0x000fe40007810000 */
[----:B------:R-:W-:-:S02]  /*43e0*/  FSEL R26, R26, -INF , !P1 ;  /* 0xff8000001a1a7808 */ /* 0x000fc40004800000 */
[----:B------:R-:W-:Y:S02]  /*43f0*/  FMNMX.FTZ R13, R95, R14, !PT ;  /* 0x0000000e5f0d7209 */ /* 0x000fe40007810000 */
[----:B------:R-:W-:Y:S02]  /*4400*/  ISETP.GT.AND P1, PT, R21, 0x81, !P6 ;  /* 0x000000811500780c */ /* 0x000fe40007724270 */
[----:B------:R-:W-:Y:S02]  /*4410*/  FMNMX.FTZ R14, R98, R13, !PT ;  /* 0x0000000d620e7209 */ /* 0x000fe40007810000 */
[----:B------:R-:W-:Y:S02]  /*4420*/  ISETP.LT.OR P1, PT, R3, 0x82, P1 ;  /* 0x000000820300780c */ /* 0x000fe40000f21670 */
[----:B------:R-:W-:Y:S02]  /*4430*/  FMNMX.FTZ R15, R99, R14, !PT ;  /* 0x0000000e630f7209 */ /* 0x000fe40007810000 */
[----:B------:R-:W-:-:S02]  /*4440*/  FSEL R27, R27, -INF , !P1 ;  /* 0xff8000001b1b7808 */ /* 0x000fc40004800000 */
[----:B------:R-:W-:Y:S02]  /*4450*/  FMNMX.FTZ R14, R102, R15, !PT ;  /* 0x0000000f660e7209 */ /* 0x000fe40007810000 */
[----:B------:R-:W-:Y:S02]  /*4460*/  FSETP.NEU.FTZ.AND P1, PT, R4, -INF , PT ;  /* 0xff8000000400780b */ /* 0x000fe40003f3d000 */
[----:B------:R-:W-:Y:S02]  /*4470*/  FMNMX.FTZ R15, R103, R14, !PT ;  /* 0x0000000e670f7209 */ /* 0x000fe40007810000 */
[----:B------:R-:W-:Y:S02]  /*4480*/  FSEL R88, R88, RZ, P1 ;  /* 0x000000ff58587208 */ /* 0x000fe40000800000 */
[----:B------:R-:W-:Y:S02]  /*4490*/  FMNMX.FTZ R14, R74, R15, !PT ;  /* 0x0000000f4a0e7209 */ /* 0x000fe40007810000 */
[----:B------:R-:W-:Y:S01]  /*44a0*/  LOP3.LUT P6, RZ, R16, 0x4000000, RZ, 0xc0, !PT ;  /* 0x0400000010ff7812 */ /* 0x000fe200078cc0ff */
[--C-:B------:R-:W-:Y:S01]  /*44b0*/  FFMA.FTZ R73, R73, UR40, -R88.reuse ;  /* 0x0000002849497c23 */ /* 0x100fe20008010858 */
[----:B------:R-:W-:Y:S01]  /*44c0*/  FMNMX.FTZ R15, R75, R14, !PT ;  /* 0x0000000e4b0f7209 */ /* 0x000fe20007810000 */
[--C-:B------:R-:W-:Y:S01]  /*44d0*/  FFMA.FTZ R12, R72, UR40, -R88.reuse ;  /* 0x00000028480c7c23 */ /* 0x100fe20008010858 */
[----:B------:R-:W-:-:S01]  /*44e0*/  FFMA.FTZ R72, R77, UR40, -R88 ;  /* 0x000000284d487c23 */ /* 0x000fc20008010858 */
[----:B------:R0:W-:Y:S01]  /*44f0*/  MUFU.EX2 R13, R73 ;  /* 0x00000049000d7308 */ /* 0x0001e20000000800 */
[----:B------:R-:W-:Y:S01]  /*4500*/  FMNMX.FTZ R20, R78, R15, !PT ;  /* 0x0000000f4e147209 */ /* 0x000fe20007810000 */
[--C-:B------:R-:W-:Y:S01]  /*4510*/  FFMA.FTZ R14, R80, UR40, -R88.reuse ;  /* 0x00000028500e7c23 */ /* 0x100fe20008010858 */
[----:B------:R-:W-:Y:S01]  /*4520*/  ISETP.GT.AND P1, PT, R21, 0x88, !P6 ;  /* 0x000000881500780c */ /* 0x000fe20007724270 */
[--C-:B------:R-:W-:Y:S01]  /*4530*/  FFMA.FTZ R80, R69, UR40, -R88.reuse ;  /* 0x0000002845507c23 */ /* 0x100fe20008010858 */
[----:B------:R-:W-:Y:S01]  /*4540*/  FMNMX.FTZ R15, R79, R20, !PT ;  /* 0x000000144f0f7209 */ /* 0x000fe20007810000 */
[--C-:B------:R-:W-:Y:S01]  /*4550*/  FFMA.FTZ R0, R5, UR40, -R88.reuse ;  /* 0x0000002805007c23 */ /* 0x100fe20008010858 */
[----:B------:R-:W-:Y:S01]  /*4560*/  ISETP.LT.OR P1, PT, R3, 0x89, P1 ;  /* 0x000000890300780c */ /* 0x000fe20000f21670 */
[--C-:B------:R-:W-:Y:S01]  /*4570*/  FFMA.FTZ R5, R89, UR40, -R88.reuse ;  /* 0x0000002859057c23 */ /* 0x100fe20008010858 */
[----:B------:R-:W-:Y:S01]  /*4580*/  FMNMX.FTZ R20, R82, R15, !PT ;  /* 0x0000000f52147209 */ /* 0x000fe20007810000 */
[--C-:B------:R-:W-:Y:S01]  /*4590*/  FFMA.FTZ R6, R92, UR40, -R88.reuse ;  /* 0x000000285c067c23 */ /* 0x100fe20008010858 */
[----:B------:R-:W-:Y:S01]  /*45a0*/  LOP3.LUT P2, RZ, R16, 0x800000, RZ, 0xc0, !PT ;  /* 0x0080000010ff7812 */ /* 0x000fe2000784c0ff */
[----:B------:R-:W-:Y:S01]  /*45b0*/  MUFU.EX2 R0, R0 ;  /* 0x0000000000007308 */ /* 0x000fe20000000800 */
[----:B0-----:R-:W-:Y:S01]  /*45c0*/  FMNMX.FTZ R73, R83, R20, !PT ;  /* 0x0000001453497209 */ /* 0x001fe20007810000 */
[--C-:B------:R-:W-:Y:S01]  /*45d0*/  FFMA.FTZ R7, R93, UR40, -R88.reuse ;  /* 0x000000285d077c23 */ /* 0x100fe20008010858 */
[----:B------:R-:W-:Y:S01]  /*45e0*/  FSEL R30, R30, -INF , !P1 ;  /* 0xff8000001e1e7808 */ /* 0x000fe20004800000 */
[--C-:B------:R-:W-:Y:S01]  /*45f0*/  FFMA.FTZ R8, R96, UR40, -R88.reuse ;  /* 0x0000002860087c23 */ /* 0x100fe20008010858 */
[----:B------:R-:W-:Y:S01]  /*4600*/  FMNMX.FTZ R20, R86, R73, !PT ;  /* 0x0000004956147209 */ /* 0x000fe20007810000 */
[--C-:B------:R-:W-:Y:S01]  /*4610*/  FFMA.FTZ R9, R97, UR40, -R88.reuse ;  /* 0x0000002861097c23 */ /* 0x100fe20008010858 */
[----:B------:R-:W-:Y:S01]  /*4620*/  ISETP.GT.AND P1, PT, R21, 0x89, !P2 ;  /* 0x000000891500780c */ /* 0x000fe20005724270 */
[----:B------:R-:W0:Y:S01]  /*4630*/  MUFU.EX2 R5, R5 ;  /* 0x0000000500057308 */ /* 0x000e220000000800 */
[----:B------:R-:W-:Y:S01]  /*4640*/  FMNMX.FTZ R77, R87, R20, !PT ;  /* 0x00000014574d7209 */ /* 0x000fe20007810000 */
[--C-:B------:R-:W-:Y:S01]  /*4650*/  FFMA.FTZ R10, R100, UR40, -R88.reuse ;  /* 0x00000028640a7c23 */ /* 0x100fe20008010858 */
[----:B------:R-:W-:Y:S01]  /*4660*/  ISETP.LT.OR P1, PT, R3, 0x8a, P1 ;  /* 0x0000008a0300780c */ /* 0x000fe20000f21670 */
[--C-:B------:R-:W-:Y:S01]  /*4670*/  FFMA.FTZ R11, R101, UR40, -R88.reuse ;  /* 0x00000028650b7c23 */ /* 0x100fe20008010858 */
[----:B------:R-:W-:Y:S01]  /*4680*/  FMNMX.FTZ R20, R58, R77, !PT ;  /* 0x0000004d3a147209 */ /* 0x000fe20007810000 */
[--C-:B------:R-:W-:Y:S01]  /*4690*/  FFMA.FTZ R81, R81, UR40, -R88.reuse ;  /* 0x0000002851517c23 */ /* 0x100fe20008010858 */
[----:B------:R-:W-:Y:S01]  /*46a0*/  FSEL R31, R31, -INF , !P1 ;  /* 0xff8000001f1f7808 */ /* 0x000fe20004800000 */
[----:B------:R-:W-:Y:S01]  /*46b0*/  MUFU.EX2 R6, R6 ;  /* 0x0000000600067308 */ /* 0x000fe20000000800 */
[----:B------:R-:W-:Y:S01]  /*46c0*/  FMNMX.FTZ R77, R59, R20, !PT ;  /* 0x000000143b4d7209 */ /* 0x000fe20007810000 */
[--C-:B------:R-:W-:Y:S01]  /*46d0*/  FFMA.FTZ R20, R56, UR40, -R88.reuse ;  /* 0x0000002838147c23 */ /* 0x100fe20008010858 */
[----:B------:R-:W-:Y:S01]  /*46e0*/  LOP3.LUT P6, RZ, R16, 0x8000000, RZ, 0xc0, !PT ;  /* 0x0800000010ff7812 */ /* 0x000fe200078cc0ff */
[--C-:B------:R-:W-:Y:S01]  /*46f0*/  FFMA.FTZ R84, R84, UR40, -R88.reuse ;  /* 0x0000002854547c23 */ /* 0x100fe20008010858 */
[----:B------:R-:W-:Y:S01]  /*4700*/  FMNMX.FTZ R56, R62, R77, !PT ;  /* 0x0000004d3e387209 */ /* 0x000fe20007810000 */
[--C-:B------:R-:W-:Y:S01]  /*4710*/  FFMA.FTZ R23, R76, UR40, -R88.reuse ;  /* 0x000000284c177c23 */ /* 0x100fe20008010858 */
[----:B------:R-:W-:Y:S01]  /*4720*/  ISETP.GT.AND P2, PT, R21, 0x99, !P6 ;  /* 0x000000991500780c */ /* 0x000fe20007744270 */
[----:B------:R-:W1:Y:S01]  /*4730*/  MUFU.EX2 R7, R7 ;  /* 0x0000000700077308 */ /* 0x000e620000000800 */
[----:B------:R-:W-:Y:S01]  /*4740*/  FMNMX.FTZ R77, R63, R56, !PT ;  /* 0x000000383f4d7209 */ /* 0x000fe20007810000 */
[----:B0-----:R-:W-:Y:S01]  /*4750*/  FADD.FTZ R93, R0, R5 ;  /* 0x00000005005d7221 */ /* 0x001fe20000010000 */
        /* <DEDUP_REMOVED lines=36> */
[----:B-1----:R-:W-:Y:S01]  /*49a0*/  F2FP.SATFINITE.E4M3.F32.PACK_AB_MERGE_C R152, R7, R6, RZ ;  /* 0x000000060798723e */ /* 0x002fe200048070ff */
[----:B------:R-:W-:Y:S01]  /*49b0*/  MUFU.EX2 R15, R81 ;  /* 0x00000051000f7308 */ /* 0x000fe20000000800 */
[----:B------:R-:W-:Y:S01]  /*49c0*/  FMNMX.FTZ R77, R51, R64, !PT ;  /* 0x00000040334d7209 */ /* 0x000fe20007810000 */
[----:B------:R-:W-:Y:S01]  /*49d0*/  FFMA.FTZ R64, R68, UR40, -R88 ;  /* 0x0000002844407c23 */ /* 0x000fe20008010858 */
[----:B------:R-:W-:-:S02]  /*49e0*/  F2FP.SATFINITE.E4M3.F32.PACK_AB_MERGE_C R152, R5, R0, R152 ;  /* 0x000000000598723e */ /* 0x000fc40004807098 */
        /* <DEDUP_REMOVED lines=13> */
[----:B------:R-:W-:-:S04]  /*4ac0*/  FMNMX.FTZ R3, R35, R68, !PT ;  /* 0x0000004423037209 */ /* 0x000fc80007810000 */
[----:B------:R-:W-:-:S03]  /*4ad0*/  FMNMX.FTZ R68, R38, R3, !PT ;  /* 0x0000000326447209 */ /* 0x000fc60007810000 */
[----:B------:R-:W0:Y:S01]  /*4ae0*/  MUFU.EX2 R72, R72 ;  /* 0x0000004800487308 */ /* 0x000e220000000800 */
[----:B------:R-:W-:-:S05]  /*4af0*/  FMNMX.FTZ R68, R39, R68, !PT ;  /* 0x0000004427447209 */ /* 0x000fca0007810000 */
[----:B------:R-:W1:Y:S02]  /*4b00*/  SHFL.BFLY PT, R3, R68, 0x2, 0x1f ;  /* 0x0c401f0044037f89 */ /* 0x000e6400000e0000 */
[----:B------:R-:W-:Y:S08]  /*4b10*/  MUFU.EX2 R14, R14 ;  /* 0x0000000e000e7308 */ /* 0x000ff00000000800 */
[----:B------:R-:W2:Y:S01]  /*4b20*/  MUFU.EX2 R76, R76 ;  /* 0x0000004c004c7308 */ /* 0x000ea20000000800 */
[----:B0-----:R-:W-:-:S04]  /*4b30*/  F2FP.SATFINITE.E4M3.F32.PACK_AB_MERGE_C R148, R72, R23, RZ ;  /* 0x000000174894723e */ /* 0x001fc800048070ff */
[----:B------:R-:W-:-:S03]  /*4b40*/  F2FP.SATFINITE.E4M3.F32.PACK_AB_MERGE_C R148, R13, R12, R148 ;  /* 0x0000000c0d94723e */ /* 0x000fc60004807094 */
[----:B------:R-:W-:Y:S01]  /*4b50*/  MUFU.EX2 R20, R20 ;  /* 0x0000001400147308 */ /* 0x000fe20000000800 */
[----:B-1----:R-:W-:-:S07]  /*4b60*/  FMNMX.FTZ R69, R68, R3, !PT ;  /* 0x0000000344457209 */ /* 0x002fce0007810000 */
[----:B------:R-:W-:Y:S01]  /*4b70*/  MUFU.EX2 R57, R57 ;  /* 0x0000003900397308 */ /* 0x000fe20000000800 */
[----:B--2---:R-:W-:Y:S01]  /*4b80*/  F2FP.SATFINITE.E4M3.F32.PACK_AB_MERGE_C R150, R76, R73, RZ ;  /* 0x000000494c96723e */ /* 0x004fe200048070ff */
[----:B------:R-:W0:Y:S03]  /*4b90*/  SHFL.BFLY PT, R68, R69, 0x1, 0x1f ;  /* 0x0c201f0045447f89 */ /* 0x000e2600000e0000 */
[----:B------:R-:W-:-:S03]  /*4ba0*/  F2FP.SATFINITE.E4M3.F32.PACK_AB_MERGE_C R150, R15, R14, R150 ;  /* 0x0000000e0f96723e */ /* 0x000fc60004807096 */
[----:B------:R-:W-:Y:S08]  /*4bb0*/  MUFU.EX2 R56, R56 ;  /* 0x0000003800387308 */ /* 0x000ff00000000800 */
[----:B------:R-:W1:Y:S08]  /*4bc0*/  MUFU.EX2 R61, R61 ;  /* 0x0000003d003d7308 */ /* 0x000e700000000800 */
[----:B------:R-:W-:Y:S01]  /*4bd0*/  MUFU.EX2 R64, R64 ;  /* 0x0000004000407308 */ /* 0x000fe20000000800 */
[----:B0-----:R-:W-:Y:S01]  /*4be0*/  FMNMX.FTZ R3, R69, R68, !PT ;  /* 0x0000004445037209 */ /* 0x001fe20007810000 */
[----:B------:R-:W-:-:S02]  /*4bf0*/  IMAD.U32 R68, RZ, RZ, UR40 ;  /* 0x00000028ff447e24 */ /* 0x000fc4000f8e00ff */
[----:B------:R-:W-:-:S01]  /*4c00*/  FFMA.FTZ R69, R37, UR40, -R88 ;  /* 0x0000002825457c23 */ /* 0x000fc20008010858 */
[C---:B------:R-:W-:Y:S01]  /*4c10*/  FSETP.NEU.FTZ.AND P1, PT, R3.reuse, -INF , PT ;  /* 0xff8000000300780b */ /* 0x040fe20003f3d000 */
[----:B------:R-:W-:-:S02]  /*4c20*/  FFMA.FTZ R68, R3, R68, -8 ;  /* 0xc100000003447423 */ /* 0x000fc40000010044 */
[----:B------:R-:W-:Y:S01]  /*4c30*/  MUFU.EX2 R60, R60 ;  /* 0x0000003c003c7308 */ /* 0x000fe20000000800 */
[----:B-1----:R-:W-:Y:S02]  /*4c40*/  F2FP.SATFINITE.E4M3.F32.PACK_AB_MERGE_C R144, R61, R56, RZ ;  /* 0x000000383d90723e */ /* 0x002fe400048070ff */
[----:B------:R-:W-:Y:S02]  /*4c50*/  FSEL R37, R68, RZ, P1 ;  /* 0x000000ff44257208 */ /* 0x000fe40000800000 */
[----:B------:R-:W-:-:S03]  /*4c60*/  PLOP3.LUT P1, PT, PT, PT, UP1, 0x40, 0x0 ;  /* 0x000000000000781c */ /* 0x000fc60003f2e818 */
[----:B------:R-:W-:Y:S01]  /*4c70*/  MUFU.EX2 R65, R65 ;  /* 0x0000004100417308 */ /* 0x000fe20000000800 */
[----:B------:R-:W-:-:S01]  /*4c80*/  FFMA.FTZ R68, R90, UR40, -R37 ;  /* 0x000000285a447c23 */ /* 0x000fc20008010825 */
[--C-:B------:R-:W-:Y:S01]  /*4c90*/  FFMA.FTZ R77, R91, UR40, -R37.reuse ;  /* 0x000000285b4d7c23 */ /* 0x100fe20008010825 */
[----:B------:R-:W-:-:S01]  /*4ca0*/  FFMA.FTZ R80, R94, UR40, -R37 ;  /* 0x000000285e507c23 */ /* 0x000fc20008010825 */
[--C-:B------:R-:W-:Y:S01]  /*4cb0*/  FFMA.FTZ R91, R79, UR40, -R37.reuse ;  /* 0x000000284f5b7c23 */ /* 0x100fe20008010825 */
[----:B------:R-:W-:-:S01]  /*4cc0*/  FFMA.FTZ R79, R82, UR40, -R37 ;  /* 0x00000028524f7c23 */ /* 0x000fc20008010825 */
[----:B------:R-:W-:Y:S01]  /*4cd0*/  FADD.FTZ R90, R6, R93 ;  /* 0x0000005d065a7221 */ /* 0x000fe20000010000 */
[----:B------:R-:W-:-:S01]  /*4ce0*/  FFMA.FTZ R82, R83, UR40, -R37 ;  /* 0x0000002853527c23 */ /* 0x000fc20008010825 */
[----:B------:R-:W-:Y:S01]  /*4cf0*/  MUFU.EX2 R68, R68 ;  /* 0x0000004400447308 */ /* 0x000fe20000000800 */
[----:B------:R-:W-:-:S01]  /*4d00*/  FFMA.FTZ R81, R95, UR40, -R37 ;  /* 0x000000285f517c23 */ /* 0x000fc20008010825 */
[--C-:B------:R-:W-:Y:S01]  /*4d10*/  FFMA.FTZ R83, R86, UR40, -R37.reuse ;  /* 0x0000002856537c23 */ /* 0x100fe20008010825 */
[----:B------:R-:W-:-:S01]  /*4d20*/  FFMA.FTZ R86, R87, UR40, -R37 ;  /* 0x0000002857567c23 */ /* 0x000fc20008010825 */
[----:B------:R-:W-:Y:S01]  /*4d30*/  FFMA.FTZ R87, R63, UR40, -R37 ;  /* 0x000000283f577c23 */ /* 0x000fe20008010825 */
[----:B------:R-:W-:-:S01]  /*4d40*/  FADD.FTZ R93, R7, R90 ;  /* 0x0000005a075d7221 */ /* 0x000fc20000010000 */
[--C-:B------:R-:W-:Y:S01]  /*4d50*/  FFMA.FTZ R63, R66, UR40, -R37.reuse ;  /* 0x00000028423f7c23 */ /* 0x100fe20008010825 */
[----:B------:R-:W-:-:S01]  /*4d60*/  FFMA.FTZ R84, R98, UR40, -R37 ;  /* 0x0000002862547c23 */ /* 0x000fc20008010825 */
[----:B------:R-:W0:Y:S01]  /*4d70*/  MUFU.EX2 R77, R77 ;  /* 0x0000004d004d7308 */ /* 0x000e220000000800 */
[----:B------:R-:W-:-:S01]  /*4d80*/  FFMA.FTZ R66, R67, UR40, -R37 ;  /* 0x0000002843427c23 */ /* 0x000fc20008010825 */
[----:B------:R-:W-:Y:S01]  /*4d90*/  FFMA.FTZ R67, R70, UR40, -R37 ;  /* 0x0000002846437c23 */ /* 0x000fe20008010825 */
[----:B------:R-:W-:-:S01]  /*4da0*/  FADD.FTZ R70, R8, R93 ;  /* 0x0000005d08467221 */ /* 0x000fc20000010000 */
        /* <DEDUP_REMOVED lines=10> */
[----:B------:R-:W-:Y:S01]  /*4e50*/  FFMA.FTZ R58, R58, UR40, -R37 ;  /* 0x000000283a3a7c23 */ /* 0x000fe20008010825 */
[----:B------:R-:W-:-:S01]  /*4e60*/  FADD.FTZ R93, R11, R90 ;  /* 0x0000005a0b5d7221 */ /* 0x000fc20000010000 */
[----:B------:R-:W2:Y:S01]  /*4e70*/  MUFU.EX2 R81, R81 ;  /* 0x0000005100517308 */ /* 0x000ea20000000800 */
[----:B0-----:R-:W-:-:S01]  /*4e80*/  FADD.FTZ R71, R68, R77 ;  /* 0x0000004d44477221 */ /* 0x001fc20000010000 */
[----:B------:R-:W-:Y:S01]  /*4e90*/  FFMA.FTZ R59, R59, UR40, -R37 ;  /* 0x000000283b3b7c23 */ /* 0x000fe20008010825 */
[----:B------:R-:W-:-:S01]  /*4ea0*/  FADD.FTZ R92, R12, R93 ;  /* 0x0000005d0c5c7221 */ /* 0x000fc20000010000 */
[--C-:B------:R-:W-:Y:S01]  /*4eb0*/  FFMA.FTZ R62, R62, UR40, -R37.reuse ;  /* 0x000000283e3e7c23 */ /* 0x100fe20008010825 */
[----:B------:R-:W-:Y:S01]  /*4ec0*/  F2FP.SATFINITE.E4M3.F32.PACK_AB_MERGE_C R146, R21, R64, RZ ;  /* 0x000000401592723e */ /* 0x000fe200048070ff */
[----:B------:R-:W-:Y:S01]  /*4ed0*/  FFMA.FTZ R42, R42, UR40, -R37 ;  /* 0x000000282a2a7c23 */ /* 0x000fe20008010825 */
[----:B------:R-:W-:-:S01]  /*4ee0*/  FADD.FTZ R92, R13, R92 ;  /* 0x0000005c0d5c7221 */ /* 0x000fc20000010000 */
[----:B------:R-:W0:Y:S01]  /*4ef0*/  MUFU.EX2 R84, R84 ;  /* 0x0000005400547308 */ /* 0x000e220000000800 */
[----:B-1----:R-:W-:-:S01]  /*4f00*/  FADD.FTZ R90, R80, R71 ;  /* 0x00000047505a7221 */ /* 0x002fc20000010000 */
[----:B------:R-:W-:Y:S01]  /*4f10*/  F2FP.SATFINITE.E4M3.F32.PACK_AB_MERGE_C R146, R65, R60, R146 ;  /* 0x0000003c4192723e */ /* 0x000fe20004807092 */
[----:B------:R-:W-:-:S01]  /*4f20*/  FFMA.FTZ R43, R43, UR40, -R37 ;  /* 0x000000282b2b7c23 */ /* 0x000fc20008010825 */
[--C-:B------:R-:W-:Y:S01]  /*4f30*/  FFMA.FTZ R47, R47, UR40, -R37.reuse ;  /* 0x000000282f2f7c23 */ /* 0x100fe20008010825 */
[----:B------:R-:W-:-:S01]  /*4f40*/  FFMA.FTZ R54, R54, UR40, -R37 ;  /* 0x0000002836367c23 */ /* 0x000fc20008010825 */
[--C-:B------:R-:W-:Y:S01]  /*4f50*/  FFMA.FTZ R55, R55, UR40, -R37.reuse ;  /* 0x0000002837377c23 */ /* 0x100fe20008010825 */
[----:B------:R-:W-:-:S01]  /*4f60*/  FFMA.FTZ R26, R26, UR40, -R37 ;  /* 0x000000281a1a7c23 */ /* 0x000fc20008010825 */
[----:B------:R-:W1:Y:S01]  /*4f70*/  MUFU.EX2 R85, R85 ;  /* 0x0000005500557308 */ /* 0x000e620000000800 */
[----:B--2---:R-:W-:-:S01]  /*4f80*/  FADD.FTZ R19, R81, R90 ;  /* 0x0000005a51137221 */ /* 0x004fc20000010000 */
[--C-:B------:R-:W-:Y:S01]  /*4f90*/  FFMA.FTZ R27, R27, UR40, -R37.reuse ;  /* 0x000000281b1b7c23 */ /* 0x100fe20008010825 */
[----:B------:R-:W-:-:S01]  /*4fa0*/  FFMA.FTZ R30, R30, UR40, -R37 ;  /* 0x000000281e1e7c23 */ /* 0x000fc20008010825 */
[--C-:B------:R-:W-:Y:S01]  /*4fb0*/  FFMA.FTZ R31, R31, UR40, -R37.reuse ;  /* 0x000000281f1f7c23 */ /* 0x100fe20008010825 */
[----:B------:R-:W-:-:S01]  /*4fc0*/  FFMA.FTZ R34, R34, UR40, -R37 ;  /* 0x0000002822227c23 */ /* 0x000fc20008010825 */
[--C-:B------:R-:W-:Y:S01]  /*4fd0*/  FFMA.FTZ R35, R35, UR40, -R37.reuse ;  /* 0x0000002823237c23 */ /* 0x100fe20008010825 */
[----:B------:R-:W-:-:S01]  /*4fe0*/  FFMA.FTZ R38, R38, UR40, -R37 ;  /* 0x0000002826267c23 */ /* 0x000fc20008010825 */
[----:B------:R-:W2:Y:S01]  /*4ff0*/  MUFU.EX2 R88, R88 ;  /* 0x0000005800587308 */ /* 0x000ea20000000800 */
[----:B0-----:R-:W-:-:S01]  /*5000*/  FADD.FTZ R6, R84, R19 ;  /* 0x0000001354067221 */ /* 0x001fc20000010000 */
[----:B------:R-:W-:Y:S01]  /*5010*/  FADD.FTZ R19, R23, R92 ;  /* 0x0000005c17137221 */ /* 0x000fe20000010000 */
[----:B------:R-:W-:-:S02]  /*5020*/  F2FP.SATFINITE.E4M3.F32.PACK_AB_MERGE_C R80, R81, R80, RZ ;  /* 0x000000505150723e */ /* 0x000fc400048070ff */
[----:B------:R-:W-:Y:S01]  /*5030*/  F2FP.SATFINITE.E4M3.F32.PACK_AB_MERGE_C R144, R57, R20, R144 ;  /* 0x000000143990723e */ /* 0x000fe20004807090 */
[----:B------:R-:W-:-:S01]  /*5040*/  FADD.FTZ R19, R72, R19 ;  /* 0x0000001348137221 */ /* 0x000fc20000010000 */
[----:B------:R-:W-:Y:S01]  /*5050*/  F2FP.SATFINITE.E4M3.F32.PACK_AB_MERGE_C R153, R77, R68, R80 ;  /* 0x000000444d99723e */ /* 0x000fe20004807050 */
[----:B------:R-:W0:Y:S01]  /*5060*/  MUFU.EX2 R89, R89 ;  /* 0x0000005900597308 */ /* 0x000e220000000800 */
[----:B-1----:R-:W-:-:S01]  /*5070*/  FADD.FTZ R11, R85, R6 ;  /* 0x00000006550b7221 */ /* 0x002fc20000010000 */
[----:B------:R-:W-:Y:S01]  /*5080*/  FFMA.FTZ R6, R46, UR40, -R37 ;  /* 0x000000282e067c23 */ /* 0x000fe20008010825 */
[----:B------:R-:W-:-:S04]  /*5090*/  FADD.FTZ R46, R14, R19 ;  /* 0x000000130e2e7221 */ /* 0x000fc80000010000 */
[----:B------:R-:W-:Y:S01]  /*50a0*/  FADD.FTZ R46, R15, R46 ;  /* 0x0000002e0f2e7221 */ /* 0x000fe20000010000 */
[----:B------:R-:W1:Y:S01]  /*50b0*/  MUFU.EX2 R74, R74 ;  /* 0x0000004a004a7308 */ /* 0x000e620000000800 */
[----:B--2---:R-:W-:-:S02]  /*50c0*/  FADD.FTZ R10, R88, R11 ;  /* 0x0000000b580a7221 */ /* 0x004fc40000010000 */
[----:B------:R-:W-:-:S04]  /*50d0*/  FADD.FTZ R11, R73, R46 ;  /* 0x0000002e490b7221 */ /* 0x000fc80000010000 */
[----:B------:R-:W-:Y:S01]  /*50e0*/  FADD.FTZ R11, R76, R11 ;  /* 0x0000000b4c0b7221 */ /* 0x000fe20000010000 */
[----:B------:R-:W2:Y:S01]  /*50f0*/  MUFU.EX2 R75, R75 ;  /* 0x0000004b004b7308 */ /* 0x000ea20000000800 */
[----:B0-----:R-:W-:-:S01]  /*5100*/  FADD.FTZ R5, R89, R10 ;  /* 0x0000000a59057221 */ /* 0x001fc20000010000 */
[----:B------:R-:W-:Y:S01]  /*5110*/  F2FP.SATFINITE.E4M3.F32.PACK_AB_MERGE_C R88, R89, R88, RZ ;  /* 0x000000585958723e */ /* 0x000fe200048070ff */
[----:B------:R-:W-:-:S03]  /*5120*/  FADD.FTZ R10, R20, R11 ;  /* 0x0000000b140a7221 */ /* 0x000fc60000010000 */
[----:B------:R-:W-:Y:S01]  /*5130*/  F2FP.SATFINITE.E4M3.F32.PACK_AB_MERGE_C R155, R85, R84, R88 ;  /* 0x00000054559b723e */ /* 0x000fe20004807058 */
[----:B------:R-:W-:-:S01]  /*5140*/  FADD.FTZ R13, R57, R10 ;  /* 0x0000000a390d7221 */ /* 0x000fc20000010000 */
[----:B------:R-:W0:Y:S01]  /*5150*/  MUFU.EX2 R78, R78 ;  /* 0x0000004e004e7308 */ /* 0x000e220000000800 */
[----:B-1----:R-:W-:-:S02]  /*5160*/  FADD.FTZ R0, R74, R5 ;  /* 0x000000054a007221 */ /* 0x002fc40000010000 */
[----:B------:R-:W-:-:S04]  /*5170*/  FADD.FTZ R56, R56, R13 ;  /* 0x0000000d38387221 */ /* 0x000fc80000010000 */
[----:B------:R-:W-:Y:S01]  /*5180*/  FADD.FTZ R61, R61, R56 ;  /* 0x000000383d3d7221 */ /* 0x000fe20000010000 */
[----:B------:R-:W1:Y:S01]  /*5190*/  MUFU.EX2 R91, R91 ;  /* 0x0000005b005b7308 */ /* 0x000e620000000800 */
[----:B--2---:R-:W-:-:S01]  /*51a0*/  FADD.FTZ R5, R75, R0 ;  /* 0x000000004b057221 */ /* 0x004fc20000010000 */
[----:B------:R-:W-:-:S06]  /*51b0*/  FFMA.FTZ R0, R50, UR40, -R37 ;  /* 0x0000002832007c23 */ /* 0x000fcc0008010825 */
[----:B------:R-:W2:Y:S01]  /*51c0*/  MUFU.EX2 R79, R79 ;  /* 0x0000004f004f7308 */ /* 0x000ea20000000800 */
[----:B0-----:R-:W-:-:S01]  /*51d0*/  FADD.FTZ R8, R78, R5 ;  /* 0x000000054e087221 */ /* 0x001fc20000010000 */
[--C-:B------:R-:W-:Y:S01]  /*51e0*/  FFMA.FTZ R5, R51, UR40, -R37.reuse ;  /* 0x0000002833057c23 */ /* 0x100fe20008010825 */
[----:B------:R-:W-:-:S05]  /*51f0*/  FFMA.FTZ R37, R39, UR40, -R37 ;  /* 0x0000002827257c23 */ /* 0x000fca0008010825 */
[----:B------:R-:W0:Y:S01]  /*5200*/  MUFU.EX2 R82, R82 ;  /* 0x0000005200527308 */ /* 0x000e220000000800 */
[----:B-1----:R-:W-:-:S01]  /*5210*/  FADD.FTZ R8, R91, R8 ;  /* 0x000000085b087221 */ /* 0x002fc20000010000 */
[----:B------:R-:W-:-:S04]  /*5220*/  F2FP.SATFINITE.E4M3.F32.PACK_AB_MERGE_C R78, R91, R78, RZ ;  /* 0x0000004e5b4e723e */ /* 0x000fc800048070ff */
[----:B------:R-:W-:Y:S02]  /*5230*/  F2FP.SATFINITE.E4M3.F32.PACK_AB_MERGE_C R149, R75, R74, R78 ;  /* 0x0000004a4b95723e */ /* 0x000fe4000480704e */
[----:B------:R-:W1:Y:S01]  /*5240*/  MUFU.EX2 R83, R83 ;  /* 0x0000005300537308 */ /* 0x000e620000000800 */
[----:B--2---:R-:W-:-:S07]  /*5250*/  FADD.FTZ R11, R79, R8 ;  /* 0x000000084f0b7221 */ /* 0x004fce0000010000 */
        /* <DEDUP_REMOVED lines=8> */
[----:B------:R-:W-:Y:S01]  /*52e0*/  FADD.FTZ R64, R64, R65 ;  /* 0x0000004140407221 */ /* 0x000fe20000010000 */
[----:B------:R-:W-:-:S03]  /*52f0*/  F2FP.SATFINITE.E4M3.F32.PACK_AB_MERGE_C R83, R86, R83, RZ ;  /* 0x000000535653723e */ /* 0x000fc600048070ff */
[----:B------:R-:W-:Y:S01]  /*5300*/  FADD.FTZ R21, R21, R64 ;  /* 0x0000004015157221 */ /* 0x000fe20000010000 */
[----:B------:R-:W-:Y:S01]  /*5310*/  F2FP.SATFINITE.E4M3.F32.PACK_AB_MERGE_C R151, R82, R79, R83 ;  /* 0x0000004f5297723e */ /* 0x000fe20004807053 */
        /* <DEDUP_REMOVED lines=8> */
[----:B------:R-:W-:-:S04]  /*53a0*/  F2FP.SATFINITE.E4M3.F32.PACK_AB_MERGE_C R62, R87, R62, RZ ;  /* 0x0000003e573e723e */ /* 0x000fc800048070ff */
[----:B------:R-:W-:Y:S02]  /*53b0*/  F2FP.SATFINITE.E4M3.F32.PACK_AB_MERGE_C R145, R59, R58, R62 ;  /* 0x0000003a3b91723e */ /* 0x000fe4000480703e */
[----:B------:R-:W0:Y:S01]  /*53c0*/  MUFU.EX2 R67, R67 ;  /* 0x0000004300437308 */ /* 0x000e220000000800 */
[----:B-1----:R-:W-:-:S07]  /*53d0*/  FADD.FTZ R11, R63, R8 ;  /* 0x000000083f0b7221 */ /* 0x002fce0000010000 */
        /* <DEDUP_REMOVED lines=8> */
[----:B0-----:R-:W-:-:S01]  /*5460*/  FADD.FTZ R11, R70, R11 ;  /* 0x0000000b460b7221 */ /* 0x001fc20000010000 */
[----:B------:R-:W-:-:S04]  /*5470*/  F2FP.SATFINITE.E4M3.F32.PACK_AB_MERGE_C R67, R70, R67, RZ ;  /* 0x000000434643723e */ /* 0x000fc800048070ff */
[----:B------:R-:W-:Y:S02]  /*5480*/  F2FP.SATFINITE.E4M3.F32.PACK_AB_MERGE_C R147, R66, R63, R67 ;  /* 0x0000003f4293723e */ /* 0x000fe40004807043 */
[----:B------:R-:W0:Y:S08]  /*5490*/  MUFU.EX2 R42, R42 ;  /* 0x0000002a002a7308 */ /* 0x000e300000000800 */
[----:B------:R-:W2:Y:S01]  /*54a0*/  MUFU.EX2 R7, R43 ;  /* 0x0000002b00077308 */ /* 0x000ea20000000800 */
[----:B-1----:R-:W-:Y:S01]  /*54b0*/  F2FP.SATFINITE.E4M3.F32.PACK_AB_MERGE_C R140, R41, R40, R10 ;  /* 0x00000028298c723e */ /* 0x002fe2000480700a */
[----:B------:R-:W-:-:S04]  /*54c0*/  FADD.FTZ R40, R40, R21 ;  /* 0x0000001528287221 */ /* 0x000fc80000010000 */
[----:B------:R-:W-:Y:S02]  /*54d0*/  FADD.FTZ R41, R41, R40 ;  /* 0x0000002829297221 */ /* 0x000fe40000010000 */
[----:B------:R-:W-:Y:S01]  /*54e0*/  MUFU.EX2 R52, R52 ;  /* 0x0000003400347308 */ /* 0x000fe20000000800 */
[----:B0-----:R-:W-:-:S01]  /*54f0*/  FADD.FTZ R8, R42, R11 ;  /* 0x0000000b2a087221 */ /* 0x001fc20000010000 */
[----:B------:R-:W-:-:S04]  /*5500*/  FADD.FTZ R44, R44, R41 ;  /* 0x000000292c2c7221 */ /* 0x000fc80000010000 */
[----:B------:R-:W-:Y:S02]  /*5510*/  FADD.FTZ R45, R45, R44 ;  /* 0x0000002c2d2d7221 */ /* 0x000fe40000010000 */
[----:B------:R-:W0:Y:S01]  /*5520*/  MUFU.EX2 R53, R53 ;  /* 0x0000003500357308 */ /* 0x000e220000000800 */
[----:B--2---:R-:W-:-:S07]  /*5530*/  FADD.FTZ R11, R7, R8 ;  /* 0x00000008070b7221 */ /* 0x004fce0000010000 */
[----:B------:R-:W1:Y:S08]  /*5540*/  MUFU.EX2 R6, R6 ;  /* 0x0000000600067308 */ /* 0x000e700000000800 */
[----:B------:R-:W-:Y:S01]  /*5550*/  MUFU.EX2 R48, R48 ;  /* 0x0000003000307308 */ /* 0x000fe20000000800 */
[----:B0-----:R-:W-:-:S07]  /*5560*/  F2FP.SATFINITE.E4M3.F32.PACK_AB_MERGE_C R10, R53, R52, RZ ;  /* 0x00000034350a723e */ /* 0x001fce00048070ff */
[----:B------:R-:W0:Y:S01]  /*5570*/  MUFU.EX2 R49, R49 ;  /* 0x0000003100317308 */ /* 0x000e220000000800 */
[----:B-1----:R-:W-:-:S07]  /*5580*/  FADD.FTZ R8, R6, R11 ;  /* 0x0000000b06087221 */ /* 0x002fce0000010000 */
[----:B------:R-:W1:Y:S08]  /*5590*/  MUFU.EX2 R9, R47 ;  /* 0x0000002f00097308 */ /* 0x000e700000000800 */
[----:B------:R-:W2:Y:S01]  /*55a0*/  MUFU.EX2 R0, R0 ;  /* 0x0000000000007308 */ /* 0x000ea20000000800 */
[----:B0-----:R-:W-:Y:S01]  /*55b0*/  F2FP.SATFINITE.E4M3.F32.PACK_AB_MERGE_C R142, R49, R48, R10 ;  /* 0x00000030318e723e */ /* 0x001fe2000480700a */
[----:B------:R-:W-:-:S04]  /*55c0*/  FADD.FTZ R48, R48, R45 ;  /* 0x0000002d30307221 */ /* 0x000fc80000010000 */
[----:B------:R-:W-:Y:S02]  /*55d0*/  FADD.FTZ R49, R49, R48 ;  /* 0x0000003031317221 */ /* 0x000fe40000010000 */
[----:B------:R-:W0:Y:S01]  /*55e0*/  MUFU.EX2 R5, R5 ;  /* 0x0000000500057308 */ /* 0x000e220000000800 */
[C---:B-1----:R-:W-:Y:S01]  /*55f0*/  F2FP.SATFINITE.E4M3.F32.PACK_AB_MERGE_C R10, R9.reuse, R6, RZ ;  /* 0x00000006090a723e */ /* 0x042fe200048070ff */
[----:B------:R-:W-:Y:S01]  /*5600*/  FADD.FTZ R9, R9, R8 ;  /* 0x0000000809097221 */ /* 0x000fe20000010000 */
[----:B------:R-:W-:-:S02]  /*5610*/  FADD.FTZ R52, R52, R49 ;  /* 0x0000003134347221 */ /* 0x000fc40000010000 */
[----:B------:R-:W-:Y:S02]  /*5620*/  F2FP.SATFINITE.E4M3.F32.PACK_AB_MERGE_C R141, R7, R42, R10 ;  /* 0x0000002a078d723e */ /* 0x000fe4000480700a */
[----:B------:R-:W-:-:S01]  /*5630*/  FADD.FTZ R53, R53, R52 ;  /* 0x0000003435357221 */ /* 0x000fc20000010000 */
[----:B------:R-:W1:Y:S01]  /*5640*/  MUFU.EX2 R54, R54 ;  /* 0x0000003600367308 */ /* 0x000e620000000800 */
[----:B--2---:R-:W-:-:S07]  /*5650*/  FADD.FTZ R6, R0, R9 ;  /* 0x0000000900067221 */ /* 0x004fce0000010000 */
[----:B------:R-:W-:Y:S01]  /*5660*/  MUFU.EX2 R28, R28 ;  /* 0x0000001c001c7308 */ /* 0x000fe20000000800 */
[----:B0-----:R-:W-:-:S07]  /*5670*/  FADD.FTZ R9, R5, R6 ;  /* 0x0000000605097221 */ /* 0x001fce0000010000 */
        /* <DEDUP_REMOVED lines=15> */
[----:B-1----:R-:W-:-:S01]  /*5770*/  FADD.FTZ R6, R26, R55 ;  /* 0x000000371a067221 */ /* 0x002fc20000010000 */
        /* <DEDUP_REMOVED lines=23> */
[----:B--2---:R-:W-:-:S01]  /*58f0*/  FADD.FTZ R5, R35, R0 ;  /* 0x0000000023057221 */ /* 0x004fc20000010000 */
[----:B0-----:R-:W-:-:S03]  /*5900*/  F2FP.SATFINITE.E4M3.F32.PACK_AB_MERGE_C R0, R37, R38, RZ ;  /* 0x000000262500723e */ /* 0x001fc600048070ff */
[----:B------:R-:W-:Y:S01]  /*5910*/  FADD.FTZ R38, R38, R5 ;  /* 0x0000000526267221 */ /* 0x000fe20000010000 */
[----:B------:R-:W-:-:S03]  /*5920*/  F2FP.SATFINITE.E4M3.F32.PACK_AB_MERGE_C R139, R35, R34, R0 ;  /* 0x00000022238b723e */ /* 0x000fc60004807000 */
[----:B------:R-:W-:Y:S01]  /*5930*/  FADD.FTZ R5, R37, R38 ;  /* 0x0000002625057221 */ /* 0x000fe20000010000 */
        /* <DEDUP_REMOVED lines=12> */
.L_x_862:
[----:B------:R-:W-:-:S11]  /*5a00*/  UISETP.NE.AND UP2, UPT, UR7, 0x1, UPT ;  /* 0x000000010700788c */ /* 0x000fd6000bf45270 */
[----:B------:R-:W-:Y:S02]  /*5a10*/  @UP2 ULDC.64 UR14, c[0x0][0x9e8] ;  /* 0x00027a00000e2ab9 */ /* 0x000fe40000000a00 */
[----:B------:R-:W-:-:S04]  /*5a20*/  UIMAD.WIDE.U32 UR10, UR12, UR14, URZ ;  /* 0x0000000e0c0a72a5 */ /* 0x000fc8000f8e003f */
[----:B------:R-:W-:-:S12]  /*5a30*/  @UP2 USHF.R.U32.HI UR12, URZ, UR15, UR11 ;  /* 0x0000000f3f0c2299 */ /* 0x000fd8000801160b */
.L_x_863:
[----:B------:R-:W-:-:S04]  /*5a40*/  UIMAD UR7, UR12, UR7, UR7 ;  /* 0x000000070c0772a4 */ /* 0x000fc8000f8e0207 */
[----:B------:R-:W-:-:S04]  /*5a50*/  UISETP.LT.AND UP2, UPT, UR6, UR7, UPT ;  /* 0x000000070600728c */ /* 0x000fc8000bf41270 */
[----:B------:R-:W-:-:S12]  /*5a60*/  USEL UR6, UR6, UR7, UP2 ;  /* 0x0000000706067287 */ /* 0x000fd80009000000 */
.L_x_861:
[----:B------:R-:W-:Y:S01]  /*5a70*/  UIMAD.WIDE UR6, UR6, 0x66666667, URZ ;  /* 0x66666667060678a5 */ /* 0x000fe2000f8e023f */
[----:B------:R-:W-:Y:S02]  /*5a80*/  CS2R R24, SRZ ;  /* 0x0000000000187805 */ /* 0x000fe4000001ff00 */
[----:B------:R-:W-:Y:S02]  /*5a90*/  CS2R R26, SRZ ;  /* 0x00000000001a7805 */ /* 0x000fe4000001ff00 */
        /* <DEDUP_REMOVED lines=15> */
[----:B------:R-:W-:Y:S02]  /*5b90*/  CS2R R50, SRZ ;  /* 0x0000000000327805 */ /* 0x000fe4000001ff00 */
[----:B------:R-:W-:Y:S02]  /*5ba0*/  CS2R R52, SRZ ;  /* 0x0000000000347805 */ /* 0x000fe4000001ff00 */
[----:B------:R-:W-:Y:S02]  /*5bb0*/  CS2R R54, SRZ ;  /* 0x0000000000367805 */ /* 0x000fe4000001ff00 */
[----:B------:R-:W-:-:S13]  /*5bc0*/  ISETP.GE.AND P1, PT, R0, UR26, PT ;  /* 0x0000001a00007c0c */ /* 0x000fda000bf26270 */
[----:B------:R-:W-:Y:S05]  /*5bd0*/  @!P1 BRA `(.L_x_864) ;  /* 0x0000004000109947 */ /* 0x000fea0003800000 */
        /* <DEDUP_REMOVED lines=16> */
[----:B------:R-:W-:Y:S01]  /*5ce0*/  ULDC UR20, c[0x0][0x9e4] ;  /* 0x0002790000147ab9 */ /* 0x000fe20000000800 */
[----:B------:R-:W-:Y:S01]  /*5cf0*/  ULDC UR21, c[0x0][0x9dc] ;  /* 0x0002770000157ab9 */ /* 0x000fe20000000800 */
[----:B------:R-:W-:-:S05]  /*5d00*/  ULDC UR22, c[0x0][0x9e0] ;  /* 0x0002780000167ab9 */ /* 0x000fca0000000800 */
.L_x_882:
[----:B------:R-:W-:-:S04]  /*5d10*/  UIADD3 UR25, UR46, 0x1, URZ ;  /* 0x000000012e197890 */ /* 0x000fc8000fffe03f */
[----:B------:R-:W-:-:S04]  /*5d20*/  UISETP.NE.AND UP2, UPT, UR25, 0x2, UPT ;  /* 0x000000021900788c */ /* 0x000fc8000bf45270 */
[----:B------:R-:W-:Y:S02]  /*5d30*/  USEL UR24, URZ, 0x1, UP2 ;  /* 0x000000013f187887 */ /* 0x000fe40009000000 */
[----:B------:R-:W-:Y:S02]  /*5d40*/  USEL UR25, UR25, URZ, UP2 ;  /* 0x0000003f19197287 */ /* 0x000fe40009000000 */
[----:B------:R-:W-:Y:S01]  /*5d50*/  ULOP3.LUT UR24, UR47, UR24, URZ, 0x3c, !UPT ;  /* 0x000000182f187292 */ /* 0x000fe2000f8e3c3f */
[----:B------:R-:W-:Y:S11]  /*5d60*/  @!P0 BRA `(.L_x_865) ;  /* 0x0000000000048947 */ /* 0x000ff60003800000 */
[----:B------:R-:W-:Y:S01]  /*5d70*/  BPT.TRAP 0x1 ;  /* 0x000000040000795c */ /* 0x000fe20000300000 */
.L_x_865:
[----:B------:R-:W-:Y:S01]  /*5d80*/  ULEA UR23, UR25, UR45, 0x3 ;  /* 0x0000002d19177291 */ /* 0x000fe2000f8e183f */
[----:B------:R-:W-:-:S05]  /*5d90*/  IMAD.U32 R7, RZ, RZ, UR24 ;  /* 0x00000018ff077e24 */ /* 0x000fca000f8e00ff */
[----:B------:R-:W-:-:S04]  /*5da0*/  SHF.L.U32 R7, R7, 0x1f, RZ ;  /* 0x0000001f07077819 */ /* 0x000fc800000006ff */
[----:B------:R0:W1:Y:S01]  /*5db0*/  SYNCS.PHASECHK.TRANS64.TRYWAIT P1, [UR23+0x13230], R7 ;  /* 0x01323007ff0075a7 */ /* 0x0000620008020157 */
[----:B------:R-:W-:Y:S05]  /*5dc0*/  @!P0 BRA `(.L_x_866) ;  /* 0x0000000000048947 */ /* 0x000fea0003800000 */
[----:B------:R-:W-:Y:S01]  /*5dd0*/  BPT.TRAP 0x1 ;  /* 0x000000040000795c */ /* 0x000fe20000300000 */
.L_x_866:
[----:B-1----:R-:W-:Y:S05]  /*5de0*/  @P1 BRA `(.L_x_867) ;  /* 0x0000000000081947 */ /* 0x002fea0003800000 */
[----:B------:R-:W1:Y:S02]  /*5df0*/  SYNCS.PHASECHK.TRANS64.TRYWAIT P1, [UR23+0x13230], R7 ;  /* 0x01323007ff0075a7 */ /* 0x000e640008020157 */
[----:B-1----:R-:W-:Y:S05]  /*5e00*/  @!P1 BRA `(.L_x_868) ;  /* 0x00000134003c9947 */ /* 0x002fea0003800000 */
.L_x_867:
        /* <DEDUP_REMOVED lines=64> */
.L_x_869:
[----:B------:R-:W-:Y:S01]  /*6210*/  ULEA UR11, UR46, UR45, 0x3 ;  /* 0x0000002d2e0b7291 */ /* 0x000fe2000f8e183f */
[----:B01----:R-:W-:-:S05]  /*6220*/  IMAD.U32 R7, RZ, RZ, UR47 ;  /* 0x0000002fff077e24 */ /* 0x003fca000f8e00ff */
[----:B------:R-:W-:-:S04]  /*6230*/  SHF.L.U32 R7, R7, 0x1f, RZ ;  /* 0x0000001f07077819 */ /* 0x000fc800000006ff */
[----:B------:R0:W1:Y:S01]  /*6240*/  SYNCS.PHASECHK.TRANS64.TRYWAIT P1, [UR11+0x13250], R7 ;  /* 0x01325007ff0075a7 */ /* 0x000062000802014b */
[----:B------:R-:W-:Y:S05]  /*6250*/  @!P0 BRA `(.L_x_870) ;  /* 0x0000000000048947 */ /* 0x000fea0003800000 */
[----:B------:R-:W-:Y:S01]  /*6260*/  BPT.TRAP 0x1 ;  /* 0x000000040000795c */ /* 0x000fe20000300000 */
.L_x_870:
[----:B-1----:R-:W-:Y:S05]  /*6270*/  @P1 BRA `(.L_x_871) ;  /* 0x0000000000081947 */ /* 0x002fea0003800000 */
[----:B------:R-:W1:Y:S02]  /*6280*/  SYNCS.PHASECHK.TRANS64.TRYWAIT P1, [UR11+0x13250], R7 ;  /* 0x01325007ff0075a7 */ /* 0x000e64000802014b */
[----:B-1----:R-:W-:Y:S05]  /*6290*/  @!P1 BRA `(.L_x_872) ;  /* 0x0000013000309947 */ /* 0x002fea0003800000 */
.L_x_871:
[----:B------:R-:W-:Y:S01]  /*62a0*/  UIADD3 UR6, UR45, 0x1000, URZ ;  /* 0x000010002d067890 */ /* 0x000fe2000fffe03f */
[----:B-1----:R-:W2:Y:S01]  /*62b0*/  LDL R8, [R1] ;  /* 0x0000000001087983 */ /* 0x002ea20000100800 */
[----:B------:R-:W-:Y:S01]  /*62c0*/  WARPGROUP.ARRIVE ;  /* 0x00000000000079c5 */ /* 0x000fe20000000000 */
[----:B------:R-:W-:Y:S01]  /*62d0*/  UMOV UR7, 0xc0000010 ;  /* 0xc000001000077882 */ /* 0x000fe20000000000 */
[----:B------:R-:W-:-:S04]  /*62e0*/  USHF.R.U32.HI UR6, URZ, 0x4, UR6 ;  /* 0x000000043f067899 */ /* 0x000fc80008011606 */
[----:B------:R-:W1:Y:S01]  /*62f0*/  S2R R9, SR_TID.X ;  /* 0x0000000000097919 */ /* 0x000e620000002100 */
[----:B------:R-:W-:Y:S01]  /*6300*/  PLOP3.LUT P1, PT, PT, PT, UP0, 0x80, 0x0 ;  /* 0x000000000000781c */ /* 0x000fe20003f2f008 */
[----:B0-----:R-:W-:Y:S01]  /*6310*/  IMAD.U32 R7, RZ, RZ, UR23 ;  /* 0x00000017ff077e24 */ /* 0x001fe2000f8e00ff */
[----:B------:R-:W-:Y:S01]  /*6320*/  ULOP3.LUT UR6, UR6, 0x3fff, URZ, 0xc0, !UPT ;  /* 0x00003fff06067892 */ /* 0x000fe2000f8ec03f */
[----:B------:R-:W-:Y:S01]  /*6330*/  PLOP3.LUT P2, PT, PT, PT, UP0, 0x80, 0x0 ;  /* 0x000000000000781c */ /* 0x000fe20003f4f008 */
[----:B------:R-:W-:Y:S02]  /*6340*/  IMAD R13, R0, -0xa0, RZ ;  /* 0xffffff60000d7824 */ /* 0x000fe400078e02ff */
[----:B------:R-:W-:-:S04]  /*6350*/  ULOP3.LUT UR6, UR6, 0x10000, URZ, 0xfc, !UPT ;  /* 0x0001000006067892 */ /* 0x000fc8000f8efc3f */
[----:B------:R-:W-:-:S07]  /*6360*/  UIMAD UR10, UR46, 0x280, UR6 ;  /* 0x000002802e0a78a4 */ /* 0x000fce000f8e0206 */
[----:B------:R-:W-:Y:S02]  /*6370*/  UMOV UR6, UR10 ;  /* 0x0000000a00067c82 */ /* 0x000fe40008000000 */
[----:B------:R-:W-:Y:S01]  /*6380*/  QGMMA.64x64x32.F32.E4M3.E4M3 R24, R152, gdesc[UR4], R24, gsb0 ;  /* 0x00e0000498187df3 */ /* 0x000fe20008000818 */
[----:B------:R-:W-:Y:S01]  /*6390*/  UIADD3 UR6, UR10, 0x80, URZ ;  /* 0x000000800a067890 */ /* 0x000fe2000fffe03f */
[----:B------:R-:W-:Y:S01]  /*63a0*/  UMOV UR7, 0xc0000010 ;  /* 0xc000001000077882 */ /* 0x000fe20000000000 */
[----:B-1----:R-:W-:-:S13]  /*63b0*/  LOP3.LUT P3, RZ, R9, 0x7f, RZ, 0xc0, !PT ;  /* 0x0000007f09ff7812 */ /* 0x002fda000786c0ff */
[----:B------:R-:W-:-:S05]  /*63c0*/  @!P3 VIADD R7, R7, 0x13240 ;  /* 0x000132400707b836 */ /* 0x000fca0000000000 */
[----:B------:R-:W-:Y:S01]  /*63d0*/  @!P3 PRMT R7, RZ, 0x654, R7 ;  /* 0x00000654ff07b816 */ /* 0x000fe20000000007 */
        /* <DEDUP_REMOVED lines=15> */
[----:B--2---:R-:W-:Y:S01]  /*64d0*/  VIADD R12, R8, UR39 ;  /* 0x00000027080c7c36 */ /* 0x004fe20008000000 */
        /* <DEDUP_REMOVED lines=8> */
[----:B------:R-:W-:-:S04]  /*6560*/  ULOP3.LUT UR6, URZ, UR21, URZ, 0x33, !UPT ;  /* 0x000000153f067292 */ /* 0x000fc8000f8e333f */
[----:B------:R-:W0:Y:S01]  /*6570*/  SHFL.IDX PT, R19, R12, RZ, 0x1c1f ;  /* 0x001c1fff0c137589 */ /* 0x000e2200000e0000 */
[----:B------:R-:W-:Y:S02]  /*6580*/  WARPGROUP.DEPBAR.LE gsb0, 0x0 ;  /* 0x00008000000079c5 */ /* 0x000fe40000010000 */
[----:B------:R1:W-:Y:S02]  /*6590*/  @!P3 SYNCS.ARRIVE.TRANS64.RED.A1T0 RZ, [R7+URZ], RZ ;  /* 0x000000ff07ffb9a7 */ /* 0x0003e4000810043f */
[----:B-1----:R-:W-:-:S04]  /*65a0*/  IADD3 R7, -R156, 0x1, R13 ;  /* 0x000000019c077810 */ /* 0x002fc80007ffe10d */
[----:B------:R-:W-:-:S05]  /*65b0*/  IADD3 R7, -R18, R7, R17 ;  /* 0x0000000712077210 */ /* 0x000fca0007ffe111 */
[C---:B------:R-:W-:Y:S02]  /*65c0*/  VIADD R11, R7.reuse, UR22 ;  /* 0x00000016070b7c36 */ /* 0x040fe40008000000 */
[----:B------:R-:W-:Y:S02]  /*65d0*/  VIADD R10, R7, UR6 ;  /* 0x00000006070a7c36 */ /* 0x000fe40008000000 */
[----:B------:R-:W-:Y:S02]  /*65e0*/  IMAD.IADD R7, R13, 0x1, -R156 ;  /* 0x000000010d077824 */ /* 0x000fe400078e0a9c */
[--C-:B0-----:R-:W-:Y:S02]  /*65f0*/  IMAD.IADD R9, R11, 0x1, R19.reuse ;  /* 0x000000010b097824 */ /* 0x101fe400078e0213 */
[----:B------:R-:W-:Y:S01]  /*6600*/  IMAD.IADD R8, R10, 0x1, R19 ;  /* 0x000000010a087824 */ /* 0x000fe200078e0213 */
[----:B------:R-:W-:Y:S06]  /*6610*/  @P1 BRA `(.L_x_873) ;  /* 0x0000000000541947 */ /* 0x000fec0003800000 */
[----:B------:R-:W-:Y:S01]  /*6620*/  IADD3 R19, -R18, R17, R19 ;  /* 0x0000001112137210 */ /* 0x000fe20007ffe113 */
[----:B------:R-:W-:Y:S03]  /*6630*/  BSSY B0, `(.L_x_874) ;  /* 0x0000010000007945 */ /* 0x000fe60003800000 */
        /* <DEDUP_REMOVED lines=10> */
.L_x_875:
[----:B------:R-:W-:-:S05]  /*66e0*/  IMAD.U32 R20, RZ, RZ, UR20 ;  /* 0x00000014ff147e24 */ /* 0x000fca000f8e00ff */
[----:B------:R-:W-:-:S13]  /*66f0*/  ISETP.NE.AND P1, PT, R20, 0x1, PT ;  /* 0x000000011400780c */ /* 0x000fda0003f25270 */
[----:B------:R-:W0:Y:S02]  /*6700*/  @P1 LDC.64 R14, c[0x0][0x9e8] ;  /* 0x00027a00ff0e1b82 */ /* 0x000e240000000a00 */
[----:B0-----:R-:W-:-:S05]  /*6710*/  @P1 IMAD.HI.U32 R14, R19, R14, RZ ;  /* 0x0000000e130e1227 */ /* 0x001fca00078e00ff */
[----:B------:R-:W-:-:S07]  /*6720*/  @P1 SHF.R.U32.HI R19, RZ, R15, R14 ;  /* 0x0000000fff131219 */ /* 0x000fce000001160e */
.L_x_876:
[----:B------:R-:W-:Y:S05]  /*6730*/  BSYNC B0 ;  /* 0x0000000000007941 */ /* 0x000fea0003800000 */
.L_x_874:
[----:B------:R-:W-:-:S05]  /*6740*/  IMAD R19, R19, R20, R7 ;  /* 0x0000001413137224 */ /* 0x000fca00078e0207 */
[----:B------:R-:W-:Y:S02]  /*6750*/  VIADDMNMX R9, R19, R20, R9, PT ;  /* 0x0000001413097246 */ /* 0x000fe40003800109 */
[----:B------:R-:W-:-:S07]  /*6760*/  VIMNMX R8, R8, R19, !PT ;  /* 0x0000001308087248 */ /* 0x000fce0007fe0100 */
.L_x_873:
        /* <DEDUP_REMOVED lines=11> */
[----:B------:R-:W-:-:S02]  /*6820*/  ISETP.GT.AND P2, PT, R8, 0x8, !P2 ;  /* 0x000000080800780c */ /* 0x000fc40005744270 */
[----:B------:R-:W-:Y:S01]  /*6830*/  FSEL R121, R121, -INF , !P1 ;  /* 0xff80000079797808 */ /* 0x000fe20004800000 */
[--C-:B0-----:R-:W-:Y:S01]  /*6840*/  IMAD.IADD R11, R11, 0x1, R12.reuse ;  /* 0x000000010b0b7824 */ /* 0x101fe200078e020c */
[----:B------:R-:W-:Y:S01]  /*6850*/  LOP3.LUT R16, R16, 0xbfffffff, RZ, 0xc0, !PT ;  /* 0xbfffffff10107812 */ /* 0x000fe200078ec0ff */
[----:B------:R-:W-:Y:S01]  /*6860*/  IMAD.IADD R10, R10, 0x1, R12 ;  /* 0x000000010a0a7824 */ /* 0x000fe200078e020c */
[----:B------:R-:W-:Y:S02]  /*6870*/  ISETP.GT.AND P1, PT, R8, 0x9, !P3 ;  /* 0x000000090800780c */ /* 0x000fe40005f24270 */
[C---:B------:R-:W-:Y:S02]  /*6880*/  ISETP.LT.OR P2, PT, R9.reuse, 0x9, P2 ;  /* 0x000000090900780c */ /* 0x040fe40001741670 */
        /* <DEDUP_REMOVED lines=213> */
[----:B------:R-:W-:-:S04]  /*75e0*/  ISETP.LT.OR P6, PT, R9, 0x9a, P6 ;  /* 0x0000009a0900780c */ /* 0x000fc800037c1670 */
[----:B------:R-:W-:Y:S02]  /*75f0*/  FSEL R69, R69, -INF , !P6 ;  /* 0xff80000045457808 */ /* 0x000fe40007000000 */
[----:B------:R-:W-:-:S13]  /*7600*/  PLOP3.LUT P6, PT, PT, PT, UP1, 0x40, 0x0 ;  /* 0x000000000000781c */ /* 0x000fda0003fce818 */
[----:B------:R-:W-:Y:S05]  /*7610*/  @P6 BRA `(.L_x_877) ;  /* 0x0000000000546947 */ /* 0x000fea0003800000 */
        /* <DEDUP_REMOVED lines=12> */
.L_x_879:
[----:B------:R-:W-:-:S05]  /*76e0*/  IMAD.U32 R14, RZ, RZ, UR20 ;  /* 0x00000014ff0e7e24 */ /* 0x000fca000f8e00ff */
[----:B------:R-:W-:-:S13]  /*76f0*/  ISETP.NE.AND P6, PT, R14, 0x1, PT ;  /* 0x000000010e00780c */ /* 0x000fda0003fc5270 */
[----:B------:R-:W0:Y:S02]  /*7700*/  @P6 LDC.64 R8, c[0x0][0x9e8] ;  /* 0x00027a00ff086b82 */ /* 0x000e240000000a00 */
[----:B0-----:R-:W-:-:S05]  /*7710*/  @P6 IMAD.HI.U32 R8, R12, R8, RZ ;  /* 0x000000080c086227 */ /* 0x001fca00078e00ff */
[----:B------:R-:W-:-:S07]  /*7720*/  @P6 SHF.R.U32.HI R12, RZ, R9, R8 ;  /* 0x00000009ff0c6219 */ /* 0x000fce0000011608 */
.L_x_880:
[----:B------:R-:W-:Y:S05]  /*7730*/  BSYNC B0 ;  /* 0x0000000000007941 */ /* 0x000fea0003800000 */
.L_x_878:
[----:B------:R-:W-:-:S05]  /*7740*/  IMAD R7, R12, R14, R7 ;  /* 0x0000000e0c077224 */ /* 0x000fca00078e0207 */
[----:B------:R-:W-:Y:S02]  /*7750*/  VIADDMNMX R11, R7, R14, R11, PT ;  /* 0x0000000e070b7246 */ /* 0x000fe4000380010b */
[----:B------:R-:W-:-:S07]  /*7760*/  VIMNMX R10, R10, R7, !PT ;  /* 0x000000070a0a7248 */ /* 0x000fce0007fe0100 */
.L_x_877:
[----:B------:R-:W-:Y:S02]  /*7770*/  ISETP.GT.AND P1, PT, R10, 0x20, !P1 ;  /* 0x000000200a00780c */ /* 0x000fe40004f24270 */
        /* <DEDUP_REMOVED lines=71> */
[C---:B------:R-:W-:Y:S02]  /*7bf0*/  ISETP.LT.OR P1, PT, R11.reuse, 0x49, P1 ;  /* 0x000000490b00780c */ /* 0x040fe40000f21670 */
        /* <DEDUP_REMOVED lines=38> */
[C---:B------:R-:W-:Y:S02]  /*7e60*/  ISETP.GT.AND P1, PT, R10.reuse, 0x60, !P1 ;  /* 0x000000600a00780c */ /* 0x040fe40004f24270 */
[----:B------:R-:W-:Y:S02]  /*7e70*/  ISETP.GT.AND P5, PT, R10, 0x98, !P5 ;  /* 0x000000980a00780c */ /* 0x000fe40006fa4270 */
[----:B------:R-:W-:Y:S02]  /*7e80*/  ISETP.LT.OR P1, PT, R11, 0x61, P1 ;  /* 0x000000610b00780c */ /* 0x000fe40000f21670 */
[----:B0-----:R-:W-:Y:S01]  /*7e90*/  FMNMX.FTZ R12, R9, R8, !PT ;  /* 0x00000008090c7209 */ /* 0x001fe20007810000 */
[----:B------:R-:W-:Y:S01]  /*7ea0*/  IMAD.U32 R8, RZ, RZ, UR40 ;  /* 0x00000028ff087e24 */ /* 0x000fe2000f8e00ff */
[----:B------:R-:W-:-:S02]  /*7eb0*/  FSEL R74, R74, -INF , !P1 ;  /* 0xff8000004a4a7808 */ /* 0x000fc40004800000 */
[----:B------:R-:W-:Y:S01]  /*7ec0*/  LOP3.LUT P1, RZ, R16, 0x800, RZ, 0xc0, !PT ;  /* 0x0000080010ff7812 */ /* 0x000fe2000782c0ff */
[----:B------:R-:W0:Y:S01]  /*7ed0*/  SHFL.BFLY PT, R7, R12, 0x1, 0x1f ;  /* 0x0c201f000c077f89 */ /* 0x000e2200000e0000 */
[C---:B------:R-:W-:Y:S02]  /*7ee0*/  ISETP.LT.OR P3, PT, R11.reuse, 0x91, P3 ;  /* 0x000000910b00780c */ /* 0x040fe40001f61670 */
[----:B------:R-:W-:Y:S02]  /*7ef0*/  ISETP.GT.AND P1, PT, R10, 0x61, !P1 ;  /* 0x000000610a00780c */ /* 0x000fe40004f24270 */
[C---:B------:R-:W-:Y:S02]  /*7f00*/  ISETP.LT.OR P4, PT, R11.reuse, 0x92, P4 ;  /* 0x000000920b00780c */ /* 0x040fe40002781670 */
[----:B------:R-:W-:Y:S02]  /*7f10*/  ISETP.LT.OR P1, PT, R11, 0x62, P1 ;  /* 0x000000620b00780c */ /* 0x000fe40000f21670 */
[----:B------:R-:W-:-:S02]  /*7f20*/  FSEL R66, R66, -INF , !P3 ;  /* 0xff80000042427808 */ /* 0x000fc40005800000 */
[----:B------:R-:W-:Y:S02]  /*7f30*/  FSEL R75, R75, -INF , !P1 ;  /* 0xff8000004b4b7808 */ /* 0x000fe40004800000 */
[----:B------:R-:W-:Y:S02]  /*7f40*/  LOP3.LUT P1, RZ, R16, 0x400, RZ, 0xc0, !PT ;  /* 0x0000040010ff7812 */ /* 0x000fe4000782c0ff */
[----:B------:R-:W-:Y:S02]  /*7f50*/  ISETP.LT.OR P5, PT, R11, 0x99, P5 ;  /* 0x000000990b00780c */ /* 0x000fe40002fa1670 */
[----:B------:R-:W-:Y:S02]  /*7f60*/  ISETP.GT.AND P1, PT, R10, 0x68, !P1 ;  /* 0x000000680a00780c */ /* 0x000fe40004f24270 */
[----:B------:R-:W-:Y:S02]  /*7f70*/  FSEL R67, R67, -INF , !P4 ;  /* 0xff80000043437808 */ /* 0x000fe40006000000 */
[----:B------:R-:W-:-:S02]  /*7f80*/  ISETP.LT.OR P1, PT, R11, 0x69, P1 ;  /* 0x000000690b00780c */ /* 0x000fc40000f21670 */
[----:B------:R-:W-:Y:S02]  /*7f90*/  FSEL R70, R70, -INF , !P5 ;  /* 0xff80000046467808 */ /* 0x000fe40006800000 */
[----:B------:R-:W-:Y:S02]  /*7fa0*/  FSEL R78, R78, -INF , !P1 ;  /* 0xff8000004e4e7808 */ /* 0x000fe40004800000 */
[----:B------:R-:W-:Y:S02]  /*7fb0*/  LOP3.LUT P1, RZ, R16, 0x200, RZ, 0xc0, !PT ;  /* 0x0000020010ff7812 */ /* 0x000fe4000782c0ff */
[----:B0-----:R-:W-:Y:S02]  /*7fc0*/  FMNMX.FTZ R7, R12, R7, !PT ;  /* 0x000000070c077209 */ /* 0x001fe40007810000 */
[----:B------:R-:W-:-:S03]  /*7fd0*/  ISETP.GT.AND P1, PT, R10, 0x69, !P1 ;  /* 0x000000690a00780c */ /* 0x000fc60004f24270 */
[----:B------:R-:W-:Y:S01]  /*7fe0*/  FFMA.FTZ R8, R7, R8, -8 ;  /* 0xc100000007087423 */ /* 0x000fe20000010008 */
        /* <DEDUP_REMOVED lines=58> */
[----:B------:R-:W-:Y:S02]  /*8390*/  ISETP.GT.AND P1, PT, R10, RZ, !P6 ;  /* 0x000000ff0a00720c */ /* 0x000fe40007724270 */
[----:B------:R-:W-:Y:S02]  /*83a0*/  LOP3.LUT P6, RZ, R16, 0x8000000, RZ, 0xc0, !PT ;  /* 0x0800000010ff7812 */ /* 0x000fe400078cc0ff */
[----:B------:R-:W-:Y:S02]  /*83b0*/  ISETP.LT.OR P1, PT, R11, 0x1, P1 ;  /* 0x000000010b00780c */ /* 0x000fe40000f21670 */
[----:B------:R-:W-:Y:S02]  /*83c0*/  ISETP.GT.AND P2, PT, R10, 0x99, !P6 ;  /* 0x000000990a00780c */ /* 0x000fe40007744270 */
[----:B------:R-:W-:-:S02]  /*83d0*/  FSEL R122, R122, -INF , !P1 ;  /* 0xff8000007a7a7808 */ /* 0x000fc40004800000 */
[----:B------:R-:W-:Y:S02]  /*83e0*/  FSETP.NEU.FTZ.AND P1, PT, R7, -INF , PT ;  /* 0xff8000000700780b */ /* 0x000fe40003f3d000 */
[----:B------:R-:W-:Y:S02]  /*83f0*/  ISETP.LT.OR P2, PT, R11, 0x9a, P2 ;  /* 0x0000009a0b00780c */ /* 0x000fe40001741670 */
[----:B------:R-:W-:Y:S02]  /*8400*/  FSEL R8, R8, RZ, P1 ;  /* 0x000000ff08087208 */ /* 0x000fe40000800000 */
[----:B------:R-:W-:-:S03]  /*8410*/  FSEL R71, R71, -INF , !P2 ;  /* 0xff80000047477808 */ /* 0x000fc60005000000 */
[--C-:B------:R-:W-:Y:S01]  /*8420*/  FFMA.FTZ R21, R104, UR40, -R8.reuse ;  /* 0x0000002868157c23 */ /* 0x100fe20008010808 */
[----:B------:R-:W-:Y:S01]  /*8430*/  FMNMX.FTZ R104, R122, R3, !PT ;  /* 0x000000037a687209 */ /* 0x000fe20007810000 */
[--C-:B------:R-:W-:Y:S01]  /*8440*/  FFMA.FTZ R12, R121, UR40, -R8.reuse ;  /* 0x00000028790c7c23 */ /* 0x100fe20008010808 */
[----:B------:R-:W-:-:S01]  /*8450*/  FFMA.FTZ R121, R105, UR40, -R8 ;  /* 0x0000002869797c23 */ /* 0x000fc20008010808 */
[--C-:B------:R-:W-:Y:S01]  /*8460*/  FFMA.FTZ R13, R124, UR40, -R8.reuse ;  /* 0x000000287c0d7c23 */ /* 0x100fe20008010808 */
[----:B------:R-:W-:Y:S01]  /*8470*/  FMNMX.FTZ R23, R123, R104, !PT ;  /* 0x000000687b177209 */ /* 0x000fe20007810000 */
[--C-:B------:R-:W-:Y:S01]  /*8480*/  FFMA.FTZ R124, R109, UR40, -R8.reuse ;  /* 0x000000286d7c7c23 */ /* 0x100fe20008010808 */
[----:B------:R0:W-:Y:S01]  /*8490*/  MUFU.EX2 R104, R121 ;  /* 0x0000007900687308 */ /* 0x0001e20000000800 */
        /* <DEDUP_REMOVED lines=8> */
[----:B0-----:R-:W-:-:S01]  /*8520*/  FFMA.FTZ R121, R113, UR40, -R8 ;  /* 0x0000002871797c23 */ /* 0x001fc20008010808 */
        /* <DEDUP_REMOVED lines=34> */
[----:B------:R-:W-:Y:S02]  /*8750*/  MUFU.EX2 R9, R9 ;  /* 0x0000000900097308 */ /* 0x000fe40000000800 */
[----:B------:R-:W-:-:S04]  /*8760*/  FMNMX.FTZ R113, R115, R116, !PT ;  /* 0x0000007473717209 */ /* 0x000fc80007810000 */
[----:B------:R-:W-:Y:S02]  /*8770*/  FMNMX.FTZ R120, R118, R113, !PT ;  /* 0x0000007176787209 */ /* 0x000fe40007810000 */
[----:B------:R0:W-:Y:S02]  /*8780*/  MUFU.EX2 R116, R117 ;  /* 0x0000007500747308 */ /* 0x0001e40000000800 */
[----:B------:R-:W-:-:S04]  /*8790*/  FMNMX.FTZ R113, R119, R120, !PT ;  /* 0x0000007877717209 */ /* 0x000fc80007810000 */
[----:B------:R-:W-:Y:S02]  /*87a0*/  FMNMX.FTZ R120, R90, R113, !PT ;  /* 0x000000715a787209 */ /* 0x000fe40007810000 */
[----:B------:R-:W-:Y:S01]  /*87b0*/  MUFU.EX2 R12, R12 ;  /* 0x0000000c000c7308 */ /* 0x000fe20000000800 */
[----:B0-----:R-:W-:-:S01]  /*87c0*/  FFMA.FTZ R117, R76, UR40, -R8 ;  /* 0x000000284c757c23 */ /* 0x001fc20008010808 */
        /* <DEDUP_REMOVED lines=29> */
[----:B------:R0:W-:Y:S02]  /*89a0*/  MUFU.EX2 R10, R117 ;  /* 0x00000075000a7308 */ /* 0x0001e40000000800 */
[----:B------:R-:W-:-:S04]  /*89b0*/  FMNMX.FTZ R77, R67, R76, !PT ;  /* 0x0000004c434d7209 */ /* 0x000fc80007810000 */
[----:B------:R-:W-:Y:S01]  /*89c0*/  FMNMX.FTZ R76, R70, R77, !PT ;  /* 0x0000004d464c7209 */ /* 0x000fe20007810000 */
[----:B------:R-:W-:-:S01]  /*89d0*/  FFMA.FTZ R77, R81, UR40, -R8 ;  /* 0x00000028514d7c23 */ /* 0x000fc20008010808 */
[----:B------:R-:W-:Y:S01]  /*89e0*/  FFMA.FTZ R81, R85, UR40, -R8 ;  /* 0x0000002855517c23 */ /* 0x000fe20008010808 */
[----:B------:R-:W-:Y:S01]  /*89f0*/  MUFU.EX2 R105, R105 ;  /* 0x0000006900697308 */ /* 0x000fe20000000800 */
[----:B------:R-:W-:-:S05]  /*8a00*/  FMNMX.FTZ R113, R71, R76, !PT ;  /* 0x0000004c47717209 */ /* 0x000fca0007810000 */
[----:B------:R-:W1:Y:S02]  /*8a10*/  SHFL.BFLY PT, R120, R113, 0x2, 0x1f ;  /* 0x0c401f0071787f89 */ /* 0x000e6400000e0000 */
[----:B------:R-:W-:Y:S08]  /*8a20*/  MUFU.EX2 R76, R121 ;  /* 0x00000079004c7308 */ /* 0x000ff00000000800 */
[----:B------:R-:W-:Y:S08]  /*8a30*/  MUFU.EX2 R109, R109 ;  /* 0x0000006d006d7308 */ /* 0x000ff00000000800 */
[----:B------:R-:W-:Y:S01]  /*8a40*/  MUFU.EX2 R88, R88 ;  /* 0x0000005800587308 */ /* 0x000fe20000000800 */
[----:B-1----:R-:W-:Y:S01]  /*8a50*/  FMNMX.FTZ R120, R113, R120, !PT ;  /* 0x0000007871787209 */ /* 0x002fe20007810000 */
[----:B------:R-:W-:Y:S01]  /*8a60*/  FFMA.FTZ R113, R69, UR40, -R8 ;  /* 0x0000002845717c23 */ /* 0x000fe20008010808 */
[----:B------:R-:W-:-:S05]  /*8a70*/  FSEL R69, R7, RZ, P1 ;  /* 0x000000ff07457208 */ /* 0x000fca0000800000 */
[----:B------:R-:W-:Y:S01]  /*8a80*/  MUFU.EX2 R89, R89 ;  /* 0x0000005900597308 */ /* 0x000fe20000000800 */
[----:B------:R-:W1:Y:S01]  /*8a90*/  SHFL.BFLY PT, R85, R120, 0x1, 0x1f ;  /* 0x0c201f0078557f89 */ /* 0x000e6200000e0000 */
[----:B------:R-:W-:-:S06]  /*8aa0*/  FADD.FTZ R4, -R69, R4 ;  /* 0x0000000445047221 */ /* 0x000fcc0000010100 */
[----:B------:R-:W-:Y:S01]  /*8ab0*/  MUFU.EX2 R69, R113 ;  /* 0x0000007100457308 */ /* 0x000fe20000000800 */
[----:B------:R-:W-:-:S07]  /*8ac0*/  FMUL.FTZ R4, R4, UR40 ;  /* 0x0000002804047c20 */ /* 0x000fce0008410000 */
[----:B------:R-:W2:Y:S08]  /*8ad0*/  MUFU.EX2 R4, R4 ;  /* 0x0000000400047308 */ /* 0x000eb00000000800 */
[----:B------:R-:W-:Y:S01]  /*8ae0*/  MUFU.EX2 R92, R92 ;  /* 0x0000005c005c7308 */ /* 0x000fe20000000800 */
[----:B-1----:R-:W-:Y:S01]  /*8af0*/  FMNMX.FTZ R8, R120, R85, !PT ;  /* 0x0000005578087209 */ /* 0x002fe20007810000 */
[----:B------:R-:W-:-:S03]  /*8b00*/  IMAD.U32 R85, RZ, RZ, UR40 ;  /* 0x00000028ff557e24 */ /* 0x000fc6000f8e00ff */
[C---:B------:R-:W-:Y:S01]  /*8b10*/  FSETP.NEU.FTZ.AND P1, PT, R8.reuse, -INF , PT ;  /* 0xff8000000800780b */ /* 0x040fe20003f3d000 */
[----:B------:R-:W-:-:S02]  /*8b20*/  FFMA.FTZ R84, R8, R85, -8 ;  /* 0xc100000008547423 */ /* 0x000fc40000010055 */
[----:B------:R-:W-:Y:S01]  /*8b30*/  MUFU.EX2 R93, R93 ;  /* 0x0000005d005d7308 */ /* 0x000fe20000000800 */
[----:B------:R-:W-:Y:S02]  /*8b40*/  FSEL R128, R8, RZ, P1 ;  /* 0x000000ff08807208 */ /* 0x000fe40000800000 */
[----:B------:R-:W-:-:S03]  /*8b50*/  FSEL R84, R84, RZ, P1 ;  /* 0x000000ff54547208 */ /* 0x000fc60000800000 */
[----:B------:R-:W-:Y:S02]  /*8b60*/  FADD.FTZ R128, -R128, R3 ;  /* 0x0000000380807221 */ /* 0x000fe40000010100 */
[----:B------:R-:W-:Y:S01]  /*8b70*/  MUFU.EX2 R96, R96 ;  /* 0x0000006000607308 */ /* 0x000fe20000000800 */
[----:B------:R-:W-:-:S01]  /*8b80*/  FFMA.FTZ R85, R123, UR40, -R84 ;  /* 0x000000287b557c23 */ /* 0x000fc20008010854 */
[--C-:B------:R-:W-:Y:S01]  /*8b90*/  FFMA.FTZ R123, R126, UR40, -R84.reuse ;  /* 0x000000287e7b7c23 */ /* 0x100fe20008010854 */
[----:B------:R-:W-:-:S01]  /*8ba0*/  FFMA.FTZ R120, R122, UR40, -R84 ;  /* 0x000000287a787c23 */ /* 0x000fc20008010854 */
[--C-:B------:R-:W-:Y:S01]  /*8bb0*/  FFMA.FTZ R122, R127, UR40, -R84.reuse ;  /* 0x000000287f7a7c23 */ /* 0x100fe20008010854 */
[----:B0-----:R-:W-:-:S01]  /*8bc0*/  FFMA.FTZ R117, R130, UR40, -R84 ;  /* 0x0000002882757c23 */ /* 0x001fc20008010854 */
[----:B------:R-:W-:Y:S01]  /*8bd0*/  FFMA.FTZ R124, R131, UR40, -R84 ;  /* 0x00000028837c7c23 */ /* 0x000fe20008010854 */
[----:B--2---:R-:W-:-:S01]  /*8be0*/  FFMA.FTZ R127, R4, R6, R9 ;  /* 0x00000006047f7223 */ /* 0x004fc20000010009 */
[----:B------:R0:W-:Y:S01]  /*8bf0*/  MUFU.EX2 R113, R123 ;  /* 0x0000007b00717308 */ /* 0x0001e20000000800 */
        /* <DEDUP_REMOVED lines=8> */
[----:B0-----:R-:W-:Y:S01]  /*8c80*/  FMUL.FTZ R123, R128, UR40 ;  /* 0x00000028807b7c20 */ /* 0x001fe20008410000 */
[----:B------:R-:W-:Y:S01]  /*8c90*/  FADD.FTZ R128, R12, R127 ;  /* 0x0000007f0c807221 */ /* 0x000fe20000010000 */
        /* <DEDUP_REMOVED lines=22> */
[----:B0-----:R-:W-:-:S01]  /*8e00*/  FFMA.FTZ R6, R123, R5, R120 ;  /* 0x000000057b067223 */ /* 0x001fc20000010078 */
[----:B------:R-:W-:Y:S01]  /*8e10*/  FADD.FTZ R5, R13, R128 ;  /* 0x000000800d057221 */ /* 0x000fe20000010000 */
        /* <DEDUP_REMOVED lines=9> */
[----:B------:R-:W-:Y:S01]  /*8eb0*/  FFMA.FTZ R71, R71, UR40, -R84 ;  /* 0x0000002847477c23 */ /* 0x000fe20008010854 */
[----:B------:R-:W-:-:S01]  /*8ec0*/  FADD.FTZ R103, R113, R6 ;  /* 0x0000000671677221 */ /* 0x000fc20000010000 */
[----:B------:R-:W-:-:S02]  /*8ed0*/  FADD.FTZ R6, R14, R5 ;  /* 0x000000050e067221 */ /* 0x000fc40000010000 */
        /* <DEDUP_REMOVED lines=10> */
[----:B------:R-:W-:-:S06]  /*8f80*/  FADD.FTZ R5, R21, R6 ;  /* 0x0000000615057221 */ /* 0x000fcc0000010000 */
        /* <DEDUP_REMOVED lines=59> */
[----:B-1----:R-:W-:-:S04]  /*9340*/  FADD.FTZ R5, R73, R6 ;  /* 0x0000000649057221 */ /* 0x002fc80000010000 */
[----:B------:R-:W-:-:S03]  /*9350*/  FADD.FTZ R6, R10, R5 ;  /* 0x000000050a067221 */ /* 0x000fc60000010000 */
        /* <DEDUP_REMOVED lines=49> */
[----:B------:R-:W-:Y:S01]  /*9670*/  FADD.FTZ R6, R69, R6 ;  /* 0x0000000645067221 */ /* 0x000fe20000010000 */
[----:B--2---:R-:W-:-:S04]  /*9680*/  FADD.FTZ R103, R70, R103 ;  /* 0x0000006746677221 */ /* 0x004fc80000010000 */
[----:B0-----:R-:W-:Y:S01]  /*9690*/  FADD.FTZ R5, R71, R103 ;  /* 0x0000006747057221 */ /* 0x001fe20000010000 */
[----:B------:R-:W-:Y:S06]  /*96a0*/  @!P0 BRA `(.L_x_881) ;  /* 0x0000000000048947 */ /* 0x000fec0003800000 */
[----:B------:R-:W-:Y:S01]  /*96b0*/  BPT.TRAP 0x1 ;  /* 0x000000040000795c */ /* 0x000fe20000300000 */
.L_x_881:
        /* <DEDUP_REMOVED lines=86> */
.L_x_864:
[----:B------:R-:W-:Y:S01]  /*9c20*/  ULDC UR6, c[0x0][0x448] ;  /* 0x0001120000067ab9 */ /* 0x000fe20000000800 */
[----:B------:R-:W-:Y:S01]  /*9c30*/  IADD3 R7, R17, 0x1, -R18 ;  /* 0x0000000111077810 */ /* 0x000fe20007ffe812 */
[----:B------:R-:W-:Y:S01]  /*9c40*/  UISETP.NE.AND UP0, UPT, UR6, 0x1, UPT ;  /* 0x000000010600788c */ /* 0x000fe2000bf05270 */
[----:B------:R-:W-:Y:S02]  /*9c50*/  ULDC UR11, c[0x0][0x9e4] ;  /* 0x00027900000b7ab9 */ /* 0x000fe40000000800 */
[----:B------:R-:W-:Y:S01]  /*9c60*/  R2UR UR12, R7 ;  /* 0x00000000070c72ca */ /* 0x000fe200000e0000 */
[----:B------:R-:W-:Y:S02]  /*9c70*/  UISETP.GE.AND UP1, UPT, UR11, 0x1, UPT ;  /* 0x000000010b00788c */ /* 0x000fe4000bf26270 */
[----:B------:R-:W-:-:S04]  /*9c80*/  UIADD3 UR10, UR39, 0xbf, URZ ;  /* 0x000000bf270a7890 */ /* 0x000fc8000fffe03f */
[----:B------:R-:W-:Y:S01]  /*9c90*/  PLOP3.LUT P1, PT, PT, PT, UP1, 0x40, 0x0 ;  /* 0x000000000000781c */ /* 0x000fe20003f2e818 */
[----:B------:R-:W-:Y:S01]  /*9ca0*/  @UP0 ULDC UR6, c[0x0][0x44c] ;  /* 0x0001130000060ab9 */ /* 0x000fe20000000800 */
[----:B------:R-:W-:Y:S01]  /*9cb0*/  @UP0 ULDC UR13, c[0x0][0x450] ;  /* 0x00011400000d0ab9 */ /* 0x000fe20000000800 */
[----:B------:R-:W-:-:S04]  /*9cc0*/  UIMAD.WIDE.U32 UR6, UR10, UR6, URZ ;  /* 0x000000060a0672a5 */ /* 0x000fc8000f8e003f */
[----:B------:R-:W-:-:S04]  /*9cd0*/  @UP0 USHF.R.U32.HI UR10, URZ, UR13, UR7 ;  /* 0x0000000d3f0a0299 */ /* 0x000fc80008011607 */
[----:B------:R-:W-:-:S04]  /*9ce0*/  UIADD3 UR10, UR12, UR10, URZ ;  /* 0x0000000a0c0a7290 */ /* 0x000fc8000fffe03f */
        /* <DEDUP_REMOVED lines=12> */
.L_x_884:
[----:B------:R-:W-:-:S11]  /*9db0*/  UISETP.NE.AND UP2, UPT, UR11, 0x1, UPT ;  /* 0x000000010b00788c */ /* 0x000fd6000bf45270 */
[----:B------:R-:W-:Y:S02]  /*9dc0*/  @UP2 ULDC.64 UR12, c[0x0][0x9e8] ;  /* 0x00027a00000c2ab9 */ /* 0x000fe40000000a00 */
[----:B------:R-:W-:-:S04]  /*9dd0*/  UIMAD.WIDE.U32 UR6, UR10, UR12, URZ ;  /* 0x0000000c0a0672a5 */ /* 0x000fc8000f8e003f */
[----:B------:R-:W-:-:S12]  /*9de0*/  @UP2 USHF.R.U32.HI UR10, URZ, UR13, UR7 ;  /* 0x0000000d3f0a2299 */ /* 0x000fd80008011607 */
.L_x_885:
[----:B------:R-:W-:-:S04]  /*9df0*/  UIMAD UR10, UR10, UR11, URZ ;  /* 0x0000000b0a0a72a4 */ /* 0x000fc8000f8e023f */
[----:B------:R-:W-:-:S04]  /*9e00*/  UISETP.LT.AND UP2, UPT, UR21, UR10, UPT ;  /* 0x0000000a1500728c */ /* 0x000fc8000bf41270 */
[----:B------:R-:W-:-:S12]  /*9e10*/  USEL UR21, UR21, UR10, !UP2 ;  /* 0x0000000a15157287 */ /* 0x000fd8000d000000 */
.L_x_883:
        /* <DEDUP_REMOVED lines=11> */
[----:B------:R-:W-:-:S06]  /*9ed0*/  UMOV UR22, UR46 ;  /* 0x0000002e00167c82 */ /* 0x000fcc0008000000 */
.L_x_896:
[----:B------:R-:W-:-:S04]  /*9ee0*/  UISETP.NE.AND UP2, UPT, UR22, 0x1, UPT ;  /* 0x000000011600788c */ /* 0x000fc8000bf45270 */
[----:B------:R-:W-:-:S04]  /*9ef0*/  USEL UR47, URZ, 0x1, UP2 ;  /* 0x000000013f2f7887 */ /* 0x000fc80009000000 */
[----:B------:R-:W-:Y:S01]  /*9f00*/  ULOP3.LUT UR47, UR23, UR47, URZ, 0x3c, !UPT ;  /* 0x0000002f172f7292 */ /* 0x000fe2000f8e3c3f */
[----:B------:R-:W-:Y:S11]  /*9f10*/  @!P0 BRA `(.L_x_887) ;  /* 0x0000000000048947 */ /* 0x000ff60003800000 */
[----:B------:R-:W-:Y:S01]  /*9f20*/  BPT.TRAP 0x1 ;  /* 0x000000040000795c */ /* 0x000fe20000300000 */
.L_x_887:
        /* <DEDUP_REMOVED lines=9> */
.L_x_888:
[----:B-1----:R-:W-:Y:S05]  /*9fc0*/  @P1 BRA `(.L_x_889) ;  /* 0x0000000000081947 */ /* 0x002fea0003800000 */
[----:B------:R-:W1:Y:S02]  /*9fd0*/  SYNCS.PHASECHK.TRANS64.TRYWAIT P1, [UR20+0x13230], R3 ;  /* 0x01323003ff0075a7 */ /* 0x000e640008020154 */
[----:B-1----:R-:W-:Y:S05]  /*9fe0*/  @!P1 BRA `(.L_x_890) ;  /* 0x000000f000f49947 */ /* 0x002fea0003800000 */
.L_x_889:
        /* <DEDUP_REMOVED lines=64> */
.L_x_891:
[----:B------:R-:W-:Y:S01]  /*a3f0*/  ULEA UR11, UR22, UR45, 0x3 ;  /* 0x0000002d160b7291 */ /* 0x000fe2000f8e183f */
[----:B01----:R-:W-:-:S05]  /*a400*/  IMAD.U32 R3, RZ, RZ, UR23 ;  /* 0x00000017ff037e24 */ /* 0x003fca000f8e00ff */
[----:B------:R-:W-:-:S04]  /*a410*/  SHF.L.U32 R3, R3, 0x1f, RZ ;  /* 0x0000001f03037819 */ /* 0x000fc800000006ff */
[----:B------:R0:W1:Y:S01]  /*a420*/  SYNCS.PHASECHK.TRANS64.TRYWAIT P1, [UR11+0x13250], R3 ;  /* 0x01325003ff0075a7 */ /* 0x000062000802014b */
[----:B------:R-:W-:Y:S05]  /*a430*/  @!P0 BRA `(.L_x_892) ;  /* 0x0000000000048947 */ /* 0x000fea0003800000 */
[----:B------:R-:W-:Y:S01]  /*a440*/  BPT.TRAP 0x1 ;  /* 0x000000040000795c */ /* 0x000fe20000300000 */
.L_x_892:
        /* <DEDUP_REMOVED lines=79> */
[----:B------:R-:W-:Y:S01]  /*a940*/  FMNMX.FTZ R10, R71, R10, !PT ;  /* 0x0000000a470a7209 */ /* 0x000fe20007810000 */
[----:B-1----:R-:W-:Y:S06]  /*a950*/  @P1 BRA `(.L_x_893) ;  /* 0x0000000000081947 */ /* 0x002fec0003800000 */
[----:B------:R-:W1:Y:S02]  /*a960*/  SYNCS.PHASECHK.TRANS64.TRYWAIT P1, [UR11+0x13250], R3 ;  /* 0x01325003ff0075a7 */ /* 0x000e64000802014b */
[----:B-1----:R-:W-:Y:S05]  /*a970*/  @!P1 BRA `(.L_x_894) ;  /* 0x000000e800a89947 */ /* 0x002fea0003800000 */
.L_x_893:
[----:B------:R-:W-:Y:S01]  /*a980*/  UIADD3 UR6, UR45, 0x1000, URZ ;  /* 0x000010002d067890 */ /* 0x000fe2000fffe03f */
[----:B------:R-:W-:Y:S01]  /*a990*/  WARPGROUP.ARRIVE ;  /* 0x00000000000079c5 */ /* 0x000fe20000000000 */
[----:B------:R-:W-:Y:S01]  /*a9a0*/  UMOV UR7, 0xc0000010 ;  /* 0xc000001000077882 */ /* 0x000fe20000000000 */
[----:B-1----:R-:W1:Y:S01]  /*a9b0*/  SHFL.BFLY PT, R4, R9, 0x2, 0x1f ;  /* 0x0c401f0009047f89 */ /* 0x002e6200000e0000 */
[----:B------:R-:W-:-:S03]  /*a9c0*/  USHF.R.U32.HI UR6, URZ, 0x4, UR6 ;  /* 0x000000043f067899 */ /* 0x000fc60008011606 */
[----:B0-----:R-:W0:Y:S01]  /*a9d0*/  SHFL.BFLY PT, R3, R10, 0x2, 0x1f ;  /* 0x0c401f000a037f89 */ /* 0x001e2200000e0000 */
[----:B------:R-:W-:-:S04]  /*a9e0*/  ULOP3.LUT UR6, UR6, 0x3fff, URZ, 0xc0, !UPT ;  /* 0x00003fff06067892 */ /* 0x000fc8000f8ec03f */
[----:B------:R-:W-:-:S04]  /*a9f0*/  ULOP3.LUT UR6, UR6, 0x10000, URZ, 0xfc, !UPT ;  /* 0x0001000006067892 */ /* 0x000fc8000f8efc3f */
[----:B------:R-:W-:-:S07]  /*aa00*/  UIMAD UR10, UR22, 0x280, UR6 ;  /* 0x00000280160a78a4 */ /* 0x000fce000f8e0206 */
[----:B------:R-:W-:Y:S02]  /*aa10*/  UMOV UR6, UR10 ;  /* 0x0000000a00067c82 */ /* 0x000fe40008000000 */
[----:B------:R-:W-:Y:S01]  /*aa20*/  QGMMA.64x64x32.F32.E4M3.E4M3 R24, R152, gdesc[UR4], R24, gsb0 ;  /* 0x00e0000498187df3 */ /* 0x000fe20008000818 */
[----:B------:R-:W-:Y:S01]  /*aa30*/  UIADD3 UR6, UR10, 0x80, URZ ;  /* 0x000000800a067890 */ /* 0x000fe2000fffe03f */
[----:B-1----:R-:W-:Y:S01]  /*aa40*/  FMNMX.FTZ R11, R9, R4, !PT ;  /* 0x00000004090b7209 */ /* 0x002fe20007810000 */
[----:B------:R-:W-:Y:S01]  /*aa50*/  UMOV UR7, 0xc0000010 ;  /* 0xc000001000077882 */ /* 0x000fe20000000000 */
[----:B------:R-:W-:Y:S01]  /*aa60*/  IMAD.U32 R9, RZ, RZ, UR40 ;  /* 0x00000028ff097e24 */ /* 0x000fe2000f8e00ff */
[----:B0-----:R-:W-:Y:S02]  /*aa70*/  FMNMX.FTZ R12, R10, R3, !PT ;  /* 0x000000030a0c7209 */ /* 0x001fe40007810000 */
[----:B------:R-:W0:Y:S04]  /*aa80*/  SHFL.BFLY PT, R4, R11, 0x1, 0x1f ;  /* 0x0c201f000b047f89 */ /* 0x000e2800000e0000 */
[----:B------:R-:W1:Y:S01]  /*aa90*/  SHFL.BFLY PT, R3, R12, 0x1, 0x1f ;  /* 0x0c201f000c037f89 */ /* 0x000e6200000e0000 */
[----:B0-----:R-:W-:-:S02]  /*aaa0*/  FMNMX.FTZ R4, R11, R4, !PT ;  /* 0x000000040b047209 */ /* 0x001fc40007810000 */
[----:B-1----:R-:W-:-:S03]  /*aab0*/  FMNMX.FTZ R3, R12, R3, !PT ;  /* 0x000000030c037209 */ /* 0x002fc60007810000 */
[----:B------:R-:W-:-:S04]  /*aac0*/  FADD.FTZ R7, -R4, R7 ;  /* 0x0000000704077221 */ /* 0x000fc80000010100 */
[----:B------:R-:W-:Y:S01]  /*aad0*/  FMUL.FTZ R20, R7, UR40 ;  /* 0x0000002807147c20 */ /* 0x000fe20008410000 */
[----:B------:R-:W-:-:S04]  /*aae0*/  FADD.FTZ R7, -R3, R8 ;  /* 0x0000000803077221 */ /* 0x000fc80000010100 */
[----:B------:R-:W-:Y:S01]  /*aaf0*/  FMUL.FTZ R8, R7, UR40 ;  /* 0x0000002807087c20 */ /* 0x000fe20008410000 */
[----:B------:R-:W-:Y:S08]  /*ab00*/  MUFU.EX2 R20, R20 ;  /* 0x0000001400147308 */ /* 0x000ff00000000800 */
[----:B------:R-:W-:Y:S01]  /*ab10*/  MUFU.EX2 R8, R8 ;  /* 0x0000000800087308 */ /* 0x000fe20000000800 */
[----:B------:R-:W-:-:S02]  /*ab20*/  WARPGROUP.DEPBAR.LE gsb0, 0x0 ;  /* 0x00008000000079c5 */ /* 0x000fc40000010000 */
[----:B------:R-:W-:Y:S01]  /*ab30*/  WARPGROUP.ARRIVE ;  /* 0x00000000000079c5 */ /* 0x000fe20000000000 */
[----:B------:R-:W-:-:S05]  /*ab40*/  FFMA.FTZ R152, R4, R9, -8 ;  /* 0xc100000004987423 */ /* 0x000fca0000010009 */
[----:B------:R-:W0:Y:S01]  /*ab50*/  S2R R155, SR_TID.X ;  /* 0x00000000009b7919 */ /* 0x000e220000002100 */
[----:B------:R-:W-:-:S01]  /*ab60*/  FFMA.FTZ R10, R128, UR40, -R152 ;  /* 0x00000028800a7c23 */ /* 0x000fc20008010898 */
[----:B------:R-:W-:Y:S01]  /*ab70*/  QGMMA.64x64x32.F32.E4M3.E4M3 R24, R148, gdesc[UR4], R24, gsb0 ;  /* 0x00e0000494187df3 */ /* 0x000fe20008000818 */
[----:B------:R-:W-:Y:S01]  /*ab80*/  UIADD3 UR6, UR10, 0x100, URZ ;  /* 0x000001000a067890 */ /* 0x000fe2000fffe03f */
[----:B------:R-:W-:Y:S01]  /*ab90*/  IMAD.U32 R128, RZ, RZ, UR40 ;  /* 0x00000028ff807e24 */ /* 0x000fe2000f8e00ff */
[----:B------:R-:W-:Y:S01]  /*aba0*/  UMOV UR7, 0xc0000010 ;  /* 0xc000001000077882 */ /* 0x000fe20000000000 */
[--C-:B------:R-:W-:Y:S01]  /*abb0*/  FFMA.FTZ R14, R112, UR40, -R152.reuse ;  /* 0x00000028700e7c23 */ /* 0x100fe20008010898 */
[----:B------:R-:W-:-:S01]  /*abc0*/  FFMA.FTZ R112, R60, UR40, -R152 ;  /* 0x000000283c707c23 */ /* 0x000fc20008010898 */
[----:B------:R-:W-:Y:S01]  /*abd0*/  FFMA.FTZ R128, R3, R128, -8 ;  /* 0xc100000003807423 */ /* 0x000fe20000010080 */
[----:B------:R-:W-:-:S01]  /*abe0*/  FFMA.FTZ R60, R64, UR40, -R152 ;  /* 0x00000028403c7c23 */ /* 0x000fc20008010898 */
[--C-:B------:R-:W-:Y:S01]  /*abf0*/  FFMA.FTZ R7, R120, UR40, -R152.reuse ;  /* 0x0000002878077c23 */ /* 0x100fe20008010898 */
[----:B------:R-:W-:-:S01]  /*ac00*/  FFMA.FTZ R15, R113, UR40, -R152 ;  /* 0x00000028710f7c23 */ /* 0x000fc20008010898 */
[----:B------:R-:W-:Y:S01]  /*ac10*/  FFMA.FTZ R64, R122, UR40, -R128 ;  /* 0x000000287a407c23 */ /* 0x000fe20008010880 */
[----:B------:R-:W-:-:S01]  /*ac20*/  FFMA.FTZ R113, R61, UR40, -R152 ;  /* 0x000000283d717c23 */ /* 0x000fc20008010898 */
[--C-:B------:R-:W-:Y:S01]  /*ac30*/  FFMA.FTZ R61, R65, UR40, -R152.reuse ;  /* 0x00000028413d7c23 */ /* 0x100fe20008010898 */
[----:B------:R-:W-:-:S01]  /*ac40*/  FFMA.FTZ R9, R121, UR40, -R152 ;  /* 0x0000002879097c23 */ /* 0x000fc20008010898 */
[----:B------:R-:W-:Y:S01]  /*ac50*/  FFMA.FTZ R65, R123, UR40, -R128 ;  /* 0x000000287b417c23 */ /* 0x000fe20008010880 */
[----:B------:R-:W1:Y:S01]  /*ac60*/  MUFU.EX2 R7, R7 ;  /* 0x0000000700077308 */ /* 0x000e620000000800 */
[----:B------:R-:W-:-:S01]  /*ac70*/  FFMA.FTZ R120, R124, UR40, -R152 ;  /* 0x000000287c787c23 */ /* 0x000fc20008010898 */
[----:B------:R-:W-:Y:S01]  /*ac80*/  FFMA.FTZ R122, R126, UR40, -R128 ;  /* 0x000000287e7a7c23 */ /* 0x000fe20008010880 */
[----:B------:R-:W-:-:S01]  /*ac90*/  FFMA.FTZ R121, R125, UR40, -R152 ;  /* 0x000000287d797c23 */ /* 0x000fc20008010898 */
[----:B------:R-:W-:Y:S01]  /*aca0*/  FFMA.FTZ R12, R104, UR40, -R152 ;  /* 0x00000028680c7c23 */ /* 0x000fe20008010898 */
[----:B------:R-:W-:-:S01]  /*acb0*/  FFMA.FTZ R123, R127, UR40, -R128 ;  /* 0x000000287f7b7c23 */ /* 0x000fc20008010880 */
[--C-:B------:R-:W-:Y:S01]  /*acc0*/  FFMA.FTZ R104, R108, UR40, -R152.reuse ;  /* 0x000000286c687c23 */ /* 0x100fe20008010898 */
[----:B------:R-:W-:-:S01]  /*acd0*/  FFMA.FTZ R108, R116, UR40, -R152 ;  /* 0x00000028746c7c23 */ /* 0x000fc20008010898 */
[----:B------:R-:W2:Y:S01]  /*ace0*/  MUFU.EX2 R64, R64 ;  /* 0x0000004000407308 */ /* 0x000ea20000000800 */
[----:B------:R-:W-:-:S01]  /*acf0*/  FFMA.FTZ R19, R88, UR40, -R152 ;  /* 0x0000002858137c23 */ /* 0x000fc20008010898 */
[--C-:B------:R-:W-:Y:S01]  /*ad00*/  FFMA.FTZ R116, R68, UR40, -R152.reuse ;  /* 0x0000002844747c23 */ /* 0x100fe20008010898 */
[----:B------:R-:W-:-:S01]  /*ad10*/  FFMA.FTZ R13, R105, UR40, -R152 ;  /* 0x00000028690d7c23 */ /* 0x000fc20008010898 */
[----:B------:R-:W-:Y:S01]  /*ad20*/  FFMA.FTZ R88, R92, UR40, -R152 ;  /* 0x000000285c587c23 */ /* 0x000fe20008010898 */
[----:B------:R-:W-:-:S01]  /*ad30*/  FFMA.FTZ R68, R130, UR40, -R128 ;  /* 0x0000002882447c23 */ /* 0x000fc20008010880 */
[--C-:B------:R-:W-:Y:S01]  /*ad40*/  FFMA.FTZ R105, R109, UR40, -R152.reuse ;  /* 0x000000286d697c23 */ /* 0x100fe20008010898 */
[----:B------:R-:W-:-:S01]  /*ad50*/  FFMA.FTZ R92, R100, UR40, -R152 ;  /* 0x00000028645c7c23 */ /* 0x000fc20008010898 */
[----:B------:R-:W3:Y:S01]  /*ad60*/  MUFU.EX2 R9, R9 ;  /* 0x0000000900097308 */ /* 0x000ee20000000800 */
[----:B------:R-:W-:-:S01]  /*ad70*/  FFMA.FTZ R109, R117, UR40, -R152 ;  /* 0x00000028756d7c23 */ /* 0x000fc20008010898 */
[--C-:B------:R-:W-:Y:S01]  /*ad80*/  FFMA.FTZ R100, R84, UR40, -R152.reuse ;  /* 0x0000002854647c23 */ /* 0x100fe20008010898 */
[----:B------:R-:W-:-:S01]  /*ad90*/  FFMA.FTZ R117, R69, UR40, -R152 ;  /* 0x0000002845757c23 */ /* 0x000fc20008010898 */
[----:B------:R-:W-:Y:S01]  /*ada0*/  FFMA.FTZ R84, R114, UR40, -R128 ;  /* 0x0000002872547c23 */ /* 0x000fe20008010880 */
[----:B------:R-:W-:-:S01]  /*adb0*/  FFMA.FTZ R11, R129, UR40, -R152 ;  /* 0x00000028810b7c23 */ /* 0x000fc20008010898 */
[--C-:B------:R-:W-:Y:S01]  /*adc0*/  FFMA.FTZ R69, R131, UR40, -R128.reuse ;  /* 0x0000002883457c23 */ /* 0x100fe20008010880 */
[----:B------:R-:W-:-:S01]  /*add0*/  FFMA.FTZ R114, R94, UR40, -R128 ;  /* 0x000000285e727c23 */ /* 0x000fc20008010880 */
[----:B------:R-:W4:Y:S01]  /*ade0*/  MUFU.EX2 R65, R65 ;  /* 0x0000004100417308 */ /* 0x000f220000000800 */
[----:B------:R-:W-:-:S01]  /*adf0*/  FFMA.FTZ R23, R97, UR40, -R152 ;  /* 0x0000002861177c23 */ /* 0x000fc20008010898 */
[----:B------:R-:W-:Y:S01]  /*ae00*/  FFMA.FTZ R94, R98, UR40, -R128 ;  /* 0x00000028625e7c23 */ /* 0x000fe20008010880 */
[----:B------:R-:W-:-:S01]  /*ae10*/  FFMA.FTZ R97, R77, UR40, -R152 ;  /* 0x000000284d617c23 */ /* 0x000fc20008010898 */
[----:B------:R-:W-:Y:S01]  /*ae20*/  FFMA.FTZ R98, R102, UR40, -R128 ;  /* 0x0000002866627c23 */ /* 0x000fe20008010880 */
[----:B------:R-:W-:-:S01]  /*ae30*/  FFMA.FTZ R77, R81, UR40, -R152 ;  /* 0x00000028514d7c23 */ /* 0x000fc20008010898 */
[----:B-1----:R-:W-:Y:S01]  /*ae40*/  FFMA.FTZ R6, R20, R6, R7 ;  /* 0x0000000614067223 */ /* 0x002fe20000010007 */
[----:B--2---:R-:W-:-:S01]  /*ae50*/  FFMA.FTZ R102, R8, R5, R64 ;  /* 0x0000000508667223 */ /* 0x004fc20000010040 */
[----:B------:R-:W1:Y:S01]  /*ae60*/  MUFU.EX2 R120, R120 ;  /* 0x0000007800787308 */ /* 0x000e620000000800 */
[----:B------:R-:W-:-:S01]  /*ae70*/  FFMA.FTZ R124, R132, UR40, -R152 ;  /* 0x00000028847c7c23 */ /* 0x000fc20008010898 */
[--C-:B------:R-:W-:Y:S01]  /*ae80*/  FFMA.FTZ R126, R134, UR40, -R128.reuse ;  /* 0x00000028867e7c23 */ /* 0x100fe20008010880 */
[----:B------:R-:W-:-:S01]  /*ae90*/  FFMA.FTZ R81, R107, UR40, -R128 ;  /* 0x000000286b517c23 */ /* 0x000fc20008010880 */
[--C-:B------:R-:W-:Y:S01]  /*aea0*/  FFMA.FTZ R107, R111, UR40, -R128.reuse ;  /* 0x000000286f6b7c23 */ /* 0x100fe20008010880 */
[----:B------:R-:W-:-:S01]  /*aeb0*/  FFMA.FTZ R111, R119, UR40, -R128 ;  /* 0x00000028776f7c23 */ /* 0x000fc20008010880 */
[----:B------:R-:W-:Y:S01]  /*aec0*/  FFMA.FTZ R21, R89, UR40, -R152 ;  /* 0x0000002859157c23 */ /* 0x000fe20008010898 */
[----:B---3--:R-:W-:-:S01]  /*aed0*/  FADD.FTZ R5, R9, R6 ;  /* 0x0000000609057221 */ /* 0x008fc20000010000 */
[----:B------:R-:W2:Y:S01]  /*aee0*/  MUFU.EX2 R122, R122 ;  /* 0x0000007a007a7308 */ /* 0x000ea20000000800 */
[----:B----4-:R-:W-:-:S01]  /*aef0*/  FADD.FTZ R119, R65, R102 ;  /* 0x0000006641777221 */ /* 0x010fc20000010000 */
        /* <DEDUP_REMOVED lines=8> */
[----:B------:R-:W-:Y:S01]  /*af80*/  FFMA.FTZ R76, R80, UR40, -R152 ;  /* 0x00000028504c7c23 */ /* 0x000fe20008010898 */
[----:B------:R-:W-:-:S01]  /*af90*/  FFMA.FTZ R85, R115, UR40, -R128 ;  /* 0x0000002873557c23 */ /* 0x000fc20008010880 */
[----:B-1----:R-:W-:Y:S01]  /*afa0*/  FADD.FTZ R6, R120, R5 ;  /* 0x0000000578067221 */ /* 0x002fe20000010000 */
        /* <DEDUP_REMOVED lines=9> */
[----:B------:R-:W-:Y:S01]  /*b040*/  FFMA.FTZ R91, R91, UR40, -R128 ;  /* 0x000000285b5b7c23 */ /* 0x000fe20008010880 */
[----:B------:R-:W-:-:S02]  /*b050*/  WARPGROUP.DEPBAR.LE gsb0, 0x0 ;  /* 0x00008000000079c5 */ /* 0x000fc40000010000 */
[----:B------:R-:W-:Y:S01]  /*b060*/  WARPGROUP.ARRIVE ;  /* 0x00000000000079c5 */ /* 0x000fe20000000000 */
[----:B------:R-:W2:Y:S01]  /*b070*/  MUFU.EX2 R10, R10 ;  /* 0x0000000a000a7308 */ /* 0x000ea20000000800 */
[----:B---3--:R-:W-:-:S01]  /*b080*/  FADD.FTZ R5, R121, R6 ;  /* 0x0000000679057221 */ /* 0x008fc20000010000 */
[----:B------:R-:W-:Y:S01]  /*b090*/  FFMA.FTZ R72, R72, UR40, -R152 ;  /* 0x0000002848487c23 */ /* 0x000fe20008010898 */
[----:B------:R-:W-:-:S01]  /*b0a0*/  FFMA.FTZ R74, R74, UR40, -R128 ;  /* 0x000000284a4a7c23 */ /* 0x000fc20008010880 */
[----:B------:R-:W-:Y:S01]  /*b0b0*/  FFMA.FTZ R73, R73, UR40, -R152 ;  /* 0x0000002849497c23 */ /* 0x000fe20008010898 */
[----:B------:R-:W-:Y:S01]  /*b0c0*/  QGMMA.64x64x32.F32.E4M3.E4M3 R24, R144, gdesc[UR4], R24, gsb0 ;  /* 0x00e0000490187df3 */ /* 0x000fe20008000818 */
[----:B------:R-:W-:Y:S01]  /*b0d0*/  UIADD3 UR6, UR10, 0x180, URZ ;  /* 0x000001800a067890 */ /* 0x000fe2000fffe03f */
[----:B-1----:R-:W-:Y:S01]  /*b0e0*/  FADD.FTZ R103, R123, R102 ;  /* 0x000000667b677221 */ /* 0x002fe20000010000 */
[----:B------:R-:W-:Y:S01]  /*b0f0*/  UMOV UR7, 0xc0000010 ;  /* 0xc000001000077882 */ /* 0x000fe20000000000 */
[----:B------:R-:W1:Y:S01]  /*b100*/  MUFU.EX2 R68, R68 ;  /* 0x0000004400447308 */ /* 0x000e620000000800 */
[----:B------:R-:W-:-:S01]  /*b110*/  FFMA.FTZ R75, R75, UR40, -R128 ;  /* 0x000000284b4b7c23 */ /* 0x000fc20008010880 */
[----:B------:R-:W-:Y:S01]  /*b120*/  FFMA.FTZ R56, R56, UR40, -R152 ;  /* 0x0000002838387c23 */ /* 0x000fe20008010898 */
[----:B------:R-:W-:-:S01]  /*b130*/  FFMA.FTZ R58, R58, UR40, -R128 ;  /* 0x000000283a3a7c23 */ /* 0x000fc20008010880 */
[----:B------:R-:W-:Y:S01]  /*b140*/  FFMA.FTZ R57, R57, UR40, -R152 ;  /* 0x0000002839397c23 */ /* 0x000fe20008010898 */
[----:B------:R-:W-:-:S01]  /*b150*/  FFMA.FTZ R59, R59, UR40, -R128 ;  /* 0x000000283b3b7c23 */ /* 0x000fc20008010880 */
[----:B0-----:R-:W-:Y:S01]  /*b160*/  LOP3.LUT P1, RZ, R155, 0x7f, RZ, 0xc0, !PT ;  /* 0x0000007f9bff7812 */ /* 0x001fe2000782c0ff */
[----:B------:R-:W-:Y:S01]  /*b170*/  IMAD.U32 R118, RZ, RZ, UR20 ;  /* 0x00000014ff767e24 */ /* 0x000fe2000f8e00ff */
        /* <DEDUP_REMOVED lines=19> */
[----:B0-----:R-:W-:-:S01]  /*b2b0*/  FADD.FTZ R6, R12, R5 ;  /* 0x000000050c067221 */ /* 0x001fc20000010000 */
[----:B------:R-:W-:Y:S02]  /*b2c0*/  WARPGROUP.DEPBAR.LE gsb0, 0x0 ;  /* 0x00008000000079c5 */ /* 0x000fe40000010000 */
[----:B------:R-:W-:-:S04]  /*b2d0*/  WARPGROUP.ARRIVE ;  /* 0x00000000000079c5 */ /* 0x000fc80000000000 */
[----:B------:R-:W0:Y:S01]  /*b2e0*/  MUFU.EX2 R81, R81 ;  /* 0x0000005100517308 */ /* 0x000e220000000800 */
[----:B--2---:R-:W-:-:S01]  /*b2f0*/  FADD.FTZ R78, R80, R103 ;  /* 0x00000067504e7221 */ /* 0x004fc20000010000 */
[----:B------:R-:W-:Y:S01]  /*b300*/  QGMMA.64x64x32.F32.E4M3.E4M3 R24, R140, gdesc[UR4], R24, gsb0 ;  /* 0x00e000048c187df3 */ /* 0x000fe20008000818 */
[----:B------:R-:W-:-:S01]  /*b310*/  FFMA.FTZ R103, R79, UR40, -R128 ;  /* 0x000000284f677c23 */ /* 0x000fc20008010880 */
[----:B------:R-:W-:Y:S01]  /*b320*/  UIADD3 UR6, UR10, 0x200, URZ ;  /* 0x000002000a067890 */ /* 0x000fe2000fffe03f */
[----:B------:R-:W-:-:S03]  /*b330*/  UMOV UR7, 0xc0000010 ;  /* 0xc000001000077882 */ /* 0x000fc60000000000 */
        /* <DEDUP_REMOVED lines=16> */
[----:B0-----:R-:W-:-:S01]  /*b440*/  FADD.FTZ R82, R84, R79 ;  /* 0x0000004f54527221 */ /* 0x001fc20000010000 */
[--C-:B------:R-:W-:Y:S01]  /*b450*/  FFMA.FTZ R79, R83, UR40, -R128.reuse ;  /* 0x00000028534f7c23 */ /* 0x100fe20008010880 */
[----:B------:R-:W-:-:S05]  /*b460*/  FFMA.FTZ R83, R87, UR40, -R128 ;  /* 0x0000002857537c23 */ /* 0x000fca0008010880 */
[----:B------:R-:W0:Y:S01]  /*b470*/  MUFU.EX2 R108, R108 ;  /* 0x0000006c006c7308 */ /* 0x000e220000000800 */
[----:B--2---:R-:W-:-:S07]  /*b480*/  FADD.FTZ R5, R15, R6 ;  /* 0x000000060f057221 */ /* 0x004fce0000010000 */
[----:B------:R-:W2:Y:S01]  /*b490*/  MUFU.EX2 R110, R110 ;  /* 0x0000006e006e7308 */ /* 0x000ea20000000800 */
[----:B-1----:R-:W-:-:S01]  /*b4a0*/  FADD.FTZ R119, R85, R82 ;  /* 0x0000005255777221 */ /* 0x002fc20000010000 */
[----:B------:R-:W-:Y:S02]  /*b4b0*/  WARPGROUP.DEPBAR.LE gsb0, 0x0 ;  /* 0x00008000000079c5 */ /* 0x000fe40000010000 */
[----:B------:R-:W-:-:S04]  /*b4c0*/  WARPGROUP.ARRIVE ;  /* 0x00000000000079c5 */ /* 0x000fc80000000000 */
[----:B------:R-:W1:Y:S01]  /*b4d0*/  MUFU.EX2 R109, R109 ;  /* 0x0000006d006d7308 */ /* 0x000e620000000800 */
[----:B0-----:R-:W-:-:S01]  /*b4e0*/  FADD.FTZ R6, R108, R5 ;  /* 0x000000056c067221 */ /* 0x001fc20000010000 */
[----:B------:R-:W-:Y:S06]  /*b4f0*/  QGMMA.64x64x32.F32.E4M3.E4M3 R24, R136, gdesc[UR4], R24, gsb0 ;  /* 0x00e0000488187df3 */ /* 0x000fec0008000818 */
        /* <DEDUP_REMOVED lines=21> */
[----:B------:R-:W-:-:S06]  /*b650*/  WARPGROUP.DEPBAR.LE gsb0, 0x0 ;  /* 0x00008000000079c5 */ /* 0x000fcc0000010000 */
        /* <DEDUP_REMOVED lines=57> */
[----:B------:R-:W-:-:S05]  /*b9f0*/  @!P1 VIADD R5, R118, 0x13240 ;  /* 0x0001324076059836 */ /* 0x000fca0000000000 */
[----:B------:R-:W-:Y:S01]  /*ba00*/  @!P1 PRMT R5, RZ, 0x654, R5 ;  /* 0x00000654ff059816 */ /* 0x000fe20000000005 */
[----:B------:R-:W0:Y:S01]  /*ba10*/  MUFU.EX2 R59, R59 ;  /* 0x0000003b003b7308 */ /* 0x000e220000000800 */
[----:B--2---:R-:W-:-:S02]  /*ba20*/  FADD.FTZ R70, R58, R67 ;  /* 0x000000433a467221 */ /* 0x004fc40000010000 */
[----:B------:R2:W-:Y:S05]  /*ba30*/  @!P1 SYNCS.ARRIVE.TRANS64.RED.A1T0 RZ, [R5+URZ], RZ ;  /* 0x000000ff05ff99a7 */ /* 0x0005ea000810043f */
[----:B------:R-:W3:Y:S01]  /*ba40*/  MUFU.EX2 R112, R112 ;  /* 0x0000007000707308 */ /* 0x000ee20000000800 */
[----:B-1----:R-:W-:-:S07]  /*ba50*/  FADD.FTZ R67, R57, R6 ;  /* 0x0000000639437221 */ /* 0x002fce0000010000 */
[----:B------:R-:W1:Y:S01]  /*ba60*/  MUFU.EX2 R86, R86 ;  /* 0x0000005600567308 */ /* 0x000e620000000800 */
[----:B0-----:R-:W-:-:S07]  /*ba70*/  FADD.FTZ R119, R59, R70 ;  /* 0x000000463b777221 */ /* 0x001fce0000010000 */
[----:B------:R-:W2:Y:S01]  /*ba80*/  MUFU.EX2 R113, R113 ;  /* 0x0000007100717308 */ /* 0x000ea20000000800 */
[----:B---3--:R-:W-:-:S07]  /*ba90*/  FADD.FTZ R6, R112, R67 ;  /* 0x0000004370067221 */ /* 0x008fce0000010000 */
        /* <DEDUP_REMOVED lines=18> */
[----:B-1----:R-:W-:-:S03]  /*bbc0*/  FADD.FTZ R6, R117, R6 ;  /* 0x0000000675067221 */ /* 0x002fc60000010000 */
[----:B--2---:R-:W-:Y:S01]  /*bbd0*/  FADD.FTZ R5, R71, R67 ;  /* 0x0000004347057221 */ /* 0x004fe20000010000 */
[----:B------:R-:W-:Y:S06]  /*bbe0*/  @!P0 BRA `(.L_x_895) ;  /* 0x0000000000048947 */ /* 0x000fec0003800000 */
[----:B------:R-:W-:Y:S01]  /*bbf0*/  BPT.TRAP 0x1 ;  /* 0x000000040000795c */ /* 0x000fe20000300000 */
.L_x_895:
        /* <DEDUP_REMOVED lines=43> */
[----:B------:R-:W-:Y:S01]  /*beb0*/  F2FP.SATFINITE.E4M3.F32.PACK_AB_MERGE_C R152, R9, R7, R120 ;  /* 0x000000070998723e */ /* 0x000fe20004807078 */
        /* <DEDUP_REMOVED lines=16> */
[----:B------:R-:W-:Y:S01]  /*bfc0*/  VIADD R0, R0, 0xffffffff ;  /* 0xffffffff00007836 */ /* 0x000fe20000000000 */
        /* <DEDUP_REMOVED lines=19> */
[----:B------:R-:W-:Y:S01]  /*c100*/  F2FP.SATFINITE.E4M3.F32.PACK_AB_MERGE_C R139, R63, R62, R66 ;  /* 0x0000003e3f8b723e */ /* 0x000fe20004807042 */
[----:B------:R-:W-:Y:S06]  /*c110*/  @P1 BRA `(.L_x_896) ;  /* 0xffffffdc00701947 */ /* 0x000fec000383ffff */
.L_x_886:
[----:B------:R-:W-:-:S13]  /*c120*/  ISETP.GE.AND P1, PT, R0, UR43, PT ;  /* 0x0000002b00007c0c */ /* 0x000fda000bf26270 */
[----:B------:R-:W-:Y:S05]  /*c130*/  @!P1 BRA `(.L_x_897) ;  /* 0x0000003c00d49947 */ /* 0x000fea0003800000 */
[----:B------:R-:W-:Y:S01]  /*c140*/  ULDC UR20, c[0x0][0x9e4] ;  /* 0x0002790000147ab9 */ /* 0x000fe20000000800 */
[----:B------:R-:W-:Y:S01]  /*c150*/  ULDC UR22, c[0x0][0x9dc] ;  /* 0x0002770000167ab9 */ /* 0x000fe20000000800 */
[----:B------:R-:W-:-:S05]  /*c160*/  ULDC UR21, c[0x0][0x9e0] ;  /* 0x0002780000157ab9 */ /* 0x000fca0000000800 */
.L_x_915:
[----:B------:R-:W-:-:S04]  /*c170*/  UIADD3 UR24, UR46, 0x1, URZ ;  /* 0x000000012e187890 */ /* 0x000fc8000fffe03f */
[----:B------:R-:W-:-:S04]  /*c180*/  UISETP.NE.AND UP2, UPT, UR24, 0x2, UPT ;  /* 0x000000021800788c */ /* 0x000fc8000bf45270 */
[----:B------:R-:W-:Y:S02]  /*c190*/  USEL UR23, URZ, 0x1, UP2 ;  /* 0x000000013f177887 */ /* 0x000fe40009000000 */
[----:B------:R-:W-:Y:S02]  /*c1a0*/  USEL UR24, UR24, URZ, UP2 ;  /* 0x0000003f18187287 */ /* 0x000fe40009000000 */
[----:B------:R-:W-:Y:S01]  /*c1b0*/  ULOP3.LUT UR23, UR47, UR23, URZ, 0x3c, !UPT ;  /* 0x000000172f177292 */ /* 0x000fe2000f8e3c3f */
[----:B------:R-:W-:Y:S11]  /*c1c0*/  @!P0 BRA `(.L_x_898) ;  /* 0x0000000000048947 */ /* 0x000ff60003800000 */
[----:B------:R-:W-:Y:S01]  /*c1d0*/  BPT.TRAP 0x1 ;  /* 0x000000040000795c */ /* 0x000fe20000300000 */
.L_x_898:
[----:B------:R-:W-:Y:S01]  /*c1e0*/  ULEA UR6, UR24, UR45, 0x3 ;  /* 0x0000002d18067291 */ /* 0x000fe2000f8e183f */
[----:B------:R-:W-:-:S05]  /*c1f0*/  IMAD.U32 R7, RZ, RZ, UR23 ;  /* 0x00000017ff077e24 */ /* 0x000fca000f8e00ff */
[----:B------:R-:W-:-:S04]  /*c200*/  SHF.L.U32 R7, R7, 0x1f, RZ ;  /* 0x0000001f07077819 */ /* 0x000fc800000006ff */
[----:B------:R0:W1:Y:S01]  /*c210*/  SYNCS.PHASECHK.TRANS64.TRYWAIT P1, [UR6+0x13230], R7 ;  /* 0x01323007ff0075a7 */ /* 0x0000620008020146 */
[----:B------:R-:W-:Y:S05]  /*c220*/  @!P0 BRA `(.L_x_899) ;  /* 0x0000000000048947 */ /* 0x000fea0003800000 */
[----:B------:R-:W-:Y:S01]  /*c230*/  BPT.TRAP 0x1 ;  /* 0x000000040000795c */ /* 0x000fe20000300000 */
.L_x_899:
[----:B-1----:R-:W-:Y:S05]  /*c240*/  @P1 BRA `(.L_x_900) ;  /* 0x0000000000081947 */ /* 0x002fea0003800000 */
[----:B------:R-:W1:Y:S02]  /*c250*/  SYNCS.PHASECHK.TRANS64.TRYWAIT P1, [UR6+0x13230], R7 ;  /* 0x01323007ff0075a7 */ /* 0x000e640008020146 */
[----:B-1----:R-:W-:Y:S05]  /*c260*/  @!P1 BRA `(.L_x_901) ;  /* 0x000000d000849947 */ /* 0x002fea0003800000 */
.L_x_900:
        /* <DEDUP_REMOVED lines=64> */
.L_x_902:
[----:B------:R-:W-:Y:S01]  /*c670*/  ULEA UR11, UR46, UR45, 0x3 ;  /* 0x0000002d2e0b7291 */ /* 0x000fe2000f8e183f */
[----:B01----:R-:W-:-:S05]  /*c680*/  IMAD.U32 R7, RZ, RZ, UR47 ;  /* 0x0000002fff077e24 */ /* 0x003fca000f8e00ff */
[----:B------:R-:W-:-:S04]  /*c690*/  SHF.L.U32 R7, R7, 0x1f, RZ ;  /* 0x0000001f07077819 */ /* 0x000fc800000006ff */
[----:B------:R0:W1:Y:S01]  /*c6a0*/  SYNCS.PHASECHK.TRANS64.TRYWAIT P1, [UR11+0x13250], R7 ;  /* 0x01325007ff0075a7 */ /* 0x000062000802014b */
[----:B------:R-:W-:Y:S05]  /*c6b0*/  @!P0 BRA `(.L_x_903) ;  /* 0x0000000000048947 */ /* 0x000fea0003800000 */
[----:B------:R-:W-:Y:S01]  /*c6c0*/  BPT.TRAP 0x1 ;  /* 0x000000040000795c */ /* 0x000fe20000300000 */
.L_x_903:
[----:B-1----:R-:W-:Y:S05]  /*c6d0*/  @P1 BRA `(.L_x_904) ;  /* 0x0000000000081947 */ /* 0x002fea0003800000 */
[----:B------:R-:W1:Y:S02]  /*c6e0*/  SYNCS.PHASECHK.TRANS64.TRYWAIT P1, [UR11+0x13250], R7 ;  /* 0x01325007ff0075a7 */ /* 0x000e64000802014b */
[----:B-1----:R-:W-:Y:S05]  /*c6f0*/  @!P1 BRA `(.L_x_905) ;  /* 0x000000cc00789947 */ /* 0x002fea0003800000 */
.L_x_904:
[----:B------:R-:W-:Y:S01]  /*c700*/  UIADD3 UR6, UR45, 0x1000, URZ ;  /* 0x000010002d067890 */ /* 0x000fe2000fffe03f */
[----:B------:R-:W2:Y:S01]  /*c710*/  LDL R9, [R1] ;  /* 0x0000000001097983 */ /* 0x000ea20000100800 */
[----:B------:R-:W-:Y:S01]  /*c720*/  WARPGROUP.ARRIVE ;  /* 0x00000000000079c5 */ /* 0x000fe20000000000 */
[----:B------:R-:W-:Y:S01]  /*c730*/  UMOV UR7, 0xc0000010 ;  /* 0xc000001000077882 */ /* 0x000fe20000000000 */
[----:B------:R-:W-:-:S04]  /*c740*/  USHF.R.U32.HI UR6, URZ, 0x4, UR6 ;  /* 0x000000043f067899 */ /* 0x000fc80008011606 */
[----:B-1----:R-:W1:Y:S01]  /*c750*/  S2R R8, SR_TID.X ;  /* 0x0000000000087919 */ /* 0x002e620000002100 */
        /* <DEDUP_REMOVED lines=12> */
[----:B------:R-:W-:-:S05]  /*c820*/  @!P3 LEA R7, R7, UR45, 0x3 ;  /* 0x0000002d0707bc11 */ /* 0x000fca000f8e18ff */
        /* <DEDUP_REMOVED lines=50> */
.L_x_908:
[----:B------:R-:W-:-:S05]  /*cb50*/  IMAD.U32 R20, RZ, RZ, UR20 ;  /* 0x00000014ff147e24 */ /* 0x000fca000f8e00ff */
[----:B------:R-:W-:-:S13]  /*cb60*/  ISETP.NE.AND P1, PT, R20, 0x1, PT ;  /* 0x000000011400780c */ /* 0x000fda0003f25270 */
[----:B------:R-:W0:Y:S02]  /*cb70*/  @P1 LDC.64 R14, c[0x0][0x9e8] ;  /* 0x00027a00ff0e1b82 */ /* 0x000e240000000a00 */
[----:B0-----:R-:W-:-:S05]  /*cb80*/  @P1 IMAD.HI.U32 R14, R19, R14, RZ ;  /* 0x0000000e130e1227 */ /* 0x001fca00078e00ff */
[----:B------:R-:W-:-:S07]  /*cb90*/  @P1 SHF.R.U32.HI R19, RZ, R15, R14 ;  /* 0x0000000fff131219 */ /* 0x000fce000001160e */
.L_x_909:
[----:B------:R-:W-:Y:S05]  /*cba0*/  BSYNC B0 ;  /* 0x0000000000007941 */ /* 0x000fea0003800000 */
.L_x_907:
[----:B------:R-:W-:-:S05]  /*cbb0*/  IMAD R19, R19, R20, R7 ;  /* 0x0000001413137224 */ /* 0x000fca00078e0207 */
[----:B------:R-:W-:Y:S02]  /*cbc0*/  VIADDMNMX R9, R19, R20, R9, PT ;  /* 0x0000001413097246 */ /* 0x000fe40003800109 */
[----:B------:R-:W-:-:S07]  /*cbd0*/  VIMNMX R8, R8, R19, !PT ;  /* 0x0000001308087248 */ /* 0x000fce0007fe0100 */
.L_x_906:
        /* <DEDUP_REMOVED lines=247> */
.L_x_912:
[----:B------:R-:W-:-:S05]  /*db50*/  IMAD.U32 R14, RZ, RZ, UR20 ;  /* 0x00000014ff0e7e24 */ /* 0x000fca000f8e00ff */
[----:B------:R-:W-:-:S13]  /*db60*/  ISETP.NE.AND P6, PT, R14, 0x1, PT ;  /* 0x000000010e00780c */ /* 0x000fda0003fc5270 */
[----:B------:R-:W0:Y:S02]  /*db70*/  @P6 LDC.64 R8, c[0x0][0x9e8] ;  /* 0x00027a00ff086b82 */ /* 0x000e240000000a00 */
[----:B0-----:R-:W-:-:S05]  /*db80*/  @P6 IMAD.HI.U32 R8, R12, R8, RZ ;  /* 0x000000080c086227 */ /* 0x001fca00078e00ff */
[----:B------:R-:W-:-:S07]  /*db90*/  @P6 SHF.R.U32.HI R12, RZ, R9, R8 ;  /* 0x00000009ff0c6219 */ /* 0x000fce0000011608 */
.L_x_913:
[----:B------:R-:W-:Y:S05]  /*dba0*/  BSYNC B0 ;  /* 0x0000000000007941 */ /* 0x000fea0003800000 */
.L_x_911:
[----:B------:R-:W-:-:S05]  /*dbb0*/  IMAD R7, R12, R14, R7 ;  /* 0x0000000e0c077224 */ /* 0x000fca00078e0207 */
[----:B------:R-:W-:Y:S02]  /*dbc0*/  VIADDMNMX R11, R7, R14, R11, PT ;  /* 0x0000000e070b7246 */ /* 0x000fe4000380010b */
[----:B------:R-:W-:-:S07]  /*dbd0*/  VIMNMX R10, R10, R7, !PT ;  /* 0x000000070a0a7248 */ /* 0x000fce0007fe0100 */
.L_x_910:
        /* <DEDUP_REMOVED lines=501> */
.L_x_914:
        /* <DEDUP_REMOVED lines=86> */
.L_x_897:
[----:B------:R-:W-:Y:S06]  /*10090*/  BAR.ARV 0x8, 0x200 ;  /* 0x0208000000007b1d */ /* 0x000fec0000002000 */
[----:B------:R-:W-:Y:S05]  /*100a0*/  @!P0 BRA `(.L_x_916) ;  /* 0x0000000000048947 */ /* 0x000fea0003800000 */
[----:B------:R-:W-:Y:S01]  /*100b0*/  BPT.TRAP 0x1 ;  /* 0x000000040000795c */ /* 0x000fe20000300000 */
.L_x_916:
[----:B------:R-:W-:Y:S01]  /*100c0*/  ULEA UR14, UR46, UR45, 0x3 ;  /* 0x0000002d2e0e7291 */ /* 0x000fe2000f8e183f */
[----:B------:R-:W-:-:S05]  /*100d0*/  IMAD.U32 R0, RZ, RZ, UR47 ;  /* 0x0000002fff007e24 */ /* 0x000fca000f8e00ff */
[----:B------:R-:W-:-:S04]  /*100e0*/  SHF.L.U32 R0, R0, 0x1f, RZ ;  /* 0x0000001f00007819 */ /* 0x000fc800000006ff */
[----:B------:R0:W1:Y:S01]  /*100f0*/  SYNCS.PHASECHK.TRANS64.TRYWAIT P1, [UR14+0x13250], R0 ;  /* 0x01325000ff0075a7 */ /* 0x000062000802014e */
[----:B------:R-:W-:Y:S05]  /*10100*/  @!P0 BRA `(.L_x_917) ;  /* 0x0000000000048947 */ /* 0x000fea0003800000 */
[----:B------:R-:W-:Y:S01]  /*10110*/  BPT.TRAP 0x1 ;  /* 0x000000040000795c */ /* 0x000fe20000300000 */
.L_x_917:
[----:B-1----:R-:W-:Y:S05]  /*10120*/  @P1 BRA `(.L_x_918) ;  /* 0x0000000000081947 */ /* 0x002fea0003800000 */
[----:B------:R-:W1:Y:S02]  /*10130*/  SYNCS.PHASECHK.TRANS64.TRYWAIT P1, [UR14+0x13250], R0 ;  /* 0x01325000ff0075a7 */ /* 0x000e64000802014e */
[----:B-1----:R-:W-:Y:S05]  /*10140*/  @!P1 BRA `(.L_x_919) ;  /* 0x0000009000fc9947 */ /* 0x002fea0003800000 */
.L_x_918:
[----:B------:R-:W-:Y:S01]  /*10150*/  ULDC.64 UR4, c[0x0][0x9a0] ;  /* 0x0002680000047ab9 */ /* 0x000fe20000000a00 */
[----:B------:R-:W-:Y:S01]  /*10160*/  UIADD3 UR45, UR45, 0x1000, URZ ;  /* 0x000010002d2d7890 */ /* 0x000fe2000fffe03f */
[----:B------:R-:W-:Y:S01]  /*10170*/  WARPGROUP.ARRIVE ;  /* 0x00000000000079c5 */ /* 0x000fe20000000000 */
[----:B------:R-:W-:Y:S01]  /*10180*/  UISETP.NE.U32.AND UP0, UPT, UR4, URZ, UPT ;  /* 0x0000003f0400728c */ /* 0x000fe2000bf05070 */
[----:B01----:R-:W-:Y:S01]  /*10190*/  IMAD.MOV.U32 R0, RZ, RZ, 0x3f800000 ;  /* 0x3f800000ff007424 */ /* 0x003fe200078e00ff */
[----:B------:R-:W-:Y:S02]  /*101a0*/  USHF.R.U32.HI UR45, URZ, 0x4, UR45 ;  /* 0x000000043f2d7899 */ /* 0x000fe4000801162d */
[----:B------:R-:W-:Y:S02]  /*101b0*/  UISETP.NE.AND.EX UP0, UPT, UR5, URZ, UPT, UP0 ;  /* 0x0000003f0500728c */ /* 0x000fe4000bf05300 */
[----:B------:R-:W-:Y:S01]  /*101c0*/  ULOP3.LUT UR45, UR45, 0x3fff, URZ, 0xc0, !UPT ;  /* 0x00003fff2d2d7892 */ /* 0x000fe2000f8ec03f */
[----:B------:R-:W-:-:S03]  /*101d0*/  UMOV UR7, 0xc0000010 ;  /* 0xc000001000077882 */ /* 0x000fc60000000000 */
[----:B------:R-:W-:-:S05]  /*101e0*/  PLOP3.LUT P1, PT, PT, PT, UP0, 0x80, 0x0 ;  /* 0x000000000000781c */ /* 0x000fca0003f2f008 */
[----:B------:R-:W-:Y:S01]  /*101f0*/  @UP0 USHF.R.S32.HI UR6, URZ, 0x1f, UR50 ;  /* 0x0000001f3f060899 */ /* 0x000fe20008011432 */
[----:B------:R-:W-:Y:S01]  /*10200*/  @UP0 ULDC.64 UR10, c[0x0][0x9c8] ;  /* 0x00027200000a0ab9 */ /* 0x000fe20000000a00 */
[----:B------:R-:W-:Y:S02]  /*10210*/  @UP0 ULDC.64 UR12, c[0x0][0x9d0] ;  /* 0x00027400000c0ab9 */ /* 0x000fe40000000a00 */
[----:B------:R-:W-:Y:S02]  /*10220*/  @UP0 UIMAD UR6, UR6, UR10, URZ ;  /* 0x0000000a060602a4 */ /* 0x000fe4000f8e023f */
[----:B------:R-:W-:Y:S02]  /*10230*/  @UP0 UIMAD.WIDE.U32 UR8, UR50, UR10, URZ ;  /* 0x0000000a320802a5 */ /* 0x000fe4000f8e003f */
[----:B------:R-:W-:Y:S02]  /*10240*/  ULOP3.LUT UR10, UR45, 0x10000, URZ, 0xfc, !UPT ;  /* 0x000100002d0a7892 */ /* 0x000fe4000f8efc3f */
[----:B------:R-:W-:-:S02]  /*10250*/  @UP0 UIMAD UR6, UR50, UR11, UR6 ;  /* 0x0000000b320602a4 */ /* 0x000fc4000f8e0206 */
[----:B------:R-:W-:Y:S02]  /*10260*/  UIMAD UR10, UR46, 0x280, UR10 ;  /* 0x000002802e0a78a4 */ /* 0x000fe4000f8e020a */
[----:B------:R-:W-:-:S05]  /*10270*/  @UP0 UIADD3 UR9, UR9, UR6, URZ ;  /* 0x0000000609090290 */ /* 0x000fca000fffe03f */
[----:B------:R-:W-:Y:S02]  /*10280*/  UMOV UR6, UR10 ;  /* 0x0000000a00067c82 */ /* 0x000fe40008000000 */
[----:B------:R-:W-:Y:S01]  /*10290*/  QGMMA.64x64x32.F32.E4M3.E4M3 R24, R152, gdesc[UR4], R24, gsb0 ;  /* 0x00e0000498187df3 */ /* 0x000fe20008000818 */
[----:B------:R-:W-:-:S04]  /*102a0*/  @UP0 UIMAD.WIDE.U32 UR6, UR36, UR12, UR8 ;  /* 0x0000000c240602a5 */ /* 0x000fc8000f8e0008 */
[----:B------:R-:W-:Y:S02]  /*102b0*/  @UP0 UIMAD UR7, UR36, UR13, UR7 ;  /* 0x0000000d240702a4 */ /* 0x000fe4000f8e0207 */
[----:B------:R-:W-:-:S04]  /*102c0*/  @UP0 ULEA UR4, UP1, UR6, UR4, 0x2 ;  /* 0x0000000406040291 */ /* 0x000fc8000f82103f */
[----:B------:R-:W-:Y:S02]  /*102d0*/  @UP0 ULEA.HI.X UR5, UR6, UR5, UR7, 0x2, UP1 ;  /* 0x0000000506050291 */ /* 0x000fe400088f1407 */
[----:B------:R-:W-:-:S04]  /*102e0*/  IMAD.U32 R8, RZ, RZ, UR4 ;  /* 0x00000004ff087e24 */ /* 0x000fc8000f8e00ff */
[----:B------:R-:W-:Y:S01]  /*102f0*/  IMAD.U32 R9, RZ, RZ, UR5 ;  /* 0x00000005ff097e24 */ /* 0x000fe2000f8e00ff */
        /* <DEDUP_REMOVED lines=13> */
[----:B------:R-:W1:Y:S04]  /*103d0*/  SHFL.BFLY PT, R7, R6, 0x2, 0x1f ;  /* 0x0c401f0006077f89 */ /* 0x000e6800000e0000 */
[----:B------:R-:W3:Y:S01]  /*103e0*/  SHFL.BFLY PT, R10, R5, 0x2, 0x1f ;  /* 0x0c401f00050a7f89 */ /* 0x000ee200000e0000 */
[----:B------:R-:W-:Y:S02]  /*103f0*/  WARPGROUP.DEPBAR.LE gsb0, 0x0 ;  /* 0x00008000000079c5 */ /* 0x000fe40000010000 */
[----:B------:R-:W-:-:S06]  /*10400*/  WARPGROUP.ARRIVE ;  /* 0x00000000000079c5 */ /* 0x000fcc0000000000 */
[----:B------:R-:W-:Y:S01]  /*10410*/  QGMMA.64x64x32.F32.E4M3.E4M3 R24, R140, gdesc[UR4], R24, gsb0 ;  /* 0x00e000048c187df3 */ /* 0x000fe20008000818 */
[----:B-1----:R-:W-:-:S01]  /*10420*/  FADD.FTZ R7, R7, R6 ;  /* 0x0000000607077221 */ /* 0x002fc20000010000 */
[----:B------:R-:W-:Y:S01]  /*10430*/  UIADD3 UR10, UR10, 0x200, URZ ;  /* 0x000002000a0a7890 */ /* 0x000fe2000fffe03f */
[----:B---3--:R-:W-:-:S01]  /*10440*/  FADD.FTZ R10, R10, R5 ;  /* 0x000000050a0a7221 */ /* 0x008fc20000010000 */
[----:B------:R-:W-:Y:S02]  /*10450*/  UMOV UR11, 0xc0000010 ;  /* 0xc0000010000b7882 */ /* 0x000fe40000000000 */
[----:B0-----:R-:W0:Y:S04]  /*10460*/  SHFL.BFLY PT, R8, R7, 0x1, 0x1f ;  /* 0x0c201f0007087f89 */ /* 0x001e2800000e0000 */
        /* <DEDUP_REMOVED lines=18> */
[----:B------:R-:W-:-:S02]  /*10590*/  IMAD.U32 R9, RZ, RZ, UR40 ;  /* 0x00000028ff097e24 */ /* 0x000fc4000f8e00ff */
[----:B------:R-:W-:Y:S02]  /*105a0*/  IMAD.U32 R15, RZ, RZ, UR40 ;  /* 0x00000028ff0f7e24 */ /* 0x000fe4000f8e00ff */
[----:B0-----:R-:W-:Y:S01]  /*105b0*/  @P2 FMUL.FTZ R8, R8, 0.69314718246459960938 ;  /* 0x3f31721808082820 */ /* 0x001fe20000410000 */
[----:B------:R-:W-:Y:S01]  /*105c0*/  @P2 FMUL.FTZ R9, R9, 0.69314718246459960938 ;  /* 0x3f31721809092820 */ /* 0x000fe20000410000 */
[----:B------:R-:W-:Y:S01]  /*105d0*/  @P3 FMUL.FTZ R15, R15, 0.69314718246459960938 ;  /* 0x3f3172180f0f3820 */ /* 0x000fe20000410000 */
[----:B-1----:R-:W-:Y:S01]  /*105e0*/  @P3 FMUL.FTZ R10, R10, 0.69314718246459960938 ;  /* 0x3f3172180a0a3820 */ /* 0x002fe20000410000 */
[----:B------:R-:W-:Y:S02]  /*105f0*/  IMAD.MOV.U32 R6, RZ, RZ, -0x800000 ;  /* 0xff800000ff067424 */ /* 0x000fe400078e00ff */
[----:B------:R-:W-:Y:S01]  /*10600*/  @P2 FFMA.FTZ R6, R9, R4, R8 ;  /* 0x0000000409062223 */ /* 0x000fe20000010008 */
[----:B------:R-:W-:Y:S02]  /*10610*/  IMAD.MOV.U32 R7, RZ, RZ, -0x800000 ;  /* 0xff800000ff077424 */ /* 0x000fe400078e00ff */
[----:B------:R-:W-:Y:S01]  /*10620*/  @P3 FFMA.FTZ R7, R15, R3, R10 ;  /* 0x000000030f073223 */ /* 0x000fe2000001000a */
[-C--:B--2---:R-:W-:Y:S01]  /*10630*/  FMUL.FTZ R5, R5, R0.reuse ;  /* 0x0000000005057220 */ /* 0x084fe20000410000 */
[----:B---3--:R-:W-:Y:S01]  /*10640*/  FMUL.FTZ R11, R11, R0 ;  /* 0x000000000b0b7220 */ /* 0x008fe20000410000 */
[----:B------:R-:W-:-:S02]  /*10650*/  WARPGROUP.DEPBAR.LE gsb0, 0x0 ;  /* 0x00008000000079c5 */ /* 0x000fc40000010000 */
[----:B------:R-:W-:Y:S05]  /*10660*/  @!P0 BRA `(.L_x_920) ;  /* 0x0000000000048947 */ /* 0x000fea0003800000 */
[----:B------:R-:W-:Y:S01]  /*10670*/  BPT.TRAP 0x1 ;  /* 0x000000040000795c */ /* 0x000fe20000300000 */
.L_x_920:
[----:B------:R-:W-:Y:S01]  /*10680*/  UIADD3 UR4, UR14, 0x13260, URZ ;  /* 0x000132600e047890 */ /* 0x000fe2000fffe03f */
[-C--:B------:R-:W-:Y:S01]  /*10690*/  FMUL.FTZ R24, R24, R5.reuse ;  /* 0x0000000518187220 */ /* 0x080fe20000410000 */
[----:B------:R-:W-:Y:S01]  /*106a0*/  UIADD3 UR46, UR46, 0x1, URZ ;  /* 0x000000012e2e7890 */ /* 0x000fe2000fffe03f */
[-C--:B------:R-:W-:Y:S01]  /*106b0*/  FMUL.FTZ R29, R29, R5.reuse ;  /* 0x000000051d1d7220 */ /* 0x080fe20000410000 */
[----:B------:R-:W-:Y:S01]  /*106c0*/  UPRMT UR4, UR44, 0x654, UR4 ;  /* 0x000006542c047896 */ /* 0x000fe20008000004 */
[-C--:B------:R-:W-:Y:S01]  /*106d0*/  FMUL.FTZ R32, R32, R5.reuse ;  /* 0x0000000520207220 */ /* 0x080fe20000410000 */
[----:B------:R-:W-:Y:S01]  /*106e0*/  UISETP.NE.AND UP0, UPT, UR46, 0x2, UPT ;  /* 0x000000022e00788c */ /* 0x000fe2000bf05270 */
[-C--:B------:R-:W-:Y:S01]  /*106f0*/  FMUL.FTZ R37, R37, R5.reuse ;  /* 0x0000000525257220 */ /* 0x080fe20000410000 */
[-C--:B------:R-:W-:Y:S01]  /*10700*/  FMUL.FTZ R40, R40, R5.reuse ;  /* 0x0000000528287220 */ /* 0x080fe20000410000 */
[-C--:B------:R-:W-:Y:S01]  /*10710*/  FMUL.FTZ R45, R45, R5.reuse ;  /* 0x000000052d2d7220 */ /* 0x080fe20000410000 */
[-C--:B------:R-:W-:Y:S01]  /*10720*/  FMUL.FTZ R48, R48, R5.reuse ;  /* 0x0000000530307220 */ /* 0x080fe20000410000 */
[-C--:B------:R-:W-:Y:S01]  /*10730*/  FMUL.FTZ R53, R53, R5.reuse ;  /* 0x0000000535357220 */ /* 0x080fe20000410000 */
[-C--:B------:R-:W-:Y:S01]  /*10740*/  FMUL.FTZ R28, R28, R5.reuse ;  /* 0x000000051c1c7220 */ /* 0x080fe20000410000 */
[----:B------:R-:W-:Y:S01]  /*10750*/  SYNCS.ARRIVE.TRANS64.RED.A1T0 RZ, [UR4], RZ ;  /* 0x000000ffffff79a7 */ /* 0x000fe20008100404 */
[----:B------:R-:W-:Y:S01]  /*10760*/  USEL UR4, URZ, 0x1, UP0 ;  /* 0x000000013f047887 */ /* 0x000fe20008000000 */
        /* <DEDUP_REMOVED lines=26> */
[----:B------:R-:W-:-:S12]  /*10910*/  ULOP3.LUT UR47, UR47, UR4, URZ, 0x3c, !UPT ;  /* 0x000000042f2f7292 */ /* 0x000fd8000f8e3c3f */
.L_x_846:
[----:B------:R-:W0:Y:S01]  /*10920*/  S2R R3, SR_CgaCtaId ;  /* 0x0000000000037919 */ /* 0x000e220000008800 */
[----:B------:R-:W-:Y:S01]  /*10930*/  MOV R4, 0x400 ;  /* 0x0000040000047802 */ /* 0x000fe20000000f00 */
[----:B------:R-:W-:Y:S01]  /*10940*/  UISETP.NE.AND UP0, UPT, UR42, URZ, UPT ;  /* 0x0000003f2a00728c */ /* 0x000fe2000bf05270 */
[----:B------:R-:W-:Y:S01]  /*10950*/  BSSY B0, `(.L_x_921) ;  /* 0x00002c5000007945 */ /* 0x000fe20003800000 */
[----:B------:R-:W-:Y:S06]  /*10960*/  BAR.SYNC.DEFER_BLOCKING 0x5, 0x200 ;  /* 0x0148000000007b1d */ /* 0x000fec0000010000 */
[----:B------:R-:W1:Y:S03]  /*10970*/  S2R R72, SR_TID.X ;  /* 0x0000000000487919 */ /* 0x000e660000002100 */
[----:B------:R-:W-:Y:S01]  /*10980*/  @!UP0 ULDC UR42, c[0x0][0xad4] ;  /* 0x0002b500002a8ab9 */ /* 0x000fe20000000800 */
[----:B0-----:R-:W-:-:S05]  /*10990*/  LEA R4, R3, R4, 0x18 ;  /* 0x0000000403047211 */ /* 0x001fca00078ec0ff */
[----:B------:R-:W0:Y:S01]  /*109a0*/  LDS.128 R8, [R4+0x132d0] ;  /* 0x0132d00004087984 */ /* 0x000e220000000c00 */
[----:B-1----:R-:W-:-:S05]  /*109b0*/  VIADD R17, R72, 0xffffff80 ;  /* 0xffffff8048117836 */ /* 0x002fca0000000000 */
[----:B------:R-:W-:-:S04]  /*109c0*/  SHF.R.S32.HI R46, RZ, 0x1f, R17 ;  /* 0x0000001fff2e7819 */ /* 0x000fc80000011411 */
[----:B------:R-:W-:-:S04]  /*109d0*/  LEA.HI R5, R46, R17, RZ, 0x3 ;  /* 0x000000112e057211 */ /* 0x000fc800078f18ff */
[----:B0-----:R-:W-:Y:S02]  /*109e0*/  LOP3.LUT R8, R5, 0xfffffff8, RZ, 0xc0, !PT ;  /* 0xfffffff805087812 */ /* 0x001fe400078ec0ff */
[----:B------:R-:W-:Y:S02]  /*109f0*/  R2UR UR5, R9 ;  /* 0x00000000090572ca */ /* 0x000fe400000e0000 */
[----:B------:R-:W-:Y:S01]  /*10a00*/  R2UR UR6, R10 ;  /* 0x000000000a0672ca */ /* 0x000fe200000e0000 */
[----:B------:R-:W-:Y:S01]  /*10a10*/  IMAD.IADD R8, R17, 0x1, -R8 ;  /* 0x0000000111087824 */ /* 0x000fe200078e0a08 */
[----:B------:R-:W-:Y:S02]  /*10a20*/  R2UR UR50, R11 ;  /* 0x000000000b3272ca */ /* 0x000fe400000e0000 */
[----:B------:R-:W-:Y:S01]  /*10a30*/  SHF.R.S32.HI R5, RZ, 0x3, R5 ;  /* 0x00000003ff057819 */ /* 0x000fe20000011405 */
[----:B------:R-:W-:-:S05]  /*10a40*/  IMAD.SHL.U32 R0, R8, 0x8, RZ ;  /* 0x0000000808007824 */ /* 0x000fca00078e00ff */
[----:B------:R-:W-:Y:S01]  /*10a50*/  SHF.R.S32.HI R3, RZ, 0x1f, R0 ;  /* 0x0000001fff037819 */ /* 0x000fe20000011400 */
[----:B------:R-:W-:Y:S06]  /*10a60*/  BAR.ARV 0x4, 0x200 ;  /* 0x0108000000007b1d */ /* 0x000fec0000002000 */
[----:B------:R-:W-:Y:S05]  /*10a70*/  @P0 BRA `(.L_x_922) ;  /* 0x0000002000200947 */ /* 0x000fea0003800000 */
[----:B------:R-:W-:Y:S01]  /*10a80*/  IMAD.SHL.U32 R9, R72, 0x4, RZ ;  /* 0x0000000448097824 */ /* 0x000fe200078e00ff */
[----:B------:R-:W-:Y:S01]  /*10a90*/  ULDC.64 UR8, c[0x4][0x38] ;  /* 0x01000e0000087ab9 */ /* 0x000fe20000000a00 */
[----:B------:R-:W-:Y:S01]  /*10aa0*/  LEA.HI R12, R46, R17, RZ, 0x4 ;  /* 0x000000112e0c7211 */ /* 0x000fe200078f20ff */
[----:B------:R-:W-:Y:S01]  /*10ab0*/  ULDC.64 UR10, c[0x0][0xc00] ;  /* 0x00030000000a7ab9 */ /* 0x000fe20000000a00 */
[----:B------:R-:W2:Y:S01]  /*10ac0*/  LDL R74, [R1] ;  /* 0x00000000014a7983 */ /* 0x000ea20000100800 */
[----:B------:R-:W-:Y:S01]  /*10ad0*/  LOP3.LUT R9, R9, 0xc, RZ, 0xc0, !PT ;  /* 0x0000000c09097812 */ /* 0x000fe200078ec0ff */
[----:B------:R-:W-:Y:S03]  /*10ae0*/  BAR.SYNC.DEFER_BLOCKING 0x1, 0x180 ;  /* 0x0046000000007b1d */ /* 0x000fe60000010000 */
[----:B------:R-:W-:-:S05]  /*10af0*/  IADD3 R10, P0, R9, UR8, RZ ;  /* 0x00000008090a7c10 */ /* 0x000fca000ff1e0ff */
[----:B------:R-:W-:Y:S01]  /*10b00*/  IMAD.X R11, RZ, RZ, UR9, P0 ;  /* 0x00000009ff0b7e24 */ /* 0x000fe200080e06ff */
[----:B------:R-:W-:-:S04]  /*10b10*/  ULDC.64 UR8, c[0x0][0xc00] ;  /* 0x0003000000087ab9 */ /* 0x000fc80000000a00 */
[----:B------:R0:W3:Y:S01]  /*10b20*/  LDG.E.CONSTANT R22, desc[UR52][R10.64] ;  /* 0x000000340a167981 */ /* 0x0000e2000c1e9900 */
[----:B------:R-:W-:Y:S01]  /*10b30*/  LOP3.LUT P0, R9, R72, 0x3, RZ, 0xc0, !PT ;  /* 0x0000000348097812 */ /* 0x000fe2000780c0ff */
[----:B------:R-:W-:-:S03]  /*10b40*/  UIMAD.WIDE UR8, UR37, 0x4, UR8 ;  /* 0x00000004250878a5 */ /* 0x000fc6000f8e0208 */
[----:B------:R-:W-:Y:S02]  /*10b50*/  ISETP.EQ.OR P0, PT, R9, 0x3, !P0 ;  /* 0x000000030900780c */ /* 0x000fe40004702670 */
[----:B------:R-:W1:Y:S01]  /*10b60*/  S2R R9, SR_SWINHI ;  /* 0x0000000000097919 */ /* 0x000e620000002f00 */
[----:B------:R-:W-:Y:S01]  /*10b70*/  IMAD.U32 R64, RZ, RZ, UR8 ;  /* 0x00000008ff407e24 */ /* 0x000fe2000f8e00ff */
[----:B------:R-:W-:Y:S02]  /*10b80*/  SEL R87, R36, R37, P0 ;  /* 0x0000002524577207 */ /* 0x000fe40000000000 */
[----:B0-----:R-:W-:Y:S02]  /*10b90*/  LEA.HI R10, R46, R17, RZ, 0x5 ;  /* 0x000000112e0a7211 */ /* 0x001fe400078f28ff */
[----:B------:R-:W-:Y:S02]  /*10ba0*/  SHF.R.S32.HI R11, RZ, 0x4, R12 ;  /* 0x00000004ff0b7819 */ /* 0x000fe4000001140c */
[----:B------:R-:W-:Y:S01]  /*10bb0*/  SEL R85, R37, R36, P0 ;  /* 0x0000002425557207 */ /* 0x000fe20000000000 */
[----:B------:R-:W-:Y:S01]  /*10bc0*/  IMAD.SHL.U32 R13, R10, 0x20, RZ ;  /* 0x000000200a0d7824 */ /* 0x000fe200078e00ff */
[----:B------:R-:W-:-:S02]  /*10bd0*/  LOP3.LUT R10, R12, 0x3fffff0, RZ, 0xc0, !PT ;  /* 0x03fffff00c0a7812 */ /* 0x000fc400078ec0ff */
[----:B------:R-:W-:Y:S02]  /*10be0*/  LEA.HI R12, R12, R11, RZ, 0x1 ;  /* 0x0000000b0c0c7211 */ /* 0x000fe400078f08ff */
[----:B------:R-:W-:Y:S01]  /*10bf0*/  LOP3.LUT R13, R13, 0xfffffc00, RZ, 0xc0, !PT ;  /* 0xfffffc000d0d7812 */ /* 0x000fe200078ec0ff */
[----:B------:R-:W-:Y:S01]  /*10c00*/  IMAD.IADD R10, R17, 0x1, -R10 ;  /* 0x00000001110a7824 */ /* 0x000fe200078e0a0a */
[----:B------:R-:W-:Y:S02]  /*10c10*/  LOP3.LUT R12, R12, 0x1ffffffe, RZ, 0xc0, !PT ;  /* 0x1ffffffe0c0c7812 */ /* 0x000fe400078ec0ff */
[----:B------:R-:W-:Y:S01]  /*10c20*/  SEL R93, R24, R25, P0 ;  /* 0x00000019185d7207 */ /* 0x000fe20000000000 */
[----:B------:R-:W-:Y:S01]  /*10c30*/  IMAD R13, R10, 0x40, R13 ;  /* 0x000000400a0d7824 */ /* 0x000fe200078e020d */
[----:B------:R-:W-:Y:S01]  /*10c40*/  SEL R89, R25, R24, P0 ;  /* 0x0000001819597207 */ /* 0x000fe20000000000 */
[----:B------:R-:W-:Y:S01]  /*10c50*/  IMAD.IADD R12, R11, 0x1, -R12 ;  /* 0x000000010b0c7824 */ /* 0x000fe200078e0a0c */
[----:B------:R-:W-:-:S02]  /*10c60*/  SEL R23, R32, R33, P0 ;  /* 0x0000002120177207 */ /* 0x000fc40000000000 */
[----:B------:R-:W-:Y:S01]  /*10c70*/  SEL R83, R33, R32, P0 ;  /* 0x0000002021537207 */ /* 0x000fe20000000000 */
[----:B------:R-:W-:Y:S01]  /*10c80*/  IMAD R13, R12, 0x8, R13 ;  /* 0x000000080c0d7824 */ /* 0x000fe200078e020d */
[----:B------:R-:W-:Y:S02]  /*10c90*/  SEL R37, R26, R27, P0 ;  /* 0x0000001b1a257207 */ /* 0x000fe40000000000 */
[----:B------:R-:W-:Y:S02]  /*10ca0*/  SEL R63, R27, R26, P0 ;  /* 0x0000001a1b3f7207 */ /* 0x000fe40000000000 */
[----:B------:R-:W-:Y:S02]  /*10cb0*/  SEL R95, R28, R29, P0 ;  /* 0x0000001d1c5f7207 */ /* 0x000fe40000000000 */
[----:B------:R-:W-:Y:S02]  /*10cc0*/  MOV R10, R4 ;  /* 0x00000004000a7202 */ /* 0x000fe40000000f00 */
[----:B-1----:R-:W-:-:S02]  /*10cd0*/  MOV R11, R9 ;  /* 0x00000009000b7202 */ /* 0x002fc40000000f00 */
[----:B------:R-:W-:Y:S02]  /*10ce0*/  SEL R91, R29, R28, P0 ;  /* 0x0000001c1d5b7207 */ /* 0x000fe40000000000 */
[----:B------:R-:W-:Y:S01]  /*10cf0*/  SEL R25, R44, R45, P0 ;  /* 0x0000002d2c197207 */ /* 0x000fe20000000000 */
[----:B------:R-:W-:Y:S01]  /*10d00*/  IMAD.WIDE R12, R13, 0x2, R10 ;  /* 0x000000020d0c7825 */ /* 0x000fe200078e020a */
[----:B------:R-:W-:Y:S02]  /*10d10*/  SEL R79, R45, R44, P0 ;  /* 0x0000002c2d4f7207 */ /* 0x000fe40000000000 */
[----:B------:R-:W-:Y:S02]  /*10d20*/  SEL R33, R30, R31, P0 ;  /* 0x0000001f1e217207 */ /* 0x000fe40000000000 */
[C---:B------:R-:W-:Y:S02]  /*10d30*/  IADD3 R21, P3, R12.reuse, 0x20, RZ ;  /* 0x000000200c157810 */ /* 0x040fe40007f7e0ff */
[----:B------:R-:W-:-:S02]  /*10d40*/  LOP3.LUT R9, R12, 0x380, RZ, 0xc0, !PT ;  /* 0x000003800c097812 */ /* 0x000fc400078ec0ff */
[----:B------:R-:W-:Y:S02]  /*10d50*/  LOP3.LUT R20, R21, 0x380, RZ, 0xc0, !PT ;  /* 0x0000038015147812 */ /* 0x000fe400078ec0ff */
[----:B------:R-:W-:Y:S02]  /*10d60*/  IADD3 R18, P2, R12, 0x40, RZ ;  /* 0x000000400c127810 */ /* 0x000fe40007f5e0ff */
[----:B------:R-:W-:Y:S02]  /*10d70*/  SHF.R.U64 R20, R20, 0x3, RZ ;  /* 0x0000000314147819 */ /* 0x000fe400000012ff */
[----:B------:R-:W-:Y:S01]  /*10d80*/  SEL R65, R31, R30, P0 ;  /* 0x0000001e1f417207 */ /* 0x000fe20000000000 */
[----:B------:R-:W-:Y:S01]  /*10d90*/  IMAD.X R19, RZ, RZ, R13, P2 ;  /* 0x000000ffff137224 */ /* 0x000fe200010e060d */
[----:B------:R-:W-:Y:S02]  /*10da0*/  IADD3 R27, P1, R12, 0x60, RZ ;  /* 0x000000600c1b7810 */ /* 0x000fe40007f3e0ff */
[----:B------:R-:W-:-:S02]  /*10db0*/  SEL R29, R52, R53, P0 ;  /* 0x00000035341d7207 */ /* 0x000fc40000000000 */
[----:B------:R-:W-:Y:S01]  /*10dc0*/  SEL R73, R53, R52, P0 ;  /* 0x0000003435497207 */ /* 0x000fe20000000000 */
[----:B------:R-:W-:Y:S01]  /*10dd0*/  IMAD.X R15, RZ, RZ, R13, P1 ;  /* 0x000000ffff0f7224 */ /* 0x000fe200008e060d */
[----:B------:R-:W-:Y:S02]  /*10de0*/  SEL R45, R42, R43, P0 ;  /* 0x0000002b2a2d7207 */ /* 0x000fe40000000000 */
[----:B------:R-:W-:Y:S02]  /*10df0*/  SEL R31, R43, R42, P0 ;  /* 0x0000002a2b1f7207 */ /* 0x000fe40000000000 */
[----:B------:R-:W-:Y:S02]  /*10e00*/  SEL R43, R14, R47, P0 ;  /* 0x0000002f0e2b7207 */ /* 0x000fe40000000000 */
[----:B------:R-:W-:Y:S02]  /*10e10*/  SEL R53, R47, R14, P0 ;  /* 0x0000000e2f357207 */ /* 0x000fe40000000000 */
[----:B------:R-:W-:-:S02]  /*10e20*/  SHF.R.U64 R9, R9, 0x3, RZ ;  /* 0x0000000309097819 */ /* 0x000fc400000012ff */
[----:B------:R-:W-:Y:S02]  /*10e30*/  LOP3.LUT R20, R20, R21, RZ, 0x3c, !PT ;  /* 0x0000001514147212 */ /* 0x000fe400078e3cff */
[----:B------:R-:W-:Y:S02]  /*10e40*/  LOP3.LUT R14, R18, 0x380, RZ, 0xc0, !PT ;  /* 0x00000380120e7812 */ /* 0x000fe400078ec0ff */
[----:B------:R-:W-:Y:S02]  /*10e50*/  LOP3.LUT R21, R27, 0x380, RZ, 0xc0, !PT ;  /* 0x000003801b157812 */ /* 0x000fe400078ec0ff */
[----:B------:R-:W-:Y:S02]  /*10e60*/  LOP3.LUT R12, R9, R12, RZ, 0x3c, !PT ;  /* 0x0000000c090c7212 */ /* 0x000fe400078e3cff */
[----:B------:R-:W-:Y:S02]  /*10e70*/  SHF.R.U64 R9, R14, 0x3, RZ ;  /* 0x000000030e097819 */ /* 0x000fe400000012ff */
[----:B------:R-:W-:Y:S01]  /*10e80*/  SHF.R.U64 R14, R21, 0x3, RZ ;  /* 0x00000003150e7819 */ /* 0x000fe200000012ff */
[----:B------:R-:W-:Y:S01]  /*10e90*/  IMAD.X R21, RZ, RZ, R13, P3 ;  /* 0x000000ffff157224 */ /* 0x000fe200018e060d */
[----:B------:R-:W-:-:S02]  /*10ea0*/  LOP3.LUT R18, R9, R18, RZ, 0x3c, !PT ;  /* 0x0000001209127212 */ /* 0x000fc400078e3cff */
[----:B------:R-:W-:Y:S02]  /*10eb0*/  LOP3.LUT R14, R14, R27, RZ, 0x3c, !PT ;  /* 0x0000001b0e0e7212 */ /* 0x000fe400078e3cff */
[----:B------:R-:W-:Y:S02]  /*10ec0*/  SEL R81, R40, R41, P0 ;  /* 0x0000002928517207 */ /* 0x000fe40000000000 */
[----:B------:R-:W-:Y:S02]  /*10ed0*/  SEL R77, R41, R40, P0 ;  /* 0x00000028294d7207 */ /* 0x000fe40000000000 */
[----:B------:R-:W-:Y:S02]  /*10ee0*/  MOV R66, R14 ;  /* 0x0000000e00427202 */ /* 0x000fe40000000f00 */
[----:B------:R-:W-:Y:S02]  /*10ef0*/  SEL R75, R48, R49, P0 ;  /* 0x00000031304b7207 */ /* 0x000fe40000000000 */
[----:B------:R-:W-:-:S02]  /*10f00*/  SEL R71, R49, R48, P0 ;  /* 0x0000003031477207 */ /* 0x000fc40000000000 */
[----:B------:R-:W-:Y:S02]  /*10f10*/  MOV R67, R18 ;  /* 0x0000001200437202 */ /* 0x000fe40000000f00 */
        /* <DEDUP_REMOVED lines=8> */
[----:B------:R-:W-:Y:S02]  /*10fa0*/  MOV R69, R12 ;  /* 0x0000000c00457202 */ /* 0x000fe40000000f00 */
[----:B------:R-:W-:Y:S02]  /*10fb0*/  MOV R68, R20 ;  /* 0x0000001400447202 */ /* 0x000fe40000000f00 */
[----:B---3--:R-:W-:Y:S01]  /*10fc0*/  LOP3.LUT R24, R22, 0x2, RZ, 0x3c, !PT ;  /* 0x0000000216187812 */ /* 0x008fe200078e3cff */
[----:B------:R-:W-:Y:S04]  /*10fd0*/  SHFL.IDX PT, R14, R93, R22, 0x1c1f ;  /* 0x001c1f165d0e7589 */ /* 0x000fe800000e0000 */
[----:B------:R-:W0:Y:S04]  /*10fe0*/  SHFL.IDX PT, R15, R89, R24, 0x1c1f ;  /* 0x001c1f18590f7589 */ /* 0x000e2800000e0000 */
[----:B------:R-:W-:Y:S04]  /*10ff0*/  SHFL.IDX PT, R23, R23, R22, 0x1c1f ;  /* 0x001c1f1617177589 */ /* 0x000fe800000e0000 */
[----:B------:R-:W1:Y:S04]  /*11000*/  SHFL.IDX PT, R28, R83, R24, 0x1c1f ;  /* 0x001c1f18531c7589 */ /* 0x000e6800000e0000 */
[----:B------:R-:W-:Y:S04]  /*11010*/  SHFL.IDX PT, R9, R95, R22, 0x1c1f ;  /* 0x001c1f165f097589 */ /* 0x000fe800000e0000 */
[----:B------:R-:W-:Y:S04]  /*11020*/  SHFL.IDX PT, R19, R87, R22, 0x1c1f ;  /* 0x001c1f1657137589 */ /* 0x000fe800000e0000 */
[----:B------:R-:W3:Y:S04]  /*11030*/  SHFL.IDX PT, R18, R91, R24, 0x1c1f ;  /* 0x001c1f185b127589 */ /* 0x000ee800000e0000 */
[----:B------:R-:W4:Y:S01]  /*11040*/  SHFL.IDX PT, R26, R85, R24, 0x1c1f ;  /* 0x001c1f18551a7589 */ /* 0x000f2200000e0000 */
[----:B0-----:R-:W-:-:S02]  /*11050*/  SEL R12, R14, R15, P0 ;  /* 0x0000000f0e0c7207 */ /* 0x001fc40000000000 */
[----:B------:R-:W-:Y:S01]  /*11060*/  SEL R14, R15, R14, P0 ;  /* 0x0000000e0f0e7207 */ /* 0x000fe20000000000 */
[----:B------:R-:W-:Y:S04]  /*11070*/  SHFL.IDX PT, R27, R81, R22, 0x1c1f ;  /* 0x001c1f16511b7589 */ /* 0x000fe800000e0000 */
[----:B------:R-:W0:Y:S01]  /*11080*/  SHFL.IDX PT, R32, R77, R24, 0x1c1f ;  /* 0x001c1f184d207589 */ /* 0x000e2200000e0000 */
[----:B-1----:R-:W-:-:S03]  /*11090*/  SEL R20, R23, R28, P0 ;  /* 0x0000001c17147207 */ /* 0x002fc60000000000 */
[----:B------:R-:W-:Y:S04]  /*110a0*/  SHFL.IDX PT, R25, R25, R22, 0x1c1f ;  /* 0x001c1f1619197589 */ /* 0x000fe800000e0000 */
[----:B------:R-:W-:Y:S04]  /*110b0*/  SHFL.IDX PT, R35, R37, R22, 0x1c1f ;  /* 0x001c1f1625237589 */ /* 0x000fe800000e0000 */
[----:B------:R-:W-:Y:S01]  /*110c0*/  SHFL.IDX PT, R30, R79, R24, 0x1c1f ;  /* 0x001c1f184f1e7589 */ /* 0x000fe200000e0000 */
[----:B---3--:R-:W-:Y:S02]  /*110d0*/  SEL R13, R9, R18, P0 ;  /* 0x00000012090d7207 */ /* 0x008fe40000000000 */
[----:B------:R-:W-:Y:S01]  /*110e0*/  SEL R15, R18, R9, P0 ;  /* 0x00000009120f7207 */ /* 0x000fe20000000000 */
[----:B------:R-:W-:Y:S01]  /*110f0*/  SHFL.IDX PT, R36, R75, R22, 0x1c1f ;  /* 0x001c1f164b247589 */ /* 0x000fe200000e0000 */
[----:B----4-:R-:W-:-:S02]  /*11100*/  SEL R21, R19, R26, P0 ;  /* 0x0000001a13157207 */ /* 0x010fc40000000000 */
[----:B------:R-:W-:Y:S01]  /*11110*/  F2FP.BF16.F32.PACK_AB R60, R13, R12 ;  /* 0x0000000c0d3c723e */ /* 0x000fe200000010ff */
[----:B------:R1:W-:Y:S01]  /*11120*/  SHFL.IDX PT, R37, R71, R24, 0x1c1f ;  /* 0x001c1f1847257589 */ /* 0x0003e200000e0000 */
[----:B------:R-:W-:-:S03]  /*11130*/  F2FP.BF16.F32.PACK_AB R62, R15, R14 ;  /* 0x0000000e0f3e723e */ /* 0x000fc600000010ff */
[----:B------:R-:W-:Y:S01]  /*11140*/  SHFL.IDX PT, R29, R29, R22, 0x1c1f ;  /* 0x001c1f161d1d7589 */ /* 0x000fe200000e0000 */
[----:B0-----:R-:W-:-:S03]  /*11150*/  SEL R18, R27, R32, P0 ;  /* 0x000000201b127207 */ /* 0x001fc60000000000 */
[----:B------:R-:W0:Y:S01]  /*11160*/  SHFL.IDX PT, R34, R73, R24, 0x1c1f ;  /* 0x001c1f1849227589 */ /* 0x000e2200000e0000 */
[----:B-1----:R-:W1:Y:S03]  /*11170*/  LDC.64 R70, c[0x0][0xc08] ;  /* 0x00030200ff467b82 */ /* 0x002e660000000a00 */
[----:B------:R-:W3:Y:S04]  /*11180*/  SHFL.IDX PT, R40, R63, R24, 0x1c1f ;  /* 0x001c1f183f287589 */ /* 0x000ee800000e0000 */
[----:B------:R-:W-:Y:S04]  /*11190*/  SHFL.IDX PT, R33, R33, R22, 0x1c1f ;  /* 0x001c1f1621217589 */ /* 0x000fe800000e0000 */
[----:B------:R4:W2:Y:S04]  /*111a0*/  SHFL.IDX PT, R38, R65, R24, 0x1c1f ;  /* 0x001c1f1841267589 */ /* 0x0008a800000e0000 */
[----:B------:R-:W-:Y:S04]  /*111b0*/  SHFL.IDX PT, R41, R41, R22, 0x1c1f ;  /* 0x001c1f1629297589 */ /* 0x000fe800000e0000 */
[----:B------:R-:W-:Y:S01]  /*111c0*/  SHFL.IDX PT, R39, R61, R22, 0x1c1f ;  /* 0x001c1f163d277589 */ /* 0x000fe200000e0000 */
[----:B----4-:R-:W-:-:S03]  /*111d0*/  IMAD.U32 R65, RZ, RZ, UR9 ;  /* 0x00000009ff417e24 */ /* 0x010fc6000f8e00ff */
[----:B------:R-:W-:Y:S04]  /*111e0*/  SHFL.IDX PT, R42, R59, R24, 0x1c1f ;  /* 0x001c1f183b2a7589 */ /* 0x000fe800000e0000 */
[----:B------:R-:W4:Y:S04]  /*111f0*/  SHFL.IDX PT, R44, R57, R24, 0x1c1f ;  /* 0x001c1f18392c7589 */ /* 0x000f2800000e0000 */
[----:B------:R-:W-:Y:S04]  /*11200*/  SHFL.IDX PT, R45, R45, R22, 0x1c1f ;  /* 0x001c1f162d2d7589 */ /* 0x000fe800000e0000 */
[----:B------:R-:W-:Y:S04]  /*11210*/  SHFL.IDX PT, R43, R43, R22, 0x1c1f ;  /* 0x001c1f162b2b7589 */ /* 0x000fe800000e0000 */
[----:B------:R-:W-:Y:S04]  /*11220*/  SHFL.IDX PT, R48, R53, R24, 0x1c1f ;  /* 0x001c1f1835307589 */ /* 0x000fe800000e0000 */
[----:B------:R0:W1:Y:S04]  /*11230*/  SHFL.IDX PT, R50, R31, R24, 0x1c1f ;  /* 0x001c1f181f327589 */ /* 0x00006800000e0000 */
[----:B------:R-:W-:Y:S04]  /*11240*/  SHFL.IDX PT, R47, R47, R22, 0x1c1f ;  /* 0x001c1f162f2f7589 */ /* 0x000fe800000e0000 */
[----:B------:R3:W-:Y:S01]  /*11250*/  SHFL.IDX PT, R49, R49, R22, 0x1c1f ;  /* 0x001c1f1631317589 */ /* 0x0007e200000e0000 */
[----:B0-----:R-:W-:-:S03]  /*11260*/  SEL R31, R29, R34, P0 ;  /* 0x000000221d1f7207 */ /* 0x001fc60000000000 */
[----:B------:R-:W-:Y:S04]  /*11270*/  SHFL.IDX PT, R52, R55, R24, 0x1c1f ;  /* 0x001c1f1837347589 */ /* 0x000fe800000e0000 */
[----:B------:R0:W1:Y:S01]  /*11280*/  SHFL.IDX PT, R54, R51, R24, 0x1c1f ;  /* 0x001c1f1833367589 */ /* 0x00006200000e0000 */
[----:B---3--:R-:W-:Y:S02]  /*11290*/  SEL R22, R28, R23, P0 ;  /* 0x000000171c167207 */ /* 0x008fe40000000000 */
        /* <DEDUP_REMOVED lines=8> */
[----:B0-----:R-:W-:-:S02]  /*11320*/  SEL R24, R40, R35, P0 ;  /* 0x0000002328187207 */ /* 0x001fc40000000000 */
[----:B--2---:R-:W-:Y:S02]  /*11330*/  SEL R35, R33, R38, P0 ;  /* 0x0000002621237207 */ /* 0x004fe40000000000 */
[----:B------:R-:W-:Y:S02]  /*11340*/  SEL R25, R38, R33, P0 ;  /* 0x0000002126197207 */ /* 0x000fe40000000000 */
[----:B----4-:R-:W-:Y:S02]  /*11350*/  SEL R28, R41, R44, P0 ;  /* 0x0000002c291c7207 */ /* 0x010fe40000000000 */
[----:B------:R-:W-:Y:S02]  /*11360*/  SEL R32, R44, R41, P0 ;  /* 0x000000292c207207 */ /* 0x000fe40000000000 */
[----:B------:R-:W-:Y:S02]  /*11370*/  SEL R29, R39, R42, P0 ;  /* 0x0000002a271d7207 */ /* 0x000fe40000000000 */
[----:B------:R-:W-:-:S02]  /*11380*/  SEL R33, R42, R39, P0 ;  /* 0x000000272a217207 */ /* 0x000fc40000000000 */
[----:B-1----:R-:W-:Y:S02]  /*11390*/  SEL R38, R45, R50, P0 ;  /* 0x000000322d267207 */ /* 0x002fe40000000000 */
[----:B------:R-:W-:Y:S02]  /*113a0*/  SEL R40, R50, R45, P0 ;  /* 0x0000002d32287207 */ /* 0x000fe40000000000 */
[----:B------:R-:W-:Y:S02]  /*113b0*/  SEL R39, R43, R48, P0 ;  /* 0x000000302b277207 */ /* 0x000fe40000000000 */
[----:B------:R-:W-:Y:S02]  /*113c0*/  SEL R41, R48, R43, P0 ;  /* 0x0000002b30297207 */ /* 0x000fe40000000000 */
[----:B------:R-:W-:Y:S02]  /*113d0*/  SEL R42, R49, R54, P0 ;  /* 0x00000036312a7207 */ /* 0x000fe40000000000 */
[----:B------:R-:W-:-:S02]  /*113e0*/  SEL R44, R54, R49, P0 ;  /* 0x00000031362c7207 */ /* 0x000fc40000000000 */
[----:B------:R-:W-:Y:S02]  /*113f0*/  SEL R43, R47, R52, P0 ;  /* 0x000000342f2b7207 */ /* 0x000fe40000000000 */
[----:B------:R-:W-:Y:S02]  /*11400*/  SEL R45, R52, R47, P0 ;  /* 0x0000002f342d7207 */ /* 0x000fe40000000000 */
[----:B------:R-:W-:Y:S01]  /*11410*/  F2FP.BF16.F32.PACK_AB R61, R35, R34 ;  /* 0x00000022233d723e */ /* 0x000fe200000010ff */
[----:B------:R-:W0:Y:S01]  /*11420*/  LDC R47, c[0x0][0xbe8] ;  /* 0x0002fa00ff2f7b82 */ /* 0x000e220000000800 */
[----:B------:R-:W-:Y:S02]  /*11430*/  F2FP.BF16.F32.PACK_AB R63, R25, R24 ;  /* 0x00000018193f723e */ /* 0x000fe400000010ff */
[----:B------:R-:W-:Y:S02]  /*11440*/  F2FP.BF16.F32.PACK_AB R48, R21, R20 ;  /* 0x000000141530723e */ /* 0x000fe400000010ff */
[----:B------:R-:W-:Y:S01]  /*11450*/  F2FP.BF16.F32.PACK_AB R49, R29, R28 ;  /* 0x0000001c1d31723e */ /* 0x000fe200000010ff */
[----:B------:R-:W-:Y:S01]  /*11460*/  STSM.16.M88.4 [R69], R60 ;  /* 0x0000003c45007844 */ /* 0x000fe20000000200 */
[----:B------:R-:W-:-:S02]  /*11470*/  F2FP.BF16.F32.PACK_AB R50, R23, R22 ;  /* 0x000000161732723e */ /* 0x000fc400000010ff */
[----:B------:R-:W-:Y:S02]  /*11480*/  F2FP.BF16.F32.PACK_AB R51, R33, R32 ;  /* 0x000000202133723e */ /* 0x000fe400000010ff */
[----:B------:R-:W-:Y:S02]  /*11490*/  F2FP.BF16.F32.PACK_AB R52, R19, R18 ;  /* 0x000000121334723e */ /* 0x000fe400000010ff */
[----:B------:R-:W-:Y:S01]  /*114a0*/  F2FP.BF16.F32.PACK_AB R53, R39, R38 ;  /* 0x000000262735723e */ /* 0x000fe200000010ff */
[----:B------:R-:W-:Y:S01]  /*114b0*/  STSM.16.M88.4 [R68], R48 ;  /* 0x0000003044007844 */ /* 0x000fe20000000200 */
[----:B------:R-:W-:Y:S02]  /*114c0*/  F2FP.BF16.F32.PACK_AB R54, R27, R26 ;  /* 0x0000001a1b36723e */ /* 0x000fe400000010ff */
[----:B------:R-:W-:Y:S02]  /*114d0*/  F2FP.BF16.F32.PACK_AB R55, R41, R40 ;  /* 0x000000282937723e */ /* 0x000fe400000010ff */
[----:B------:R-:W-:-:S02]  /*114e0*/  F2FP.BF16.F32.PACK_AB R56, R31, R30 ;  /* 0x0000001e1f38723e */ /* 0x000fc400000010ff */
[----:B------:R-:W-:Y:S01]  /*114f0*/  F2FP.BF16.F32.PACK_AB R57, R43, R42 ;  /* 0x0000002a2b39723e */ /* 0x000fe200000010ff */
[----:B------:R1:W-:Y:S01]  /*11500*/  STSM.16.M88.4 [R67], R52 ;  /* 0x0000003443007844 */ /* 0x0003e20000000200 */
[----:B------:R-:W-:Y:S02]  /*11510*/  F2FP.BF16.F32.PACK_AB R58, R37, R36 ;  /* 0x00000024253a723e */ /* 0x000fe400000010ff */
[----:B------:R-:W-:Y:S02]  /*11520*/  F2FP.BF16.F32.PACK_AB R59, R45, R44 ;  /* 0x0000002c2d3b723e */ /* 0x000fe400000010ff */
[----:B------:R-:W-:-:S03]  /*11530*/  ISETP.NE.U32.AND P0, PT, RZ, UR10, PT ;  /* 0x0000000aff007c0c */ /* 0x000fc6000bf05070 */
[----:B------:R2:W-:Y:S01]  /*11540*/  STSM.16.M88.4 [R66], R56 ;  /* 0x0000003842007844 */ /* 0x0005e20000000200 */
[----:B------:R-:W-:Y:S01]  /*11550*/  ISETP.NE.AND.EX P0, PT, RZ, UR11, PT, P0 ;  /* 0x0000000bff007c0c */ /* 0x000fe2000bf05300 */
[----:B------:R-:W-:-:S12]  /*11560*/  BAR.SYNC.DEFER_BLOCKING 0x1, 0x180 ;  /* 0x0046000000007b1d */ /* 0x000fd80000010000 */
[----:B------:R-:W3:Y:S01]  /*11570*/  @P0 LDG.E R9, desc[UR52][R64.64] ;  /* 0x0000003440090981 */ /* 0x000ee2000c1e1900 */
[----:B------:R-:W-:Y:S02]  /*11580*/  ISETP.NE.U32.AND P1, PT, R70, RZ, PT ;  /* 0x000000ff4600720c */ /* 0x000fe40003f25070 */
[----:B------:R-:W-:-:S11]  /*11590*/  R2UR UR4, R71 ;  /* 0x00000000470472ca */ /* 0x000fd600000e0000 */
[----:B------:R-:W-:Y:S02]  /*115a0*/  VOTEU.ANY UP0, P1 ;  /* 0x00000000003f7886 */ /* 0x000fe40000800100 */
[----:B------:R-:W-:Y:S01]  /*115b0*/  UISETP.NE.AND.EX UP0, UPT, UR4, URZ, UPT, UP0 ;  /* 0x0000003f0400728c */ /* 0x000fe2000bf05300 */
[----:B0-----:R-:W-:Y:S02]  /*115c0*/  ISETP.NE.AND P1, PT, R47, 0x1, PT ;  /* 0x000000012f00780c */ /* 0x001fe40003f25270 */
[----:B------:R-:W-:Y:S02]  /*115d0*/  ULDC UR4, c[0x0][0xa88] ;  /* 0x0002a20000047ab9 */ /* 0x000fe40000000800 */
[----:B-1----:R-:W-:Y:S01]  /*115e0*/  IMAD.U32 R52, RZ, RZ, UR4 ;  /* 0x00000004ff347e24 */ /* 0x002fe2000f8e00ff */
[----:B------:R-:W-:-:S05]  /*115f0*/  PLOP3.LUT P4, PT, PT, PT, UP0, 0x80, 0x0 ;  /* 0x000000000000781c */ /* 0x000fca0003f8f008 */
[----:B------:R-:W-:Y:S02]  /*11600*/  @UP0 ULDC.64 UR8, c[0x0][0xc08] ;  /* 0x0003020000080ab9 */ /* 0x000fe40000000a00 */
[----:B------:R-:W-:Y:S01]  /*11610*/  @UP0 UIMAD.WIDE UR8, UR37, 0x4, UR8 ;  /* 0x00000004250808a5 */ /* 0x000fe2000f8e0208 */
[----:B------:R-:W0:Y:S01]  /*11620*/  @P1 LDC R50, c[0x0][0xbec] ;  /* 0x0002fb00ff321b82 */ /* 0x000e220000000800 */
[----:B------:R-:W-:-:S04]  /*11630*/  UISETP.GT.AND UP1, UPT, UR42, 0x1, UPT ;  /* 0x000000012a00788c */ /* 0x000fc8000bf24270 */
[----:B------:R-:W-:Y:S02]  /*11640*/  IMAD.U32 R48, RZ, RZ, UR8 ;  /* 0x00000008ff307e24 */ /* 0x000fe4000f8e00ff */
[----:B------:R-:W-:Y:S01]  /*11650*/  IMAD.U32 R49, RZ, RZ, UR9 ;  /* 0x00000009ff317e24 */ /* 0x000fe2000f8e00ff */
[----:B------:R-:W-:Y:S02]  /*11660*/  UMOV UR14, 0x9b8 ;  /* 0x000009b8000e7882 */ /* 0x000fe40000000000 */
[----:B------:R-:W-:Y:S02]  /*11670*/  USEL UR14, UR14, 0x978, UP1 ;  /* 0x000009780e0e7887 */ /* 0x000fe40008800000 */
[----:B------:R1:W5:Y:S01]  /*11680*/  @P4 LDG.E R52, desc[UR52][R48.64] ;  /* 0x0000003430344981 */ /* 0x000362000c1e1900 */
[----:B------:R-:W-:Y:S01]  /*11690*/  UISETP.NE.U32.AND UP0, UPT, UR10, URZ, UPT ;  /* 0x0000003f0a00728c */ /* 0x000fe2000bf05070 */
[----:B------:R-:W-:Y:S01]  /*116a0*/  LEA.HI R51, R46, R17, RZ, 0x7 ;  /* 0x000000112e337211 */ /* 0x000fe200078f38ff */
[----:B------:R-:W-:Y:S01]  /*116b0*/  UMOV UR4, URZ ;  /* 0x0000003f00047c82 */ /* 0x000fe20008000000 */
[----:B------:R-:W-:Y:S01]  /*116c0*/  USEL UR16, UR41, URZ, UP1 ;  /* 0x0000003f29107287 */ /* 0x000fe20008800000 */
[----:B------:R-:W-:Y:S01]  /*116d0*/  VIADD R53, R74, UR39 ;  /* 0x000000274a357c36 */ /* 0x000fe20008000000 */
[----:B------:R-:W-:Y:S01]  /*116e0*/  UISETP.NE.AND.EX UP0, UPT, UR11, URZ, UPT, UP0 ;  /* 0x0000003f0b00728c */ /* 0x000fe2000bf05300 */
[----:B------:R-:W-:Y:S01]  /*116f0*/  LOP3.LUT R46, R51, 0xffffff80, RZ, 0xc0, !PT ;  /* 0xffffff80332e7812 */ /* 0x000fe200078ec0ff */
[----:B------:R-:W-:Y:S01]  /*11700*/  USHF.R.S32.HI UR17, URZ, 0x1f, UR37 ;  /* 0x0000001f3f117899 */ /* 0x000fe20008011425 */
[----:B------:R-:W-:Y:S01]  /*11710*/  SHF.R.S32.HI R51, RZ, 0x7, R51 ;  /* 0x00000007ff337819 */ /* 0x000fe20000011433 */
[----:B-1----:R-:W1:Y:S01]  /*11720*/  @P1 LDC R48, c[0x0][0xbf0] ;  /* 0x0002fc00ff301b82 */ /* 0x002e620000000800 */
[----:B------:R-:W-:Y:S01]  /*11730*/  ULDC.64 UR12, c[0x0][UR14+0x218] ;  /* 0x000086000e0c7abb */ /* 0x000fe20008000a00 */
[----:B------:R-:W-:Y:S01]  /*11740*/  ULDC.64 UR18, c[0x0][UR14+0x210] ;  /* 0x000084000e127abb */ /* 0x000fe20008000a00 */
[----:B------:R-:W-:Y:S01]  /*11750*/  UIMAD.WIDE.U32 UR10, UR12, UR36, URZ ;  /* 0x000000240c0a72a5 */ /* 0x000fe2000f8e003f */
[----:B------:R-:W-:Y:S01]  /*11760*/  IMAD.IADD R55, R17, 0x1, -R46 ;  /* 0x0000000111377824 */ /* 0x000fe200078e0a2e */
[----:B------:R-:W-:Y:S01]  /*11770*/  UIMAD UR12, UR13, UR36, URZ ;  /* 0x000000240d0c72a4 */ /* 0x000fe2000f8e023f */
[----:B0-----:R-:W-:Y:S01]  /*11780*/  @P1 IMAD.HI.U32 R17, R53, R50, RZ ;  /* 0x0000003235111227 */ /* 0x001fe200078e00ff */
[----:B------:R-:W-:Y:S01]  /*11790*/  ULDC.64 UR8, c[0x0][UR14+0x220] ;  /* 0x000088000e087abb */ /* 0x000fe20008000a00 */
[----:B------:R-:W-:Y:S01]  /*117a0*/  USEL UR7, UR37, URZ, !UP0 ;  /* 0x0000003f25077287 */ /* 0x000fe2000c000000 */
[----:B------:R-:W-:Y:S01]  /*117b0*/  SHF.R.S32.HI R54, RZ, 0x1f, R55 ;  /* 0x0000001fff367819 */ /* 0x000fe20000011437 */
[----:B------:R-:W-:Y:S01]  /*117c0*/  ULDC.64 UR14, c[0x0][UR14+0x228] ;  /* 0x00008a000e0e7abb */ /* 0x000fe20008000a00 */
[----:B------:R-:W-:-:S02]  /*117d0*/  UIADD3 UR11, UR11, UR12, URZ ;  /* 0x0000000c0b0b7290 */ /* 0x000fc4000fffe03f */
[----:B------:R-:W-:Y:S02]  /*117e0*/  UIMAD.WIDE.U32 UR20, UR14, UR16, URZ ;  /* 0x000000100e1472a5 */ /* 0x000fe4000f8e003f */
[----:B------:R-:W-:Y:S02]  /*117f0*/  UIMAD.WIDE.U32 UR12, UR8, UR7, URZ ;  /* 0x00000007080c72a5 */ /* 0x000fe4000f8e003f */
[----:B------:R-:W-:Y:S02]  /*11800*/  USEL UR17, UR17, URZ, !UP0 ;  /* 0x0000003f11117287 */ /* 0x000fe4000c000000 */
[----:B------:R-:W-:Y:S01]  /*11810*/  UIMAD UR9, UR9, UR7, URZ ;  /* 0x00000007090972a4 */ /* 0x000fe2000f8e023f */
[----:B------:R-:W-:Y:S01]  /*11820*/  IMAD.U32 R49, RZ, RZ, UR21 ;  /* 0x00000015ff317e24 */ /* 0x000fe2000f8e00ff */
[----:B------:R-:W-:Y:S01]  /*11830*/  UIMAD UR14, UR15, UR16, URZ ;  /* 0x000000100f0e72a4 */ /* 0x000fe2000f8e023f */
[CC--:B------:R-:W-:Y:S01]  /*11840*/  LEA.HI R49, R54.reuse, R55.reuse, RZ, 0x2 ;  /* 0x0000003736317211 */ /* 0x0c0fe200078f10ff */
[----:B------:R-:W-:Y:S01]  /*11850*/  UIMAD UR9, UR8, UR17, UR9 ;  /* 0x00000011080972a4 */ /* 0x000fe2000f8e0209 */
[----:B------:R-:W-:Y:S01]  /*11860*/  LEA.HI R54, R54, R55, RZ, 0x5 ;  /* 0x0000003736367211 */ /* 0x000fe200078f28ff */
[----:B------:R-:W-:Y:S01]  /*11870*/  UIADD3 UR14, UR21, UR14, URZ ;  /* 0x0000000e150e7290 */ /* 0x000fe2000fffe03f */
[--C-:B--2---:R-:W-:Y:S01]  /*11880*/  SHF.R.S32.HI R56, RZ, 0x2, R49.reuse ;  /* 0x00000002ff387819 */ /* 0x104fe20000011431 */
[----:B------:R-:W-:Y:S01]  /*11890*/  UIADD3 UR8, UR13, UR9, URZ ;  /* 0x000000090d087290 */ /* 0x000fe2000fffe03f */
[----:B------:R-:W-:-:S03]  /*118a0*/  SHF.R.S32.HI R57, RZ, 0x1f, R49 ;  /* 0x0000001fff397819 */ /* 0x000fc60000011431 */
[----:B------:R-:W-:Y:S01]  /*118b0*/  IMAD.U32 R49, RZ, RZ, UR14 ;  /* 0x0000000eff317e24 */ /* 0x000fe2000f8e00ff */
[----:B------:R-:W-:-:S04]  /*118c0*/  LEA.HI R57, R57, R56, RZ, 0x3 ;  /* 0x0000003839397211 */ /* 0x000fc800078f18ff */
[----:B------:R-:W-:-:S05]  /*118d0*/  LOP3.LUT R57, R57, 0xfffffff8, RZ, 0xc0, !PT ;  /* 0xfffffff839397812 */ /* 0x000fca00078ec0ff */
[----:B------:R-:W-:Y:S01]  /*118e0*/  IMAD.IADD R57, R56, 0x1, -R57 ;  /* 0x0000000138397824 */ /* 0x000fe200078e0a39 */
[----:B---3--:R-:W-:Y:S01]  /*118f0*/  @P0 R2UR UR4, R9 ;  /* 0x00000000090402ca */ /* 0x008fe200000e0000 */
[----:B------:R-:W-:Y:S01]  /*11900*/  IMAD.MOV.U32 R9, RZ, RZ, R53 ;  /* 0x000000ffff097224 */ /* 0x000fe200078e0035 */
[----:B-1----:R-:W-:Y:S01]  /*11910*/  @P1 SHF.R.U32.HI R9, RZ, R48, R17 ;  /* 0x00000030ff091219 */ /* 0x002fe20000011611 */
[----:B------:R-:W-:-:S04]  /*11920*/  IMAD.U32 R48, RZ, RZ, UR20 ;  /* 0x00000014ff307e24 */ /* 0x000fc8000f8e00ff */
[----:B------:R-:W-:-:S04]  /*11930*/  IMAD.MOV R46, RZ, RZ, -R9 ;  /* 0x000000ffff2e7224 */ /* 0x000fc800078e0a09 */
[----:B------:R-:W-:Y:S01]  /*11940*/  IMAD R17, R47, R46, R53 ;  /* 0x0000002e2f117224 */ /* 0x000fe200078e0235 */
[----:B------:R-:W-:Y:S01]  /*11950*/  SHF.R.S32.HI R46, RZ, 0x1f, R9 ;  /* 0x0000001fff2e7819 */ /* 0x000fe20000011409 */
[----:B------:R-:W-:Y:S02]  /*11960*/  UIADD3 UR10, UP0, UP2, UR12, UR10, UR4 ;  /* 0x0000000a0c0a7290 */ /* 0x000fe4000fa1e004 */
[----:B------:R-:W-:-:S04]  /*11970*/  IMAD R50, R17, UR19, RZ ;  /* 0x0000001311327c24 */ /* 0x000fc8000f8e02ff */
[----:B------:R-:W-:Y:S01]  /*11980*/  IADD3 R48, P2, P3, R9, UR10, R48 ;  /* 0x0000000a09307c10 */ /* 0x000fe2000fb5e030 */
[----:B------:R-:W-:Y:S01]  /*11990*/  USHF.R.S32.HI UR10, URZ, 0x1f, UR4 ;  /* 0x0000001f3f0a7899 */ /* 0x000fe20008011404 */
[----:B------:R-:W-:-:S03]  /*119a0*/  SHF.R.S32.HI R9, RZ, 0x1f, R17 ;  /* 0x0000001fff097819 */ /* 0x000fc60000011411 */
[----:B------:R-:W-:Y:S02]  /*119b0*/  UIADD3.X UR8, UR8, UR11, UR10, UP0, UP2 ;  /* 0x0000000b08087290 */ /* 0x000fe400087e440a */
[----:B------:R-:W-:Y:S01]  /*119c0*/  IMAD R9, R9, UR18, R50 ;  /* 0x0000001209097c24 */ /* 0x000fe2000f8e0232 */
[----:B------:R-:W-:-:S03]  /*119d0*/  SHF.R.S32.HI R50, RZ, 0x5, R54 ;  /* 0x00000005ff327819 */ /* 0x000fc60000011436 */
[----:B------:R-:W-:Y:S01]  /*119e0*/  IADD3.X R49, R46, UR8, R49, P2, P3 ;  /* 0x000000082e317c10 */ /* 0x000fe200097e6431 */
[----:B------:R-:W-:Y:S01]  /*119f0*/  IMAD.HI R46, R51, 0x55555556, RZ ;  /* 0x55555556332e7827 */ /* 0x000fe200078e02ff */
[----:B------:R-:W-:Y:S01]  /*11a00*/  ULDC.64 UR8, c[0x0][0xba8] ;  /* 0x0002ea0000087ab9 */ /* 0x000fe20000000a00 */
[----:B------:R-:W-:Y:S01]  /*11a10*/  @!UP1 ULDC UR8, c[0x0][0xb50] ;  /* 0x0002d40000089ab9 */ /* 0x000fe20000000800 */
[----:B------:R-:W-:Y:S01]  /*11a20*/  @!UP1 ULDC UR9, c[0x0][0xb54] ;  /* 0x0002d50000099ab9 */ /* 0x000fe20000000800 */
[----:B------:R-:W-:Y:S01]  /*11a30*/  IMAD.WIDE.U32 R48, R17, UR18, R48 ;  /* 0x0000001211307c25 */ /* 0x000fe2000f8e0030 */
[----:B------:R-:W-:-:S03]  /*11a40*/  LEA.HI R46, R46, R46, RZ, 0x1 ;  /* 0x0000002e2e2e7211 */ /* 0x000fc600078f08ff */
[----:B------:R-:W-:Y:S01]  /*11a50*/  IMAD.IADD R9, R49, 0x1, R9 ;  /* 0x0000000131097824 */ /* 0x000fe200078e0209 */
[----:B------:R-:W-:Y:S01]  /*11a60*/  LEA R17, P2, R48, UR8, 0x2 ;  /* 0x0000000830117c11 */ /* 0x000fe2000f8410ff */
[----:B------:R-:W-:Y:S02]  /*11a70*/  IMAD R54, R46, -0x3, R51 ;  /* 0xfffffffd2e367824 */ /* 0x000fe400078e0233 */
[----:B------:R-:W-:Y:S01]  /*11a80*/  IMAD R57, R50, 0x10, R57 ;  /* 0x0000001032397824 */ /* 0x000fe200078e0239 */
[----:B------:R-:W-:Y:S01]  /*11a90*/  LEA.HI.X R46, R48, UR9, R9, 0x2, P2 ;  /* 0x00000009302e7c11 */ /* 0x000fe200090f1409 */
[----:B------:R-:W-:Y:S08]  /*11aa0*/  @P4 BRA `(.L_x_923) ;  /* 0x0000000000104947 */ /* 0x000ff00003800000 */
[----:B------:R-:W-:Y:S05]  /*11ab0*/  @!P0 BRA `(.L_x_923) ;  /* 0x00000000000c8947 */ /* 0x000fea0003800000 */
[----:B------:R-:W2:Y:S04]  /*11ac0*/  LDG.E R9, desc[UR52][R64.64] ;  /* 0x0000003440097981 */ /* 0x000ea8000c1e1900 */
[----:B-----5:R-:W2:Y:S02]  /*11ad0*/  LDG.E R52, desc[UR52][R64.64+0x4] ;  /* 0x0000043440347981 */ /* 0x020ea4000c1e1900 */
[----:B--2---:R-:W-:-:S07]  /*11ae0*/  IMAD.IADD R52, R52, 0x1, -R9 ;  /* 0x0000000134347824 */ /* 0x004fce00078e0a09 */
.L_x_923:
[----:B------:R-:W-:Y:S01]  /*11af0*/  IMAD R54, R54, 0x40, R57 ;  /* 0x0000004036367824 */ /* 0x000fe200078e0239 */
[----:B------:R-:W-:Y:S01]  /*11b00*/  SHFL.IDX PT, R48, R17, RZ, 0x1c1f ;  /* 0x001c1fff11307589 */ /* 0x000fe200000e0000 */
[----:B-----5:R-:W-:Y:S01]  /*11b10*/  IMAD R9, R52, R47, RZ ;  /* 0x0000002f34097224 */ /* 0x020fe200078e02ff */
[----:B------:R-:W-:Y:S01]  /*11b20*/  LOP3.LUT P0, RZ, R55, 0x3, RZ, 0xc0, !PT ;  /* 0x0000000337ff7812 */ /* 0x000fe2000780c0ff */
[----:B------:R-:W-:Y:S01]  /*11b30*/  VIADD R54, R54, UR39 ;  /* 0x0000002736367c36 */ /* 0x000fe20008000000 */
[----:B------:R-:W0:Y:S03]  /*11b40*/  SHFL.IDX PT, R49, R46, RZ, 0x1c1f ;  /* 0x001c1fff2e317589 */ /* 0x000e2600000e0000 */
[C---:B------:R-:W-:Y:S01]  /*11b50*/  VIADD R52, R54.reuse, 0x8 ;  /* 0x0000000836347836 */ /* 0x040fe20000000000 */
[----:B------:R-:W-:Y:S01]  /*11b60*/  SHFL.IDX PT, R50, R17, 0x1, 0x1c1f ;  /* 0x003c1f0011327f89 */ /* 0x000fe200000e0000 */
[----:B------:R-:W-:-:S03]  /*11b70*/  ISETP.GE.OR P2, PT, R54, R9, P0 ;  /* 0x000000093600720c */ /* 0x000fc60000746670 */
[----:B------:R-:W1:Y:S01]  /*11b80*/  SHFL.IDX PT, R51, R46, 0x1, 0x1c1f ;  /* 0x003c1f002e337f89 */ /* 0x000e6200000e0000 */
[----:B------:R-:W-:-:S09]  /*11b90*/  ISETP.GE.OR P0, PT, R52, R9, P0 ;  /* 0x000000093400720c */ /* 0x000fd20000706670 */
[----:B0-----:R0:W-:Y:S04]  /*11ba0*/  @!P2 ST.E desc[UR52][R48.64], R6 ;  /* 0x000000063000a985 */ /* 0x0011e8000c101934 */
[----:B-1----:R0:W-:Y:S01]  /*11bb0*/  @!P0 ST.E desc[UR52][R50.64], R7 ;  /* 0x0000000732008985 */ /* 0x0021e2000c101934 */
[----:B------:R-:W-:-:S13]  /*11bc0*/  PLOP3.LUT P0, PT, PT, PT, UP1, 0x80, 0x0 ;  /* 0x000000000000781c */ /* 0x000fda0003f0f018 */
[----:B0-----:R-:W-:Y:S05]  /*11bd0*/  @P0 BRA `(.L_x_924) ;  /* 0x0000000400ac0947 */ /* 0x001fea0003800000 */
[----:B------:R-:W-:Y:S01]  /*11be0*/  IMAD R7, R5, 0x40, R0 ;  /* 0x0000004005077824 */ /* 0x000fe200078e0200 */
[----:B------:R-:W-:-:S03]  /*11bf0*/  ULDC.64 UR12, c[0x0][0xaa0] ;  /* 0x0002a800000c7ab9 */ /* 0x000fc60000000a00 */
        /* <DEDUP_REMOVED lines=21> */
[----:B------:R-:W-:Y:S02]  /*11d50*/  IMAD R8, R8, 0x30, R5 ;  /* 0x0000003008087824 */ /* 0x000fe400078e0205 */
[----:B------:R-:W-:Y:S01]  /*11d60*/  SHF.R.U64 R6, R6, 0x3, RZ ;  /* 0x0000000306067819 */ /* 0x000fe200000012ff */
[----:B------:R-:W-:Y:S01]  /*11d70*/  UIMAD.WIDE.U32 UR8, UR4, UR12, URZ ;  /* 0x0000000c040872a5 */ /* 0x000fe2000f8e003f */
[----:B------:R-:W-:Y:S02]  /*11d80*/  IMAD.X R29, RZ, RZ, R11, P0 ;  /* 0x000000ffff1d7224 */ /* 0x000fe400000e060b */
[----:B------:R-:W-:Y:S02]  /*11d90*/  LOP3.LUT R28, R6, R7, RZ, 0x3c, !PT ;  /* 0x00000007061c7212 */ /* 0x000fe400078e3cff */
[----:B------:R-:W0:Y:S01]  /*11da0*/  @P1 LDC R6, c[0x0][0xbec] ;  /* 0x0002fb00ff061b82 */ /* 0x000e220000000800 */
[----:B------:R-:W-:Y:S01]  /*11db0*/  UIMAD UR10, UR4, UR13, UR10 ;  /* 0x0000000d040a72a4 */ /* 0x000fe2000f8e020a */
[----:B------:R-:W-:-:S02]  /*11dc0*/  VIADD R17, R8, UR39 ;  /* 0x0000002708117c36 */ /* 0x000fc40008000000 */
[----:B------:R-:W5:Y:S01]  /*11dd0*/  LD.E.128 R28, desc[UR52][R28.64] ;  /* 0x000000341c1c7980 */ /* 0x000f62000c101d00 */
[----:B------:R-:W-:Y:S01]  /*11de0*/  UIADD3 UR9, UR9, UR10, URZ ;  /* 0x0000000a09097290 */ /* 0x000fe2000fffe03f */
[----:B------:R-:W-:Y:S01]  /*11df0*/  IMAD.MOV.U32 R11, RZ, RZ, R17 ;  /* 0x000000ffff0b7224 */ /* 0x000fe200078e0011 */
[----:B------:R-:W-:Y:S01]  /*11e00*/  USHF.R.S32.HI UR4, URZ, 0x1f, UR7 ;  /* 0x0000001f3f047899 */ /* 0x000fe20008011407 */
[----:B------:R-:W1:Y:S01]  /*11e10*/  @P1 LDC R7, c[0x0][0xbf0] ;  /* 0x0002fc00ff071b82 */ /* 0x000e620000000800 */
[----:B------:R-:W-:Y:S01]  /*11e20*/  ULDC.64 UR10, c[0x0][0xae8] ;  /* 0x0002ba00000a7ab9 */ /* 0x000fe20000000a00 */
[----:B------:R-:W-:Y:S01]  /*11e30*/  VIADD R32, R5, UR39 ;  /* 0x0000002705207c36 */ /* 0x000fe20008000000 */
[----:B------:R-:W-:Y:S01]  /*11e40*/  UIMAD.WIDE.U32 UR8, UR36, UR10, UR8 ;  /* 0x0000000a240872a5 */ /* 0x000fe2000f8e0008 */
[----:B------:R-:W-:Y:S01]  /*11e50*/  @!PT LDS RZ, [RZ] ;  /* 0x00000000fffff984 */ /* 0x000fe20000000800 */
[----:B------:R-:W-:Y:S01]  /*11e60*/  @!PT LDS RZ, [RZ] ;  /* 0x00000000fffff984 */ /* 0x000fe20000000800 */
[----:B------:R-:W-:Y:S01]  /*11e70*/  @!PT LDS RZ, [RZ] ;  /* 0x00000000fffff984 */ /* 0x000fe20000000800 */
[----:B------:R-:W-:Y:S01]  /*11e80*/  @!PT LDS RZ, [RZ] ;  /* 0x00000000fffff984 */ /* 0x000fe20000000800 */
[----:B------:R0:W-:Y:S06]  /*11e90*/  MEMBAR.ALL.CTA ;  /* 0x0000000000007992 */ /* 0x0001ec0000008000 */
[----:B0-----:R-:W0:Y:S01]  /*11ea0*/  FENCE.VIEW.ASYNC.S ;  /* 0x00000000000073c6 */ /* 0x001e220000000000 */
[----:B------:R-:W-:Y:S01]  /*11eb0*/  VIADD R5, R4, 0x13220 ;  /* 0x0001322004057836 */ /* 0x000fe20000000000 */
[----:B------:R-:W-:-:S03]  /*11ec0*/  UIMAD UR9, UR36, UR11, UR9 ;  /* 0x0000000b240972a4 */ /* 0x000fc6000f8e0209 */
[----:B------:R-:W-:Y:S02]  /*11ed0*/  ULDC.64 UR10, c[0x0][0xaf0] ;  /* 0x0002bc00000a7ab9 */ /* 0x000fe40000000a00 */
[----:B------:R-:W-:Y:S02]  /*11ee0*/  UIMAD UR4, UR4, UR10, URZ ;  /* 0x0000000a040472a4 */ /* 0x000fe4000f8e023f */
[----:B------:R-:W-:Y:S01]  /*11ef0*/  UIMAD.WIDE.U32 UR8, UR7, UR10, UR8 ;  /* 0x0000000a070872a5 */ /* 0x000fe2000f8e0008 */
[----:B------:R-:W-:Y:S01]  /*11f00*/  @P1 IMAD.HI.U32 R6, R17, R6, RZ ;  /* 0x0000000611061227 */ /* 0x000fe200078e00ff */
[----:B------:R-:W-:-:S03]  /*11f10*/  UIMAD UR4, UR7, UR11, UR4 ;  /* 0x0000000b070472a4 */ /* 0x000fc6000f8e0204 */
[----:B------:R-:W-:Y:S01]  /*11f20*/  ULDC.64 UR10, c[0x0][0xae0] ;  /* 0x0002b800000a7ab9 */ /* 0x000fe20000000a00 */
[----:B------:R-:W-:Y:S01]  /*11f30*/  UIADD3 UR4, UR9, UR4, URZ ;  /* 0x0000000409047290 */ /* 0x000fe2000fffe03f */
[----:B-1----:R-:W-:Y:S01]  /*11f40*/  @P1 SHF.R.U32.HI R11, RZ, R7, R6 ;  /* 0x00000007ff0b1219 */ /* 0x002fe20000011606 */
[----:B------:R-:W-:Y:S02]  /*11f50*/  IMAD.U32 R7, RZ, RZ, UR9 ;  /* 0x00000009ff077e24 */ /* 0x000fe4000f8e00ff */
[----:B------:R-:W-:Y:S01]  /*11f60*/  IMAD.U32 R6, RZ, RZ, UR8 ;  /* 0x00000008ff067e24 */ /* 0x000fe2000f8e00ff */
[--C-:B------:R-:W-:Y:S01]  /*11f70*/  SHF.R.S32.HI R8, RZ, 0x1f, R11.reuse ;  /* 0x0000001fff087819 */ /* 0x100fe2000001140b */
[----:B------:R-:W-:Y:S01]  /*11f80*/  IMAD.MOV R10, RZ, RZ, -R11 ;  /* 0x000000ffff0a7224 */ /* 0x000fe200078e0a0b */
[----:B------:R-:W-:Y:S01]  /*11f90*/  ULDC.64 UR8, c[0x0][0xad8] ;  /* 0x0002b60000087ab9 */ /* 0x000fe20000000a00 */
[----:B------:R-:W-:Y:S01]  /*11fa0*/  IMAD.U32 R7, RZ, RZ, UR4 ;  /* 0x00000004ff077e24 */ /* 0x000fe2000f8e00ff */
[----:B------:R-:W-:Y:S01]  /*11fb0*/  ULDC UR4, c[0x0][0xac8] ;  /* 0x0002b20000047ab9 */ /* 0x000fe20000000800 */
[----:B------:R-:W-:-:S02]  /*11fc0*/  IMAD R8, R8, UR10, RZ ;  /* 0x0000000a08087c24 */ /* 0x000fc4000f8e02ff */
[----:B------:R-:W-:Y:S02]  /*11fd0*/  IMAD R47, R47, R10, R17 ;  /* 0x0000000a2f2f7224 */ /* 0x000fe400078e0211 */
[C---:B------:R-:W-:Y:S02]  /*11fe0*/  IMAD R17, R11.reuse, UR11, R8 ;  /* 0x0000000b0b117c24 */ /* 0x040fe4000f8e0208 */
[----:B------:R-:W-:Y:S01]  /*11ff0*/  IMAD.WIDE.U32 R6, R11, UR10, R6 ;  /* 0x0000000a0b067c25 */ /* 0x000fe2000f8e0006 */
[----:B------:R-:W-:-:S03]  /*12000*/  SHF.R.S32.HI R8, RZ, 0x1f, R47 ;  /* 0x0000001fff087819 */ /* 0x000fc6000001142f */
[----:B------:R-:W-:Y:S02]  /*12010*/  IMAD.IADD R7, R7, 0x1, R17 ;  /* 0x0000000107077824 */ /* 0x000fe400078e0211 */
[----:B------:R-:W-:Y:S02]  /*12020*/  IMAD R8, R8, UR8, RZ ;  /* 0x0000000808087c24 */ /* 0x000fe4000f8e02ff */
[----:B------:R-:W-:-:S04]  /*12030*/  IMAD.WIDE.U32 R6, R47, UR8, R6 ;  /* 0x000000082f067c25 */ /* 0x000fc8000f8e0006 */
[----:B------:R-:W-:Y:S01]  /*12040*/  IMAD R11, R47, UR9, R8 ;  /* 0x000000092f0b7c24 */ /* 0x000fe2000f8e0208 */
[----:B------:R-:W-:Y:S01]  /*12050*/  ULDC.64 UR8, c[0x0][0xa80] ;  /* 0x0002a00000087ab9 */ /* 0x000fe20000000a00 */
[----:B------:R-:W-:Y:S01]  /*12060*/  VIADD R8, R32, 0x60 ;  /* 0x0000006020087836 */ /* 0x000fe20000000000 */
[----:B------:R-:W-:Y:S01]  /*12070*/  LEA R17, P0, R6, UR8, 0x1 ;  /* 0x0000000806117c11 */ /* 0x000fe2000f8008ff */
[----:B------:R-:W-:-:S04]  /*12080*/  IMAD.IADD R7, R7, 0x1, R11 ;  /* 0x0000000107077824 */ /* 0x000fc800078e020b */
[----:B0-----:R-:W0:Y:S01]  /*12090*/  SHFL.IDX PT, R33, R17, 0x1, 0x181f ;  /* 0x00381f0011217f89 */ /* 0x001e2200000e0000 */
[----:B------:R-:W-:Y:S01]  /*120a0*/  LEA.HI.X R18, R6, UR9, R7, 0x1, P0 ;  /* 0x0000000906127c11 */ /* 0x000fe200080f0c07 */
[----:B------:R-:W-:Y:S01]  /*120b0*/  VIADD R6, R32, 0x30 ;  /* 0x0000003020067836 */ /* 0x000fe20000000000 */
[----:B------:R-:W-:Y:S01]  /*120c0*/  ISETP.GE.AND P0, PT, R0, UR4, PT ;  /* 0x0000000400007c0c */ /* 0x000fe2000bf06270 */
[----:B------:R-:W1:Y:S03]  /*120d0*/  SHFL.IDX PT, R7, R17, RZ, 0x181f ;  /* 0x00181fff11077589 */ /* 0x000e6600000e0000 */
[-C--:B------:R-:W-:Y:S01]  /*120e0*/  ISETP.GE.OR P1, PT, R32, R9.reuse, P0 ;  /* 0x000000092000720c */ /* 0x080fe20000726670 */
[----:B------:R-:W1:Y:S01]  /*120f0*/  SHFL.IDX PT, R35, R17, 0x2, 0x181f ;  /* 0x00581f0011237f89 */ /* 0x000e6200000e0000 */
[-C--:B------:R-:W-:Y:S02]  /*12100*/  ISETP.GE.OR P2, PT, R6, R9.reuse, P0 ;  /* 0x000000090600720c */ /* 0x080fe40000746670 */
[----:B------:R-:W-:Y:S01]  /*12110*/  ISETP.GE.OR P3, PT, R8, R9, P0 ;  /* 0x000000090800720c */ /* 0x000fe20000766670 */
[----:B------:R-:W1:Y:S01]  /*12120*/  SHFL.IDX PT, R11, R18, RZ, 0x181f ;  /* 0x00181fff120b7589 */ /* 0x000e6200000e0000 */
[----:B------:R-:W-:-:S03]  /*12130*/  VIADD R8, R32, 0x90 ;  /* 0x0000009020087836 */ /* 0x000fc60000000000 */
[----:B------:R-:W1:Y:S02]  /*12140*/  SHFL.IDX PT, R19, R18, 0x1, 0x181f ;  /* 0x00381f0012137f89 */ /* 0x000e6400000e0000 */
[----:B------:R-:W-:Y:S02]  /*12150*/  ISETP.GE.OR P0, PT, R8, R9, P0 ;  /* 0x000000090800720c */ /* 0x000fe40000706670 */
[----:B------:R-:W1:Y:S02]  /*12160*/  SHFL.IDX PT, R34, R18, 0x2, 0x181f ;  /* 0x00581f0012227f89 */ /* 0x000e6400000e0000 */
[C---:B0-----:R-:W-:Y:S02]  /*12170*/  @!P2 LEA R6, P5, R0.reuse, R33, 0x1 ;  /* 0x000000210006a211 */ /* 0x041fe400078a08ff */
[----:B------:R-:W0:Y:S01]  /*12180*/  SHFL.IDX PT, R17, R17, 0x3, 0x181f ;  /* 0x00781f0011117f89 */ /* 0x000e2200000e0000 */
[----:B-1----:R-:W-:-:S03]  /*12190*/  @!P1 LEA R4, P4, R0, R7, 0x1 ;  /* 0x0000000700049211 */ /* 0x002fc600078808ff */
[----:B------:R-:W1:Y:S01]  /*121a0*/  SHFL.IDX PT, R18, R18, 0x3, 0x181f ;  /* 0x00781f0012127f89 */ /* 0x000e6200000e0000 */
[----:B------:R-:W-:Y:S02]  /*121b0*/  PRMT R7, RZ, 0x654, R5 ;  /* 0x00000654ff077816 */ /* 0x000fe40000000005 */
[C---:B------:R-:W-:Y:S02]  /*121c0*/  @!P3 LEA R10, P6, R0.reuse, R35, 0x1 ;  /* 0x00000023000ab211 */ /* 0x040fe400078c08ff */
[----:B------:R0:W-:Y:S01]  /*121d0*/  SYNCS.ARRIVE.TRANS64.RED.A1T0 RZ, [R7+URZ], RZ ;  /* 0x000000ff07ff79a7 */ /* 0x0001e2000810043f */
[C-C-:B------:R-:W-:Y:S02]  /*121e0*/  @!P1 LEA.HI.X R5, R0.reuse, R11, R3.reuse, 0x1, P4 ;  /* 0x0000000b00059211 */ /* 0x140fe400020f0c03 */
[C-C-:B0-----:R-:W-:Y:S02]  /*121f0*/  @!P2 LEA.HI.X R7, R0.reuse, R19, R3.reuse, 0x1, P5 ;  /* 0x000000130007a211 */ /* 0x141fe400028f0c03 */
[----:B------:R-:W-:Y:S01]  /*12200*/  @!P3 LEA.HI.X R11, R0, R34, R3, 0x1, P6 ;  /* 0x00000022000bb211 */ /* 0x000fe200030f0c03 */
[----:B--2---:R0:W-:Y:S04]  /*12210*/  @!P1 ST.E.128 desc[UR52][R4.64], R12 ;  /* 0x0000000c04009985 */ /* 0x0041e8000c101d34 */
[----:B---3--:R0:W-:Y:S04]  /*12220*/  @!P2 ST.E.128 desc[UR52][R6.64], R20 ;  /* 0x000000140600a985 */ /* 0x0081e8000c101d34 */
[----:B----4-:R0:W-:Y:S01]  /*12230*/  @!P3 ST.E.128 desc[UR52][R10.64], R24 ;  /* 0x000000180a00b985 */ /* 0x0101e2000c101d34 */
[----:B-1----:R-:W-:Y:S05]  /*12240*/  @P0 BRA `(.L_x_925) ;  /* 0x0000001000d40947 */ /* 0x002fea0003800000 */
[----:B0-----:R-:W-:-:S04]  /*12250*/  LEA R4, P0, R0, R17, 0x1 ;  /* 0x0000001100047211 */ /* 0x001fc800078008ff */
[----:B------:R-:W-:-:S05]  /*12260*/  LEA.HI.X R5, R0, R18, R3, 0x1, P0 ;  /* 0x0000001200057211 */ /* 0x000fca00000f0c03 */
[----:B-----5:R0:W-:Y:S01]  /*12270*/  ST.E.128 desc[UR52][R4.64], R28 ;  /* 0x0000001c04007985 */ /* 0x0201e2000c101d34 */
[----:B------:R-:W-:Y:S05]  /*12280*/  BRA `(.L_x_925) ;  /* 0x0000001000c47947 */ /* 0x000fea0003800000 */
.L_x_924:
[----:B------:R-:W-:Y:S01]  /*12290*/  ULDC.64 UR12, c[0x0][0xb08] ;  /* 0x0002c200000c7ab9 */ /* 0x000fe20000000a00 */
[----:B------:R-:W0:Y:S01]  /*122a0*/  @P1 LDC R0, c[0x0][0xbec] ;  /* 0x0002fb00ff001b82 */ /* 0x000e220000000800 */
[----:B------:R-:W-:Y:S01]  /*122b0*/  UIMAD UR10, UR10, UR12, URZ ;  /* 0x0000000c0a0a72a4 */ /* 0x000fe2000f8e023f */
[----:B------:R-:W-:Y:S01]  /*122c0*/  IMAD.MOV.U32 R3, RZ, RZ, R53 ;  /* 0x000000ffff037224 */ /* 0x000fe200078e0035 */
[----:B------:R-:W-:Y:S01]  /*122d0*/  UIMAD.WIDE.U32 UR8, UR4, UR12, URZ ;  /* 0x0000000c040872a5 */ /* 0x000fe2000f8e003f */
[----:B------:R-:W-:Y:S01]  /*122e0*/  VIADD R8, R4, 0x13220 ;  /* 0x0001322004087836 */ /* 0x000fe20000000000 */
[----:B------:R-:W-:Y:S01]  /*122f0*/  UIMAD UR10, UR4, UR13, UR10 ;  /* 0x0000000d040a72a4 */ /* 0x000fe2000f8e020a */
[----:B------:R-:W-:Y:S01]  /*12300*/  ISETP.GE.AND P0, PT, R54, R9, PT ;  /* 0x000000093600720c */ /* 0x000fe20003f06270 */
[----:B------:R-:W-:Y:S01]  /*12310*/  USHF.R.S32.HI UR4, URZ, 0x1f, UR7 ;  /* 0x0000001f3f047899 */ /* 0x000fe20008011407 */
[----:B------:R-:W1:Y:S01]  /*12320*/  @P1 LDC R5, c[0x0][0xbf0] ;  /* 0x0002fc00ff051b82 */ /* 0x000e620000000800 */
[----:B------:R-:W-:Y:S01]  /*12330*/  UIADD3 UR9, UR9, UR10, URZ ;  /* 0x0000000a09097290 */ /* 0x000fe2000fffe03f */
[----:B------:R-:W-:Y:S01]  /*12340*/  PRMT R8, RZ, 0x654, R8 ;  /* 0x00000654ff087816 */ /* 0x000fe20000000008 */
[C---:B------:R-:W-:Y:S01]  /*12350*/  VIADD R17, R156.reuse, 0x28 ;  /* 0x000000289c117836 */ /* 0x040fe20000000000 */
[----:B------:R-:W-:Y:S01]  /*12360*/  ULDC.64 UR10, c[0x0][0xb38] ;  /* 0x0002ce00000a7ab9 */ /* 0x000fe20000000a00 */
[C---:B------:R-:W-:Y:S01]  /*12370*/  VIADD R51, R156.reuse, 0x30 ;  /* 0x000000309c337836 */ /* 0x040fe20000000000 */
[----:B------:R-:W-:Y:S01]  /*12380*/  UIMAD.WIDE.U32 UR8, UR36, UR10, UR8 ;  /* 0x0000000a240872a5 */ /* 0x000fe2000f8e0008 */
[C---:B------:R-:W-:Y:S01]  /*12390*/  VIADD R55, R156.reuse, 0x8 ;  /* 0x000000089c377836 */ /* 0x040fe20000000000 */
[----:B------:R2:W-:Y:S01]  /*123a0*/  SYNCS.ARRIVE.TRANS64.RED.A1T0 RZ, [R8+URZ], RZ ;  /* 0x000000ff08ff79a7 */ /* 0x0005e2000810043f */
[C---:B------:R-:W-:Y:S01]  /*123b0*/  VIADD R57, R156.reuse, 0x20 ;  /* 0x000000209c397836 */ /* 0x040fe20000000000 */
[----:B------:R-:W-:Y:S01]  /*123c0*/  UIMAD UR9, UR36, UR11, UR9 ;  /* 0x0000000b240972a4 */ /* 0x000fe2000f8e0209 */
[C---:B------:R-:W-:Y:S01]  /*123d0*/  VIADD R61, R156.reuse, 0x18 ;  /* 0x000000189c3d7836 */ /* 0x040fe20000000000 */
[----:B------:R-:W-:Y:S01]  /*123e0*/  BSSY B1, `(.L_x_926) ;  /* 0x000004b000017945 */ /* 0x000fe20003800000 */
[----:B------:R-:W-:Y:S01]  /*123f0*/  ULDC.64 UR10, c[0x0][0xb40] ;  /* 0x0002d000000a7ab9 */ /* 0x000fe20000000a00 */
[----:B------:R-:W-:Y:S01]  /*12400*/  VIADD R63, R156, 0x10 ;  /* 0x000000109c3f7836 */ /* 0x000fe20000000000 */
[----:B------:R-:W-:Y:S01]  /*12410*/  UIMAD UR4, UR4, UR10, URZ ;  /* 0x0000000a040472a4 */ /* 0x000fe2000f8e023f */
[----:B0-----:R-:W-:Y:S01]  /*12420*/  @P1 IMAD.HI.U32 R0, R53, R0, RZ ;  /* 0x0000000035001227 */ /* 0x001fe200078e00ff */
[----:B------:R-:W-:Y:S01]  /*12430*/  UIMAD.WIDE.U32 UR8, UR7, UR10, UR8 ;  /* 0x0000000a070872a5 */ /* 0x000fe2000f8e0008 */
[----:B------:R-:W-:Y:S01]  /*12440*/  SHF.R.S32.HI R50, RZ, 0x1f, R51 ;  /* 0x0000001fff327819 */ /* 0x000fe20000011433 */
[----:B------:R-:W-:Y:S01]  /*12450*/  UIMAD UR4, UR7, UR11, UR4 ;  /* 0x0000000b070472a4 */ /* 0x000fe2000f8e0204 */
[----:B------:R-:W-:-:S02]  /*12460*/  SHF.R.S32.HI R56, RZ, 0x1f, R55 ;  /* 0x0000001fff387819 */ /* 0x000fc40000011437 */
[----:B------:R-:W-:Y:S01]  /*12470*/  ULDC.64 UR10, c[0x0][0xb48] ;  /* 0x0002d200000a7ab9 */ /* 0x000fe20000000a00 */
[----:B------:R-:W-:Y:S01]  /*12480*/  UIADD3 UR9, UR9, UR4, URZ ;  /* 0x0000000409097290 */ /* 0x000fe2000fffe03f */
[----:B-1----:R-:W-:Y:S02]  /*12490*/  @P1 SHF.R.U32.HI R3, RZ, R5, R0 ;  /* 0x00000005ff031219 */ /* 0x002fe40000011600 */
[----:B------:R-:W-:Y:S01]  /*124a0*/  SHF.R.S32.HI R58, RZ, 0x1f, R57 ;  /* 0x0000001fff3a7819 */ /* 0x000fe20000011439 */
[----:B------:R-:W-:Y:S01]  /*124b0*/  UIMAD.WIDE.U32 UR8, UR41, UR10, UR8 ;  /* 0x0000000a290872a5 */ /* 0x000fe2000f8e0008 */
[--C-:B------:R-:W-:Y:S01]  /*124c0*/  SHF.R.S32.HI R0, RZ, 0x1f, R3.reuse ;  /* 0x0000001fff007819 */ /* 0x100fe20000011403 */
[----:B------:R-:W-:Y:S01]  /*124d0*/  IMAD.MOV R6, RZ, RZ, -R3 ;  /* 0x000000ffff067224 */ /* 0x000fe200078e0a03 */
[----:B------:R-:W-:Y:S01]  /*124e0*/  SHF.R.S32.HI R59, RZ, 0x1f, R17 ;  /* 0x0000001fff3b7819 */ /* 0x000fe20000011411 */
[----:B------:R-:W-:Y:S01]  /*124f0*/  UIMAD UR41, UR41, UR11, UR9 ;  /* 0x0000000b292972a4 */ /* 0x000fe2000f8e0209 */
[----:B------:R-:W-:Y:S01]  /*12500*/  SHF.R.S32.HI R60, RZ, 0x1f, R63 ;  /* 0x0000001fff3c7819 */ /* 0x000fe2000001143f */
[----:B------:R-:W-:Y:S01]  /*12510*/  IMAD R5, R47, R6, R53 ;  /* 0x000000062f057224 */ /* 0x000fe200078e0235 */
[----:B------:R-:W-:Y:S01]  /*12520*/  ULDC.64 UR10, c[0x0][0xb30] ;  /* 0x0002cc00000a7ab9 */ /* 0x000fe20000000a00 */
[----:B------:R-:W-:Y:S01]  /*12530*/  IMAD.U32 R7, RZ, RZ, UR9 ;  /* 0x00000009ff077e24 */ /* 0x000fe2000f8e00ff */
[----:B------:R-:W-:Y:S01]  /*12540*/  SHF.R.S32.HI R62, RZ, 0x1f, R61 ;  /* 0x0000001fff3e7819 */ /* 0x000fe2000001143d */
[----:B------:R-:W-:-:S02]  /*12550*/  IMAD R0, R0, UR10, RZ ;  /* 0x0000000a00007c24 */ /* 0x000fc4000f8e02ff */
        /* <DEDUP_REMOVED lines=13> */
[----:B------:R-:W-:-:S03]  /*12630*/  VIADD R53, R156, 0x38 ;  /* 0x000000389c357836 */ /* 0x000fc60000000000 */
[----:B------:R-:W-:Y:S01]  /*12640*/  LEA.HI.X R3, R4, UR9, R3, 0x2, P1 ;  /* 0x0000000904037c11 */ /* 0x000fe200088f1403 */
[----:B------:R2:W0:Y:S01]  /*12650*/  SHFL.IDX PT, R6, R0, RZ, 0x1c1f ;  /* 0x001c1fff00067589 */ /* 0x00042200000e0000 */
[----:B------:R-:W-:-:S03]  /*12660*/  SHF.R.S32.HI R54, RZ, 0x1f, R53 ;  /* 0x0000001fff367819 */ /* 0x000fc60000011435 */
[----:B------:R2:W1:Y:S01]  /*12670*/  SHFL.IDX PT, R7, R3, RZ, 0x1c1f ;  /* 0x001c1fff03077589 */ /* 0x00046200000e0000 */
[----:B------:R-:W-:Y:S05]  /*12680*/  @P0 BRA `(.L_x_927) ;  /* 0x0000000000800947 */ /* 0x000fea0003800000 */
[----:B------:R-:W-:Y:S02]  /*12690*/  ULDC UR4, c[0x0][0xac8] ;  /* 0x0002b20000047ab9 */ /* 0x000fe40000000800 */
[----:B------:R-:W-:Y:S02]  /*126a0*/  ISETP.GE.AND P1, PT, R55, UR4, PT ;  /* 0x0000000437007c0c */ /* 0x000fe4000bf26270 */
[----:B------:R-:W-:Y:S02]  /*126b0*/  ISETP.GE.AND P0, PT, R156, UR4, PT ;  /* 0x000000049c007c0c */ /* 0x000fe4000bf06270 */
[----:B------:R-:W-:Y:S02]  /*126c0*/  ISETP.GE.AND P4, PT, R63, UR4, PT ;  /* 0x000000043f007c0c */ /* 0x000fe4000bf86270 */
[----:B------:R-:W-:Y:S02]  /*126d0*/  ISETP.GE.AND P5, PT, R61, UR4, PT ;  /* 0x000000043d007c0c */ /* 0x000fe4000bfa6270 */
[----:B------:R-:W-:-:S05]  /*126e0*/  ISETP.GE.AND P3, PT, R57, UR4, PT ;  /* 0x0000000439007c0c */ /* 0x000fca000bf66270 */
[CC--:B0-----:R-:W-:Y:S02]  /*126f0*/  @!P1 LEA R10, P2, R55.reuse, R6.reuse, 0x2 ;  /* 0x00000006370a9211 */ /* 0x0c1fe400078410ff */
[----:B-1----:R-:W-:Y:S02]  /*12700*/  @!P0 IMAD.WIDE R4, R156, 0x4, R6 ;  /* 0x000000049c048825 */ /* 0x002fe400078e0206 */
        /* <DEDUP_REMOVED lines=10> */
[----:B------:R-:W-:Y:S02]  /*127b0*/  @!P5 LEA.HI.X R49, R61, R7, R62, 0x2, P6 ;  /* 0x000000073d31d211 */ /* 0x000fe400030f143e */
[----:B0-----:R-:W-:-:S03]  /*127c0*/  @!P3 LEA R4, P6, R57, R6, 0x2 ;  /* 0x000000063904b211 */ /* 0x001fc600078c10ff */
[----:B------:R3:W-:Y:S01]  /*127d0*/  @!P5 ST.E.64 desc[UR52][R48.64], R22 ;  /* 0x000000163000d985 */ /* 0x0007e2000c101b34 */
[-C--:B------:R-:W-:Y:S02]  /*127e0*/  @!P2 LEA R12, P4, R17, R6.reuse, 0x2 ;  /* 0x00000006110ca211 */ /* 0x080fe400078810ff */
[-C--:B------:R-:W-:Y:S02]  /*127f0*/  @!P3 LEA.HI.X R5, R57, R7.reuse, R58, 0x2, P6 ;  /* 0x000000073905b211 */ /* 0x080fe400030f143a */
[-C--:B-1----:R-:W-:Y:S02]  /*12800*/  @!P1 LEA R10, P5, R51, R6.reuse, 0x2 ;  /* 0x00000006330a9211 */ /* 0x082fe400078a10ff */
[----:B------:R-:W-:Y:S01]  /*12810*/  @!P0 LEA R6, P6, R53, R6, 0x2 ;  /* 0x0000000635068211 */ /* 0x000fe200078c10ff */
[----:B------:R3:W-:Y:S01]  /*12820*/  @!P3 ST.E.64 desc[UR52][R4.64], R18 ;  /* 0x000000120400b985 */ /* 0x0007e2000c101b34 */
[-C--:B------:R-:W-:Y:S02]  /*12830*/  @!P2 LEA.HI.X R13, R17, R7.reuse, R59, 0x2, P4 ;  /* 0x00000007110da211 */ /* 0x080fe400020f143b */
[----:B------:R-:W-:-:S02]  /*12840*/  @!P1 LEA.HI.X R11, R51, R7, R50, 0x2, P5 ;  /* 0x00000007330b9211 */ /* 0x000fc400028f1432 */
[----:B------:R-:W-:Y:S01]  /*12850*/  @!P0 LEA.HI.X R7, R53, R7, R54, 0x2, P6 ;  /* 0x0000000735078211 */ /* 0x000fe200030f1436 */
[----:B------:R3:W-:Y:S04]  /*12860*/  @!P2 ST.E.64 desc[UR52][R12.64], R26 ;  /* 0x0000001a0c00a985 */ /* 0x0007e8000c101b34 */
[----:B------:R3:W-:Y:S04]  /*12870*/  @!P1 ST.E.64 desc[UR52][R10.64], R30 ;  /* 0x0000001e0a009985 */ /* 0x0007e8000c101b34 */
[----:B------:R3:W-:Y:S02]  /*12880*/  @!P0 ST.E.64 desc[UR52][R6.64], R36 ;  /* 0x0000002406008985 */ /* 0x0007e4000c101b34 */
.L_x_927:
[----:B------:R-:W-:Y:S05]  /*12890*/  BSYNC B1 ;  /* 0x0000000000017941 */ /* 0x000fea0003800000 */
.L_x_926:
[----:B------:R-:W-:Y:S01]  /*128a0*/  ISETP.GE.AND P0, PT, R52, R9, PT ;  /* 0x000000093400720c */ /* 0x000fe20003f06270 */
[----:B-1-3--:R3:W4:Y:S04]  /*128b0*/  SHFL.IDX PT, R7, R3, 0x1, 0x1c1f ;  /* 0x003c1f0003077f89 */ /* 0x00a72800000e0000 */
[----:B0-----:R3:W0:Y:S08]  /*128c0*/  SHFL.IDX PT, R6, R0, 0x1, 0x1c1f ;  /* 0x003c1f0000067f89 */ /* 0x00163000000e0000 */
[----:B---3--:R-:W-:Y:S05]  /*128d0*/  @P0 BRA `(.L_x_925) ;  /* 0x0000000c00300947 */ /* 0x008fea0003800000 */
[----:B------:R-:W-:Y:S02]  /*128e0*/  ULDC UR4, c[0x0][0xac8] ;  /* 0x0002b20000047ab9 */ /* 0x000fe40000000800 */
[----:B------:R-:W-:Y:S02]  /*128f0*/  ISETP.GE.AND P0, PT, R156, UR4, PT ;  /* 0x000000049c007c0c */ /* 0x000fe4000bf06270 */
[----:B------:R-:W-:Y:S02]  /*12900*/  ISETP.GE.AND P4, PT, R55, UR4, PT ;  /* 0x0000000437007c0c */ /* 0x000fe4000bf86270 */
[----:B------:R-:W-:Y:S02]  /*12910*/  ISETP.GE.AND P3, PT, R63, UR4, PT ;  /* 0x000000043f007c0c */ /* 0x000fe4000bf66270 */
[----:B------:R-:W-:Y:S02]  /*12920*/  ISETP.GE.AND P2, PT, R61, UR4, PT ;  /* 0x000000043d007c0c */ /* 0x000fe4000bf46270 */
[----:B------:R-:W-:-:S05]  /*12930*/  ISETP.GE.AND P1, PT, R57, UR4, PT ;  /* 0x0000000439007c0c */ /* 0x000fca000bf26270 */
[----:B0---4-:R-:W-:Y:S02]  /*12940*/  @!P0 IMAD.WIDE R4, R156, 0x4, R6 ;  /* 0x000000049c048825 */ /* 0x011fe400078e0206 */
[-C--:B--2---:R-:W-:Y:S02]  /*12950*/  @!P4 LEA R8, P5, R55, R6.reuse, 0x2 ;  /* 0x000000063708c211 */ /* 0x084fe400078a10ff */
[-C--:B------:R-:W-:Y:S01]  /*12960*/  @!P3 LEA R10, P6, R63, R6.reuse, 0x2 ;  /* 0x000000063f0ab211 */ /* 0x080fe200078c10ff */
[----:B------:R0:W-:Y:S01]  /*12970*/  @!P0 ST.E.64 desc[UR52][R4.64], R34 ;  /* 0x0000002204008985 */ /* 0x0001e2000c101b34 */
[----:B------:R-:W-:Y:S02]  /*12980*/  ISETP.GE.AND P0, PT, R17, UR4, PT ;  /* 0x0000000411007c0c */ /* 0x000fe4000bf06270 */
[----:B------:R-:W-:Y:S02]  /*12990*/  @!P4 LEA.HI.X R9, R55, R7, R56, 0x2, P5 ;  /* 0x000000073709c211 */ /* 0x000fe400028f1438 */
[----:B------:R-:W-:-:S02]  /*129a0*/  @!P2 LEA R12, P5, R61, R6, 0x2 ;  /* 0x000000063d0ca211 */ /* 0x000fc400078a10ff */
[-C--:B------:R-:W-:Y:S01]  /*129b0*/  @!P3 LEA.HI.X R11, R63, R7.reuse, R60, 0x2, P6 ;  /* 0x000000073f0bb211 */ /* 0x080fe200030f143c */
[----:B------:R3:W-:Y:S01]  /*129c0*/  @!P4 ST.E.64 desc[UR52][R8.64], R24 ;  /* 0x000000180800c985 */ /* 0x0007e2000c101b34 */
[----:B------:R-:W-:Y:S02]  /*129d0*/  ISETP.GE.AND P6, PT, R51, UR4, PT ;  /* 0x0000000433007c0c */ /* 0x000fe4000bfc6270 */
[----:B------:R-:W-:Y:S01]  /*129e0*/  @!P2 LEA.HI.X R13, R61, R7, R62, 0x2, P5 ;  /* 0x000000073d0da211 */ /* 0x000fe200028f143e */
[----:B------:R3:W-:Y:S01]  /*129f0*/  @!P3 ST.E.64 desc[UR52][R10.64], R28 ;  /* 0x0000001c0a00b985 */ /* 0x0007e2000c101b34 */
[----:B------:R-:W-:-:S03]  /*12a00*/  @!P1 LEA R14, P5, R57, R6, 0x2 ;  /* 0x00000006390e9211 */ /* 0x000fc600078a10ff */
[----:B------:R3:W-:Y:S01]  /*12a10*/  @!P2 ST.E.64 desc[UR52][R12.64], R32 ;  /* 0x000000200c00a985 */ /* 0x0007e2000c101b34 */
[----:B------:R-:W-:Y:S02]  /*12a20*/  @!P1 LEA.HI.X R15, R57, R7, R58, 0x2, P5 ;  /* 0x00000007390f9211 */ /* 0x000fe400028f143a */
[----:B0-----:R-:W-:-:S03]  /*12a30*/  @!P0 LEA R4, P5, R17, R6, 0x2 ;  /* 0x0000000611048211 */ /* 0x001fc600078a10ff */
[----:B------:R3:W-:Y:S01]  /*12a40*/  @!P1 ST.E.64 desc[UR52][R14.64], R38 ;  /* 0x000000260e009985 */ /* 0x0007e2000c101b34 */
[----:B------:R-:W-:Y:S02]  /*12a50*/  @!P0 LEA.HI.X R5, R17, R7, R59, 0x2, P5 ;  /* 0x0000000711058211 */ /* 0x000fe400028f143b */
[----:B------:R-:W-:-:S03]  /*12a60*/  @!P6 LEA R18, P5, R51, R6, 0x2 ;  /* 0x000000063312e211 */ /* 0x000fc600078a10ff */
[----:B------:R3:W-:Y:S01]  /*12a70*/  @!P0 ST.E.64 desc[UR52][R4.64], R40 ;  /* 0x0000002804008985 */ /* 0x0007e2000c101b34 */
[----:B------:R-:W-:Y:S02]  /*12a80*/  @!P6 LEA.HI.X R19, R51, R7, R50, 0x2, P5 ;  /* 0x000000073313e211 */ /* 0x000fe400028f1432 */
[----:B------:R-:W-:-:S03]  /*12a90*/  ISETP.GE.AND P0, PT, R53, UR4, PT ;  /* 0x0000000435007c0c */ /* 0x000fc6000bf06270 */
[----:B------:R3:W-:Y:S10]  /*12aa0*/  @!P6 ST.E.64 desc[UR52][R18.64], R42 ;  /* 0x0000002a1200e985 */ /* 0x0007f4000c101b34 */
[----:B------:R-:W-:Y:S05]  /*12ab0*/  @P0 BRA `(.L_x_925) ;  /* 0x0000000800b80947 */ /* 0x000fea0003800000 */
[----:B---3--:R-:W-:-:S04]  /*12ac0*/  LEA R4, P0, R53, R6, 0x2 ;  /* 0x0000000635047211 */ /* 0x008fc800078010ff */
[----:B------:R-:W-:-:S05]  /*12ad0*/  LEA.HI.X R5, R53, R7, R54, 0x2, P0 ;  /* 0x0000000735057211 */ /* 0x000fca00000f1436 */
[----:B------:R0:W-:Y:S01]  /*12ae0*/  ST.E.64 desc[UR52][R4.64], R44 ;  /* 0x0000002c04007985 */ /* 0x0001e2000c101b34 */
[----:B------:R-:W-:Y:S05]  /*12af0*/  BRA `(.L_x_925) ;  /* 0x0000000800a87947 */ /* 0x000fea0003800000 */
.L_x_922:
[----:B------:R-:W0:Y:S01]  /*12b00*/  LDC.64 R6, c[0x0][0xc00] ;  /* 0x00030000ff067b82 */ /* 0x000e220000000a00 */
[----:B------:R-:W-:Y:S01]  /*12b10*/  ULDC.64 UR8, c[0x0][0xc00] ;  /* 0x0003000000087ab9 */ /* 0x000fe20000000a00 */
[----:B------:R-:W-:Y:S01]  /*12b20*/  IMAD.MOV.U32 R9, RZ, RZ, RZ ;  /* 0x000000ffff097224 */ /* 0x000fe200078e00ff */
[----:B------:R-:W-:-:S05]  /*12b30*/  UIMAD.WIDE UR8, UR37, 0x4, UR8 ;  /* 0x00000004250878a5 */ /* 0x000fca000f8e0208 */
[----:B------:R-:W1:Y:S01]  /*12b40*/  LDC.64 R10, c[0x0][0xc08] ;  /* 0x00030200ff0a7b82 */ /* 0x000e620000000a00 */
[----:B0-----:R-:W-:Y:S01]  /*12b50*/  ISETP.NE.U32.AND P0, PT, R6, RZ, PT ;  /* 0x000000ff0600720c */ /* 0x001fe20003f05070 */
[----:B------:R-:W-:Y:S01]  /*12b60*/  IMAD.U32 R6, RZ, RZ, UR8 ;  /* 0x00000008ff067e24 */ /* 0x000fe2000f8e00ff */
[----:B------:R-:W-:Y:S01]  /*12b70*/  R2UR UR4, R7 ;  /* 0x00000000070472ca */ /* 0x000fe200000e0000 */
[----:B------:R-:W-:Y:S01]  /*12b80*/  IMAD.U32 R7, RZ, RZ, UR9 ;  /* 0x00000009ff077e24 */ /* 0x000fe2000f8e00ff */
[----:B-1----:R-:W-:-:S09]  /*12b90*/  ISETP.NE.U32.AND P1, PT, R10, RZ, PT ;  /* 0x000000ff0a00720c */ /* 0x002fd20003f25070 */
[----:B------:R-:W-:Y:S02]  /*12ba0*/  VOTEU.ANY UP0, P0 ;  /* 0x00000000003f7886 */ /* 0x000fe40000000100 */
[----:B------:R-:W-:Y:S01]  /*12bb0*/  UISETP.NE.AND.EX UP0, UPT, UR4, URZ, UPT, UP0 ;  /* 0x0000003f0400728c */ /* 0x000fe2000bf05300 */
[----:B------:R-:W-:Y:S01]  /*12bc0*/  R2UR UR4, R11 ;  /* 0x000000000b0472ca */ /* 0x000fe200000e0000 */
[----:B------:R-:W-:-:S04]  /*12bd0*/  VOTEU.ANY UP1, P1 ;  /* 0x00000000003f7886 */ /* 0x000fc80000820100 */
[----:B------:R-:W-:-:S08]  /*12be0*/  PLOP3.LUT P0, PT, PT, PT, UP0, 0x80, 0x0 ;  /* 0x000000000000781c */ /* 0x000fd00003f0f008 */
[----:B------:R-:W-:-:S06]  /*12bf0*/  UISETP.NE.AND.EX UP1, UPT, UR4, URZ, UPT, UP1 ;  /* 0x0000003f0400728c */ /* 0x000fcc000bf25310 */
[----:B------:R-:W-:Y:S01]  /*12c00*/  PLOP3.LUT P1, PT, PT, PT, UP1, 0x80, 0x0 ;  /* 0x000000000000781c */ /* 0x000fe20003f2f018 */
[----:B------:R0:W5:Y:S01]  /*12c10*/  @P0 LDG.E R9, desc[UR52][R6.64] ;  /* 0x0000003406090981 */ /* 0x000162000c1e1900 */
[----:B------:R-:W-:Y:S02]  /*12c20*/  ULDC UR4, c[0x0][0xa88] ;  /* 0x0002a20000047ab9 */ /* 0x000fe40000000800 */
[----:B------:R-:W-:Y:S01]  /*12c30*/  IMAD.U32 R4, RZ, RZ, UR4 ;  /* 0x00000004ff047e24 */ /* 0x000fe2000f8e00ff */
[----:B------:R-:W-:Y:S02]  /*12c40*/  @UP1 ULDC.64 UR8, c[0x0][0xc08] ;  /* 0x0003020000081ab9 */ /* 0x000fe40000000a00 */
[----:B------:R-:W-:-:S06]  /*12c50*/  @UP1 UIMAD.WIDE UR8, UR37, 0x4, UR8 ;  /* 0x00000004250818a5 */ /* 0x000fcc000f8e0208 */
[----:B------:R-:W-:Y:S02]  /*12c60*/  IMAD.U32 R10, RZ, RZ, UR8 ;  /* 0x00000008ff0a7e24 */ /* 0x000fe4000f8e00ff */
[----:B------:R-:W-:-:S05]  /*12c70*/  IMAD.U32 R11, RZ, RZ, UR9 ;  /* 0x00000009ff0b7e24 */ /* 0x000fca000f8e00ff */
[----:B------:R0:W5:Y:S01]  /*12c80*/  @P1 LDG.E R4, desc[UR52][R10.64] ;  /* 0x000000340a041981 */ /* 0x000162000c1e1900 */
[----:B------:R-:W-:Y:S05]  /*12c90*/  @P1 BRA `(.L_x_928) ;  /* 0x0000000000101947 */ /* 0x000fea0003800000 */
[----:B------:R-:W-:Y:S05]  /*12ca0*/  @!P0 BRA `(.L_x_928) ;  /* 0x00000000000c8947 */ /* 0x000fea0003800000 */
[----:B0-----:R-:W2:Y:S04]  /*12cb0*/  LDG.E R11, desc[UR52][R6.64] ;  /* 0x00000034060b7981 */ /* 0x001ea8000c1e1900 */
[----:B-----5:R-:W2:Y:S02]  /*12cc0*/  LDG.E R4, desc[UR52][R6.64+0x4] ;  /* 0x0000043406047981 */ /* 0x020ea4000c1e1900 */
[----:B--2---:R-:W-:-:S07]  /*12cd0*/  IMAD.IADD R4, R4, 0x1, -R11 ;  /* 0x0000000104047824 */ /* 0x004fce00078e0a0b */
.L_x_928:
[----:B-----5:R-:W-:Y:S01]  /*12ce0*/  R2UR UR16, R9 ;  /* 0x00000000091072ca */ /* 0x020fe200000e0000 */
[----:B------:R-:W-:Y:S01]  /*12cf0*/  USHF.R.S32.HI UR7, URZ, 0x1f, UR37 ;  /* 0x0000001f3f077899 */ /* 0x000fe20008011425 */
[----:B------:R-:W-:Y:S01]  /*12d00*/  ISETP.GT.AND P0, PT, R17, 0xbf, PT ;  /* 0x000000bf1100780c */ /* 0x000fe20003f04270 */
[----:B------:R-:W-:Y:S01]  /*12d10*/  USEL UR4, UR37, URZ, !UP0 ;  /* 0x0000003f25047287 */ /* 0x000fe2000c000000 */
[----:B------:R-:W-:Y:S01]  /*12d20*/  BSSY B1, `(.L_x_929) ;  /* 0x0000039000017945 */ /* 0x000fe20003800000 */
[----:B------:R-:W-:-:S08]  /*12d30*/  USEL UR7, UR7, URZ, !UP0 ;  /* 0x0000003f07077287 */ /* 0x000fd0000c000000 */
[----:B------:R-:W-:Y:S02]  /*12d40*/  USHF.R.S32.HI UR16, URZ, 0x1f, UR16 ;  /* 0x0000001f3f107899 */ /* 0x000fe40008011410 */
[----:B------:R-:W-:Y:S10]  /*12d50*/  @P0 BRA `(.L_x_930) ;  /* 0x0000000000d40947 */ /* 0x000ff40003800000 */
[----:B------:R-:W0:Y:S01]  /*12d60*/  LDC R13, c[0x0][0xbe8] ;  /* 0x0002fa00ff0d7b82 */ /* 0x000e220000000800 */
[----:B------:R-:W-:-:S05]  /*12d70*/  IMAD.U32 R12, RZ, RZ, UR39 ;  /* 0x00000027ff0c7e24 */ /* 0x000fca000f8e00ff */
[----:B------:R-:W-:Y:S01]  /*12d80*/  IADD3 R12, R12, -0x80, R72 ;  /* 0xffffff800c0c7810 */ /* 0x000fe20007ffe048 */
[----:B0-----:R-:W-:-:S05]  /*12d90*/  IMAD R6, R4, R13, RZ ;  /* 0x0000000d04067224 */ /* 0x001fca00078e02ff */
        /* <DEDUP_REMOVED lines=11> */
[----:B------:R-:W-:Y:S02]  /*12e50*/  UIMAD.WIDE.U32 UR14, UR8, UR36, URZ ;  /* 0x00000024080e72a5 */ /* 0x000fe4000f8e003f */
[----:B------:R-:W1:Y:S01]  /*12e60*/  @P0 LDC R14, c[0x0][0xbf0] ;  /* 0x0002fc00ff0e0b82 */ /* 0x000e620000000800 */
[----:B------:R-:W-:Y:S02]  /*12e70*/  UIMAD UR18, UR9, UR36, URZ ;  /* 0x00000024091272a4 */ /* 0x000fe4000f8e023f */
[----:B------:R-:W-:Y:S01]  /*12e80*/  UIMAD UR11, UR11, UR4, URZ ;  /* 0x000000040b0b72a4 */ /* 0x000fe2000f8e023f */
[----:B------:R-:W-:Y:S01]  /*12e90*/  IMAD.U32 R6, RZ, RZ, UR14 ;  /* 0x0000000eff067e24 */ /* 0x000fe2000f8e00ff */
[----:B------:R-:W-:Y:S01]  /*12ea0*/  UIMAD.WIDE.U32 UR8, UR10, UR4, URZ ;  /* 0x000000040a0872a5 */ /* 0x000fe2000f8e003f */
[----:B------:R-:W-:Y:S01]  /*12eb0*/  IMAD.U32 R7, RZ, RZ, UR15 ;  /* 0x0000000fff077e24 */ /* 0x000fe2000f8e00ff */
[----:B------:R-:W-:-:S02]  /*12ec0*/  UIADD3 UR14, UR18, UR15, URZ ;  /* 0x0000000f120e7290 */ /* 0x000fc4000fffe03f */
[----:B------:R-:W-:Y:S01]  /*12ed0*/  UIMAD UR11, UR10, UR7, UR11 ;  /* 0x000000070a0b72a4 */ /* 0x000fe2000f8e020b */
[----:B------:R-:W-:-:S03]  /*12ee0*/  ULDC.64 UR12, c[0x0][UR17+0x228] ;  /* 0x00008a00110c7abb */ /* 0x000fc60008000a00 */
[----:B------:R-:W-:Y:S01]  /*12ef0*/  UIADD3 UR11, UR9, UR11, URZ ;  /* 0x0000000b090b7290 */ /* 0x000fe2000fffe03f */
[----:B------:R-:W-:Y:S01]  /*12f00*/  IMAD.U32 R15, RZ, RZ, UR14 ;  /* 0x0000000eff0f7e24 */ /* 0x000fe2000f8e00ff */
[----:B------:R-:W-:Y:S01]  /*12f10*/  UIMAD.WIDE.U32 UR20, UR12, UR19, URZ ;  /* 0x000000130c1472a5 */ /* 0x000fe2000f8e003f */
[----:B0-----:R-:W-:Y:S01]  /*12f20*/  @P0 IMAD.HI.U32 R11, R12, R11, RZ ;  /* 0x0000000b0c0b0227 */ /* 0x001fe200078e00ff */
[----:B------:R-:W-:-:S04]  /*12f30*/  UIMAD UR10, UR13, UR19, URZ ;  /* 0x000000130d0a72a4 */ /* 0x000fc8000f8e023f */
[----:B------:R-:W-:Y:S01]  /*12f40*/  UIADD3 UR10, UR10, UR21, URZ ;  /* 0x000000150a0a7290 */ /* 0x000fe2000fffe03f */
[----:B-1----:R-:W-:Y:S02]  /*12f50*/  @P0 SHF.R.U32.HI R10, RZ, R14, R11 ;  /* 0x0000000eff0a0219 */ /* 0x002fe4000001160b */
[----:B------:R-:W-:Y:S01]  /*12f60*/  IADD3 R7, P0, P1, R6, UR8, R9 ;  /* 0x0000000806077c10 */ /* 0x000fe2000f91e009 */
[----:B------:R-:W-:Y:S01]  /*12f70*/  IMAD.U32 R6, RZ, RZ, UR16 ;  /* 0x00000010ff067e24 */ /* 0x000fe2000f8e00ff */
[----:B------:R-:W-:Y:S01]  /*12f80*/  ULDC.64 UR8, c[0x0][UR17+0x210] ;  /* 0x0000840011087abb */ /* 0x000fe20008000a00 */
[----:B------:R-:W-:-:S04]  /*12f90*/  IMAD.MOV R11, RZ, RZ, -R10 ;  /* 0x000000ffff0b7224 */ /* 0x000fc800078e0a0a */
[----:B------:R-:W-:Y:S01]  /*12fa0*/  IMAD R11, R13, R11, R12 ;  /* 0x0000000b0d0b7224 */ /* 0x000fe200078e020c */
[----:B------:R-:W-:Y:S02]  /*12fb0*/  IADD3.X R12, R15, UR11, R6, P0, P1 ;  /* 0x0000000b0f0c7c10 */ /* 0x000fe400087e2406 */
[----:B------:R-:W-:Y:S01]  /*12fc0*/  IADD3 R6, P0, P1, R10, UR20, R7 ;  /* 0x000000140a067c10 */ /* 0x000fe2000f91e007 */
[----:B------:R-:W-:Y:S01]  /*12fd0*/  IMAD R13, R11, UR9, RZ ;  /* 0x000000090b0d7c24 */ /* 0x000fe2000f8e02ff */
[----:B------:R-:W-:Y:S02]  /*12fe0*/  SHF.R.S32.HI R7, RZ, 0x1f, R10 ;  /* 0x0000001fff077819 */ /* 0x000fe4000001140a */
[----:B------:R-:W-:Y:S02]  /*12ff0*/  SHF.R.S32.HI R10, RZ, 0x1f, R11 ;  /* 0x0000001fff0a7819 */ /* 0x000fe4000001140b */
[----:B------:R-:W-:Y:S01]  /*13000*/  IADD3.X R7, R7, UR10, R12, P0, P1 ;  /* 0x0000000a07077c10 */ /* 0x000fe200087e240c */
[----:B------:R-:W-:Y:S01]  /*13010*/  ULDC.64 UR10, c[0x0][0xba8] ;  /* 0x0002ea00000a7ab9 */ /* 0x000fe20000000a00 */
[----:B------:R-:W-:Y:S01]  /*13020*/  @!UP0 ULDC UR10, c[0x0][0xb50] ;  /* 0x0002d400000a8ab9 */ /* 0x000fe20000000800 */
[----:B------:R-:W-:Y:S01]  /*13030*/  IMAD R13, R10, UR8, R13 ;  /* 0x000000080a0d7c24 */ /* 0x000fe2000f8e020d */
[----:B------:R-:W-:Y:S01]  /*13040*/  @!UP0 ULDC UR11, c[0x0][0xb54] ;  /* 0x0002d500000b8ab9 */ /* 0x000fe20000000800 */
[----:B------:R-:W-:-:S04]  /*13050*/  IMAD.WIDE.U32 R6, R11, UR8, R6 ;  /* 0x000000080b067c25 */ /* 0x000fc8000f8e0006 */
[----:B------:R-:W-:Y:S01]  /*13060*/  IMAD.IADD R7, R7, 0x1, R13 ;  /* 0x0000000107077824 */ /* 0x000fe200078e020d */
[----:B------:R-:W-:-:S04]  /*13070*/  LEA R10, P0, R6, UR10, 0x2 ;  /* 0x0000000a060a7c11 */ /* 0x000fc8000f8010ff */
[----:B------:R-:W-:Y:S01]  /*13080*/  LEA.HI.X R11, R6, UR11, R7, 0x2, P0 ;  /* 0x0000000b060b7c11 */ /* 0x000fe200080f1407 */
[----:B------:R-:W-:-:S05]  /*13090*/  IMAD.MOV.U32 R7, RZ, RZ, -0x800000 ;  /* 0xff800000ff077424 */ /* 0x000fca00078e00ff */
[----:B------:R1:W-:Y:S03]  /*130a0*/  STG.E desc[UR52][R10.64], R7 ;  /* 0x000000070a007986 */ /* 0x0003e6000c101934 */
.L_x_930:
[----:B------:R-:W-:Y:S05]  /*130b0*/  BSYNC B1 ;  /* 0x0000000000017941 */ /* 0x000fea0003800000 */
.L_x_929:
[----:B------:R-:W-:-:S06]  /*130c0*/  UISETP.GT.AND UP0, UPT, UR42, 0x1, UPT ;  /* 0x000000012a00788c */ /* 0x000fcc000bf04270 */
[----:B------:R-:W-:-:S13]  /*130d0*/  PLOP3.LUT P0, PT, PT, PT, UP0, 0x80, 0x0 ;  /* 0x000000000000781c */ /* 0x000fda0003f0f008 */
[----:B------:R-:W-:Y:S05]  /*130e0*/  @P0 BRA `(.L_x_925) ;  /* 0x00000004002c0947 */ /* 0x000fea0003800000 */
[----:B------:R-:W2:Y:S01]  /*130f0*/  LDC R15, c[0x0][0xbe8] ;  /* 0x0002fa00ff0f7b82 */ /* 0x000ea20000000800 */
[C---:B------:R-:W-:Y:S01]  /*13100*/  R2UR UR11, R9.reuse ;  /* 0x00000000090b72ca */ /* 0x040fe200000e0000 */
[----:B------:R-:W-:Y:S01]  /*13110*/  ULDC.64 UR12, c[0x0][0xaa0] ;  /* 0x0002a800000c7ab9 */ /* 0x000fe20000000a00 */
[----:B------:R-:W-:Y:S01]  /*13120*/  R2UR UR8, R9 ;  /* 0x00000000090872ca */ /* 0x000fe200000e0000 */
[----:B------:R-:W-:Y:S01]  /*13130*/  UIMAD UR10, UR16, UR12, URZ ;  /* 0x0000000c100a72a4 */ /* 0x000fe2000f8e023f */
[----:B------:R-:W-:-:S04]  /*13140*/  IMAD R8, R8, 0x30, R5 ;  /* 0x0000003008087824 */ /* 0x000fc800078e0205 */
[----:B------:R-:W-:-:S04]  /*13150*/  VIADD R8, R8, UR39 ;  /* 0x0000002708087c36 */ /* 0x000fc80008000000 */
[----:B------:R-:W-:Y:S01]  /*13160*/  IMAD.MOV.U32 R9, RZ, RZ, R8 ;  /* 0x000000ffff097224 */ /* 0x000fe200078e0008 */
[----:B------:R-:W-:Y:S02]  /*13170*/  UIMAD UR10, UR11, UR13, UR10 ;  /* 0x0000000d0b0a72a4 */ /* 0x000fe4000f8e020a */
[----:B------:R-:W-:-:S04]  /*13180*/  UIMAD.WIDE.U32 UR8, UR8, UR12, URZ ;  /* 0x0000000c080872a5 */ /* 0x000fc8000f8e003f */
[----:B------:R-:W-:-:S03]  /*13190*/  UIADD3 UR9, UR9, UR10, URZ ;  /* 0x0000000a09097290 */ /* 0x000fc6000fffe03f */
[----:B------:R-:W-:Y:S01]  /*131a0*/  ULDC.64 UR10, c[0x0][0xae8] ;  /* 0x0002ba00000a7ab9 */ /* 0x000fe20000000a00 */
[----:B--2---:R-:W-:Y:S01]  /*131b0*/  ISETP.NE.AND P0, PT, R15, 0x1, PT ;  /* 0x000000010f00780c */ /* 0x004fe20003f05270 */
[----:B------:R-:W-:Y:S01]  /*131c0*/  UIMAD.WIDE.U32 UR8, UR36, UR10, UR8 ;  /* 0x0000000a240872a5 */ /* 0x000fe2000f8e0008 */
[----:B------:R-:W-:-:S03]  /*131d0*/  IMAD R19, R4, R15, RZ ;  /* 0x0000000f04137224 */ /* 0x000fc600078e02ff */
[----:B------:R-:W-:-:S03]  /*131e0*/  UIMAD UR9, UR36, UR11, UR9 ;  /* 0x0000000b240972a4 */ /* 0x000fc6000f8e0209 */
[----:B------:R-:W-:Y:S02]  /*131f0*/  ULDC.64 UR10, c[0x0][0xaf0] ;  /* 0x0002bc00000a7ab9 */ /* 0x000fe40000000a00 */
[----:B------:R-:W-:Y:S02]  /*13200*/  UIMAD UR7, UR7, UR10, URZ ;  /* 0x0000000a070772a4 */ /* 0x000fe4000f8e023f */
[----:B------:R-:W-:Y:S01]  /*13210*/  UIMAD.WIDE.U32 UR8, UR4, UR10, UR8 ;  /* 0x0000000a040872a5 */ /* 0x000fe2000f8e0008 */
[----:B01----:R-:W0:Y:S01]  /*13220*/  @P0 LDC R7, c[0x0][0xbec] ;  /* 0x0002fb00ff070b82 */ /* 0x003e220000000800 */
[----:B------:R-:W-:-:S03]  /*13230*/  UIMAD UR7, UR4, UR11, UR7 ;  /* 0x0000000b040772a4 */ /* 0x000fc6000f8e0207 */
[----:B------:R-:W-:Y:S01]  /*13240*/  ULDC.64 UR10, c[0x0][0xae0] ;  /* 0x0002b800000a7ab9 */ /* 0x000fe20000000a00 */
[----:B------:R-:W-:-:S03]  /*13250*/  UIADD3 UR4, UR9, UR7, URZ ;  /* 0x0000000709047290 */ /* 0x000fc6000fffe03f */
        /* <DEDUP_REMOVED lines=21> */
[----:B------:R-:W-:-:S04]  /*133b0*/  LEA R8, P0, R6, UR8, 0x1 ;  /* 0x0000000806087c11 */ /* 0x000fc8000f8008ff */
[----:B------:R-:W-:Y:S01]  /*133c0*/  LEA.HI.X R10, R6, UR9, R7, 0x1, P0 ;  /* 0x00000009060a7c11 */ /* 0x000fe200080f0c07 */
[----:B------:R-:W0:Y:S01]  /*133d0*/  SHFL.IDX PT, R9, R8, RZ, 0x181f ;  /* 0x00181fff08097589 */ /* 0x000e2200000e0000 */
[----:B------:R-:W-:Y:S01]  /*133e0*/  VIADD R6, R5, UR39 ;  /* 0x0000002705067c36 */ /* 0x000fe20008000000 */
[----:B------:R-:W-:Y:S02]  /*133f0*/  ISETP.GE.AND P0, PT, R0, UR4, PT ;  /* 0x0000000400007c0c */ /* 0x000fe4000bf06270 */
[----:B------:R-:W1:Y:S01]  /*13400*/  SHFL.IDX PT, R13, R8, 0x1, 0x181f ;  /* 0x00381f00080d7f89 */ /* 0x000e6200000e0000 */
[C---:B------:R-:W-:Y:S01]  /*13410*/  VIADD R4, R6.reuse, 0x30 ;  /* 0x0000003006047836 */ /* 0x040fe20000000000 */
[CC--:B------:R-:W-:Y:S01]  /*13420*/  ISETP.GE.OR P3, PT, R6.reuse, R19.reuse, P0 ;  /* 0x000000130600720c */ /* 0x0c0fe20000766670 */
[C---:B------:R-:W-:Y:S01]  /*13430*/  VIADD R5, R6.reuse, 0x60 ;  /* 0x0000006006057836 */ /* 0x040fe20000000000 */
[----:B------:R-:W2:Y:S01]  /*13440*/  SHFL.IDX PT, R15, R8, 0x2, 0x181f ;  /* 0x00581f00080f7f89 */ /* 0x000ea200000e0000 */
[----:B------:R-:W-:Y:S01]  /*13450*/  VIADD R6, R6, 0x90 ;  /* 0x0000009006067836 */ /* 0x000fe20000000000 */
[----:B------:R-:W-:-:S02]  /*13460*/  ISETP.GE.OR P2, PT, R4, R19, P0 ;  /* 0x000000130400720c */ /* 0x000fc40000746670 */
[----:B------:R-:W3:Y:S01]  /*13470*/  SHFL.IDX PT, R7, R10, RZ, 0x181f ;  /* 0x00181fff0a077589 */ /* 0x000ee200000e0000 */
[-C--:B------:R-:W-:Y:S02]  /*13480*/  ISETP.GE.OR P1, PT, R5, R19.reuse, P0 ;  /* 0x000000130500720c */ /* 0x080fe40000726670 */
[----:B------:R-:W-:Y:S01]  /*13490*/  ISETP.GE.OR P0, PT, R6, R19, P0 ;  /* 0x000000130600720c */ /* 0x000fe20000706670 */
[----:B------:R2:W4:Y:S04]  /*134a0*/  SHFL.IDX PT, R17, R8, 0x3, 0x181f ;  /* 0x00781f0008117f89 */ /* 0x00052800000e0000 */
[----:B------:R-:W5:Y:S04]  /*134b0*/  SHFL.IDX PT, R11, R10, 0x1, 0x181f ;  /* 0x00381f000a0b7f89 */ /* 0x000f6800000e0000 */
[----:B------:R-:W5:Y:S01]  /*134c0*/  SHFL.IDX PT, R12, R10, 0x2, 0x181f ;  /* 0x00581f000a0c7f89 */ /* 0x000f6200000e0000 */
[----:B0-----:R-:W-:-:S03]  /*134d0*/  @!P3 LEA R4, P6, R0, R9, 0x1 ;  /* 0x000000090004b211 */ /* 0x001fc600078c08ff */
[----:B------:R4:W0:Y:S01]  /*134e0*/  SHFL.IDX PT, R14, R10, 0x3, 0x181f ;  /* 0x00781f000a0e7f89 */ /* 0x00082200000e0000 */
[C---:B-1----:R-:W-:Y:S02]  /*134f0*/  @!P2 LEA R6, P5, R0.reuse, R13, 0x1 ;  /* 0x0000000d0006a211 */ /* 0x042fe400078a08ff */
[C---:B--2---:R-:W-:Y:S02]  /*13500*/  @!P1 LEA R8, P4, R0.reuse, R15, 0x1 ;  /* 0x0000000f00089211 */ /* 0x044fe400078808ff */
[C---:B---3--:R-:W-:Y:S02]  /*13510*/  @!P3 LEA.HI.X R5, R0.reuse, R7, R3, 0x1, P6 ;  /* 0x000000070005b211 */ /* 0x048fe400030f0c03 */
[----:B----4-:R-:W-:-:S03]  /*13520*/  @!P0 LEA R10, P6, R0, R17, 0x1 ;  /* 0x00000011000a8211 */ /* 0x010fc600078c08ff */
[----:B------:R2:W-:Y:S01]  /*13530*/  @!P3 ST.E.128 desc[UR52][R4.64], RZ ;  /* 0x000000ff0400b985 */ /* 0x0005e2000c101d34 */
[C-C-:B-----5:R-:W-:Y:S02]  /*13540*/  @!P2 LEA.HI.X R7, R0.reuse, R11, R3.reuse, 0x1, P5 ;  /* 0x0000000b0007a211 */ /* 0x160fe400028f0c03 */
[----:B------:R-:W-:-:S03]  /*13550*/  @!P1 LEA.HI.X R9, R0, R12, R3, 0x1, P4 ;  /* 0x0000000c00099211 */ /* 0x000fc600020f0c03 */
[----:B------:R2:W-:Y:S01]  /*13560*/  @!P2 ST.E.128 desc[UR52][R6.64], RZ ;  /* 0x000000ff0600a985 */ /* 0x0005e2000c101d34 */
[----:B0-----:R-:W-:-:S03]  /*13570*/  @!P0 LEA.HI.X R11, R0, R14, R3, 0x1, P6 ;  /* 0x0000000e000b8211 */ /* 0x001fc600030f0c03 */
[----:B------:R2:W-:Y:S04]  /*13580*/  @!P1 ST.E.128 desc[UR52][R8.64], RZ ;  /* 0x000000ff08009985 */ /* 0x0005e8000c101d34 */
[----:B------:R2:W-:Y:S02]  /*13590*/  @!P0 ST.E.128 desc[UR52][R10.64], RZ ;  /* 0x000000ff0a008985 */ /* 0x0005e4000c101d34 */
.L_x_925:
[----:B------:R-:W-:Y:S05]  /*135a0*/  BSYNC B0 ;  /* 0x0000000000007941 */ /* 0x000fea0003800000 */
.L_x_921:
[----:B------:R-:W-:Y:S02]  /*135b0*/  ULDC UR4, c[0x0][0xc3c] ;  /* 0x00030f0000047ab9 */ /* 0x000fe40000000800 */
[----:B------:R-:W-:-:S06]  /*135c0*/  UISETP.GE.AND UP0, UPT, UR50, UR4, UPT ;  /* 0x000000043200728c */ /* 0x000fcc000bf06270 */
[----:B------:R-:W-:-:S13]  /*135d0*/  PLOP3.LUT P0, PT, PT, PT, UP0, 0x80, 0x0 ;  /* 0x000000000000781c */ /* 0x000fda0003f0f008 */
[----:B------:R-:W-:Y:S05]  /*135e0*/  @!P0 BRA `(.L_x_931) ;  /* 0xfffffed400b48947 */ /* 0x000fea000383ffff */
[----:B------:R-:W-:Y:S05]  /*135f0*/  EXIT ;  /* 0x000000000000794d */ /* 0x000fea0003800000 */
.L_x_834:
[----:B------:R-:W-:-:S08]  /*13600*/  NOP ;  /* 0x0000000000007918 */ /* 0x000fd00000000000 */
[----:B------:R-:W0:-:S00]  /*13610*/  USETMAXREG.DEALLOC.CTAPOOL 0x20 ;  /* 0x00000020000079c8 */ /* 0x000e0000080e0500 */
        /* <DEDUP_REMOVED lines=15> */
.L_x_932:
[----:B------:R-:W0:Y:S01]  /*13710*/  S2R R0, SR_TID.X ;  /* 0x0000000000007919 */ /* 0x000e220000002100 */
[----:B------:R-:W-:Y:S01]  /*13720*/  ULDC UR4, c[0x0][0xc3c] ;  /* 0x00030f0000047ab9 */ /* 0x000fe20000000800 */
[----:B------:R-:W-:Y:S01]  /*13730*/  IMAD.MOV.U32 R7, RZ, RZ, RZ ;  /* 0x000000ffff077224 */ /* 0x000fe200078e00ff */
[----:B0-----:R-:W-:-:S04]  /*13740*/  LOP3.LUT R0, R0, 0x1f, RZ, 0xc0, !PT ;  /* 0x0000001f00007812 */ /* 0x001fc800078ec0ff */
[----:B------:R-:W-:-:S04]  /*13750*/  ISETP.NE.AND P0, PT, R0, 0x1f, PT ;  /* 0x0000001f0000780c */ /* 0x000fc80003f05270 */
[----:B------:R-:W-:-:S13]  /*13760*/  ISETP.GE.OR P1, PT, R0, UR4, !P0 ;  /* 0x0000000400007c0c */ /* 0x000fda000c726670 */
[----:B------:R-:W0:Y:S08]  /*13770*/  @!P1 LDC.64 R4, c[0x0][0xc80] ;  /* 0x00032000ff049b82 */ /* 0x000e300000000a00 */
[----:B------:R-:W1:Y:S01]  /*13780*/  @!P1 LDC.64 R2, c[0x0][0xc78] ;  /* 0x00031e00ff029b82 */ /* 0x000e620000000a00 */
[----:B0-----:R-:W-:-:S05]  /*13790*/  @!P1 IMAD.WIDE.U32 R4, R0, 0x4, R4 ;  /* 0x0000000400049825 */ /* 0x001fca00078e0004 */
[----:B------:R-:W2:Y:S01]  /*137a0*/  @!P1 LDG.E R6, desc[UR52][R4.64] ;  /* 0x0000003404069981 */ /* 0x000ea2000c1e1900 */
[----:B-1----:R-:W-:-:S05]  /*137b0*/  @!P1 IMAD.WIDE.U32 R2, R0, 0x4, R2 ;  /* 0x0000000400029825 */ /* 0x002fca00078e0002 */
[----:B------:R-:W2:Y:S01]  /*137c0*/  @!P1 LDG.E R7, desc[UR52][R2.64] ;  /* 0x0000003402079981 */ /* 0x000ea2000c1e1900 */
[C---:B------:R-:W-:Y:S02]  /*137d0*/  ISETP.NE.AND P1, PT, R0.reuse, RZ, PT ;  /* 0x000000ff0000720c */ /* 0x040fe40003f25270 */
[C---:B------:R-:W-:Y:S02]  /*137e0*/  ISETP.GE.U32.AND P2, PT, R0.reuse, 0x2, PT ;  /* 0x000000020000780c */ /* 0x040fe40003f46070 */
[C---:B------:R-:W-:Y:S02]  /*137f0*/  ISETP.GE.U32.AND P3, PT, R0.reuse, 0x4, PT ;  /* 0x000000040000780c */ /* 0x040fe40003f66070 */
[C---:B------:R-:W-:Y:S02]  /*13800*/  ISETP.GE.U32.AND P4, PT, R0.reuse, 0x8, PT ;  /* 0x000000080000780c */ /* 0x040fe40003f86070 */
[----:B------:R-:W-:Y:S01]  /*13810*/  ISETP.GE.U32.AND P5, PT, R0, 0x10, PT ;  /* 0x000000100000780c */ /* 0x000fe20003fa6070 */
[----:B------:R-:W-:Y:S01]  /*13820*/  UMOV UR42, URZ ;  /* 0x0000003f002a7c82 */ /* 0x000fe20008000000 */
        /* <DEDUP_REMOVED lines=14> */
[----:B------:R-:W1:Y:S01]  /*13910*/  S2R R9, SR_CTAID.X ;  /* 0x0000000000097919 */ /* 0x000e620000002500 */
[----:B0-----:R-:W-:Y:S02]  /*13920*/  SEL R5, R4, RZ, P5 ;  /* 0x000000ff04057207 */ /* 0x001fe40002800000 */
[----:B------:R-:W0:Y:S03]  /*13930*/  LDC R4, c[0x0][0xc38] ;  /* 0x00030e00ff047b82 */ /* 0x000e260000000800 */
[----:B------:R-:W-:-:S05]  /*13940*/  IMAD.IADD R11, R2, 0x1, R5 ;  /* 0x00000001020b7824 */ /* 0x000fca00078e0205 */
[----:B------:R-:W0:Y:S02]  /*13950*/  SHFL.IDX PT, R5, R11, 0x1f, 0x1f ;  /* 0x03e01f000b057f89 */ /* 0x000e2400000e0000 */
[----:B0-----:R-:W-:-:S05]  /*13960*/  IMAD R8, R5, R4, RZ ;  /* 0x0000000405087224 */ /* 0x001fca00078e02ff */
[----:B-1----:R-:W-:Y:S01]  /*13970*/  ISETP.GT.AND P6, PT, R8, R9, PT ;  /* 0x000000090800720c */ /* 0x002fe20003fc4270 */
[----:B------:R-:W-:-:S12]  /*13980*/  IMAD.MOV.U32 R3, RZ, RZ, R8 ;  /* 0x000000ffff037224 */ /* 0x000fd800078e0008 */
[----:B------:R-:W-:Y:S05]  /*13990*/  @P6 BRA `(.L_x_934) ;  /* 0x0000000000a86947 */ /* 0x000fea0003800000 */
[----:B------:R-:W-:Y:S01]  /*139a0*/  IMAD.MOV.U32 R8, RZ, RZ, R3 ;  /* 0x000000ffff087224 */ /* 0x000fe200078e0003 */
[----:B------:R-:W-:Y:S01]  /*139b0*/  UMOV UR42, URZ ;  /* 0x0000003f002a7c82 */ /* 0x000fe20008000000 */
[----:B------:R-:W-:-:S05]  /*139c0*/  ULDC UR5, c[0x0][0xc3c] ;  /* 0x00030f0000057ab9 */ /* 0x000fca0000000800 */
.L_x_936:
[----:B------:R-:W-:-:S03]  /*139d0*/  UIADD3 UR4, UR42, 0x1f, URZ ;  /* 0x0000001f2a047890 */ /* 0x000fc6000fffe03f */
[----:B------:R-:W-:Y:S01]  /*139e0*/  ULDC UR42, c[0x0][0xc3c] ;  /* 0x00030f00002a7ab9 */ /* 0x000fe20000000800 */
[----:B------:R-:W-:-:S06]  /*139f0*/  UISETP.GE.AND UP0, UPT, UR4, UR5, UPT ;  /* 0x000000050400728c */ /* 0x000fcc000bf06270 */
[----:B------:R-:W-:-:S13]  /*13a00*/  PLOP3.LUT P6, PT, PT, PT, UP0, 0x40, 0x0 ;  /* 0x000000000000781c */ /* 0x000fda0003fce808 */
[----:B------:R-:W-:Y:S05]  /*13a10*/  @!P6 BRA `(.L_x_935) ;  /* 0x0000000800cce947 */ /* 0x000fea0003800000 */
[----:B------:R-:W-:Y:S02]  /*13a20*/  UMOV UR42, UR4 ;  /* 0x00000004002a7c82 */ /* 0x000fe40008000000 */
[----:B------:R-:W-:-:S05]  /*13a30*/  VIADD R7, R0, UR42 ;  /* 0x0000002a00077c36 */ /* 0x000fca0008000000 */
[----:B------:R-:W-:-:S13]  /*13a40*/  ISETP.GE.OR P6, PT, R7, UR5, !P0 ;  /* 0x0000000507007c0c */ /* 0x000fda000c7c6670 */
[----:B------:R-:W0:Y:S08]  /*13a50*/  @!P6 LDC.64 R4, c[0x0][0xc80] ;  /* 0x00032000ff04eb82 */ /* 0x000e300000000a00 */
[----:B------:R-:W1:Y:S01]  /*13a60*/  @!P6 LDC.64 R2, c[0x0][0xc78] ;  /* 0x00031e00ff02eb82 */ /* 0x000e620000000a00 */
[----:B0-----:R-:W-:-:S04]  /*13a70*/  @!P6 IMAD.WIDE R4, R7, 0x4, R4 ;  /* 0x000000040704e825 */ /* 0x001fc800078e0204 */
[----:B-1----:R-:W-:Y:S01]  /*13a80*/  @!P6 IMAD.WIDE R2, R7, 0x4, R2 ;  /* 0x000000040702e825 */ /* 0x002fe200078e0202 */
[----:B------:R-:W-:-:S06]  /*13a90*/  CS2R R6, SRZ ;  /* 0x0000000000067805 */ /* 0x000fcc000001ff00 */
[----:B------:R0:W2:Y:S04]  /*13aa0*/  @!P6 LDG.E R6, desc[UR52][R4.64] ;  /* 0x000000340406e981 */ /* 0x0000a8000c1e1900 */
[----:B------:R-:W2:Y:S01]  /*13ab0*/  @!P6 LDG.E R7, desc[UR52][R2.64] ;  /* 0x000000340207e981 */ /* 0x000ea2000c1e1900 */
[----:B0-----:R-:W0:Y:S01]  /*13ac0*/  LDC R4, c[0x0][0xc38] ;  /* 0x00030e00ff047b82 */ /* 0x001e220000000800 */
[----:B--2---:R-:W-:-:S05]  /*13ad0*/  IMAD R13, R6, R7, RZ ;  /* 0x00000007060d7224 */ /* 0x004fca00078e02ff */
        /* <DEDUP_REMOVED lines=20> */
[----:B------:R-:W-:Y:S02]  /*13c20*/  IMAD.MOV.U32 R11, RZ, RZ, R2 ;  /* 0x000000ffff0b7224 */ /* 0x000fe400078e0002 */
[----:B------:R-:W-:-:S07]  /*13c30*/  IMAD.MOV.U32 R3, RZ, RZ, R5 ;  /* 0x000000ffff037224 */ /* 0x000fce00078e0005 */
.L_x_934:
[----:B------:R-:W-:Y:S02]  /*13c40*/  IMAD.IADD R24, R8, 0x1, -R3 ;  /* 0x0000000108187824 */ /* 0x000fe400078e0a03 */
[----:B------:R-:W-:Y:S02]  /*13c50*/  IMAD.MOV.U32 R3, RZ, RZ, RZ ;  /* 0x000000ffff037224 */ /* 0x000fe400078e00ff */
[----:B------:R-:W-:-:S05]  /*13c60*/  IMAD R2, R11, R4, R24 ;  /* 0x000000040b027224 */ /* 0x000fca00078e0218 */
[----:B------:R-:W-:-:S13]  /*13c70*/  ISETP.GT.AND P0, PT, R2, R9, PT ;  /* 0x000000090200720c */ /* 0x000fda0003f04270 */
[----:B------:R-:W-:Y:S02]  /*13c80*/  VOTEU.ANY UR5, UPT, !P0 ;  /* 0x0000000000057886 */ /* 0x000fe400040e0100 */
[----:B------:R-:W-:Y:S02]  /*13c90*/  UPOPC UR4, UR5 ;  /* 0x00000005000472bf */ /* 0x000fe40008000000 */
[----:B------:R-:W-:Y:S02]  /*13ca0*/  ISETP.NE.AND P0, PT, RZ, UR5, PT ;  /* 0x00000005ff007c0c */ /* 0x000fe4000bf05270 */
[----:B------:R-:W-:Y:S02]  /*13cb0*/  UIADD3 UR42, UR4, UR42, URZ ;  /* 0x0000002a042a7290 */ /* 0x000fe4000fffe03f */
[----:B------:R-:W-:Y:S02]  /*13cc0*/  IMAD.U32 R2, RZ, RZ, UR4 ;  /* 0x00000004ff027e24 */ /* 0x000fe4000f8e00ff */
[----:B------:R-:W-:-:S03]  /*13cd0*/  IMAD.U32 R5, RZ, RZ, UR4 ;  /* 0x00000004ff057e24 */ /* 0x000fc6000f8e00ff */
[----:B------:R-:W0:Y:S04]  /*13ce0*/  SHFL.IDX PT, R7, R7, R2, 0x1f ;  /* 0x00001f0207077589 */ /* 0x000e2800000e0000 */
[----:B------:R1:W2:Y:S01]  /*13cf0*/  SHFL.IDX PT, R6, R6, R5, 0x1f ;  /* 0x00001f0506067589 */ /* 0x0002a200000e0000 */
[----:B0-----:R-:W-:Y:S01]  /*13d00*/  ISETP.NE.AND P1, PT, R7, 0x1, PT ;  /* 0x000000010700780c */ /* 0x001fe20003f25270 */
[----:B-1----:R-:W-:-:S12]  /*13d10*/  @!P0 BRA `(.L_x_937) ;  /* 0x00000000000c8947 */ /* 0x002fd80003800000 */
[----:B------:R-:W-:-:S06]  /*13d20*/  UIADD3 UR4, UR4, -0x1, URZ ;  /* 0xffffffff04047890 */ /* 0x000fcc000fffe03f */
[----:B------:R-:W-:-:S05]  /*13d30*/  IMAD.U32 R2, RZ, RZ, UR4 ;  /* 0x00000004ff027e24 */ /* 0x000fca000f8e00ff */
[----:B------:R0:W1:Y:S02]  /*13d40*/  SHFL.IDX PT, R3, R11, R2, 0x1f ;  /* 0x00001f020b037589 */ /* 0x00006400000e0000 */
.L_x_937:
[----:B-1----:R-:W-:-:S04]  /*13d50*/  IMAD R24, R3, R4, R24 ;  /* 0x0000000403187224 */ /* 0x002fc800078e0218 */
[----:B------:R-:W-:Y:S01]  /*13d60*/  IMAD.IADD R5, R9, 0x1, -R24 ;  /* 0x0000000109057824 */ /* 0x000fe200078e0a18 */
[----:B------:R-:W-:Y:S06]  /*13d70*/  @!P1 BRA `(.L_x_938) ;  /* 0x0000000000e89947 */ /* 0x000fec0003800000 */
[-C--:B--2---:R-:W-:Y:S02]  /*13d80*/  IABS R8, R6.reuse ;  /* 0x0000000600087213 */ /* 0x084fe40000000000 */
[----:B------:R-:W-:Y:S02]  /*13d90*/  IABS R4, R7 ;  /* 0x0000000700047213 */ /* 0x000fe40000000000 */
[----:B------:R-:W1:Y:S01]  /*13da0*/  I2F.RP R9, R8 ;  /* 0x0000000800097306 */ /* 0x000e620000209400 */
[----:B------:R-:W-:Y:S02]  /*13db0*/  IABS R10, R5 ;  /* 0x00000005000a7213 */ /* 0x000fe40000000000 */
[----:B------:R-:W-:-:S05]  /*13dc0*/  IABS R12, R6 ;  /* 0x00000006000c7213 */ /* 0x000fca0000000000 */
[----:B-1----:R-:W0:Y:S02]  /*13dd0*/  MUFU.RCP R9, R9 ;  /* 0x0000000900097308 */ /* 0x002e240000001000 */
[----:B0-----:R-:W-:-:S06]  /*13de0*/  VIADD R2, R9, 0xffffffe ;  /* 0x0ffffffe09027836 */ /* 0x001fcc0000000000 */
[----:B------:R-:W0:Y:S08]  /*13df0*/  I2F.RP R9, R4 ;  /* 0x0000000400097306 */ /* 0x000e300000209400 */
[----:B------:R1:W2:Y:S08]  /*13e00*/  F2I.FTZ.U32.TRUNC.NTZ R3, R2 ;  /* 0x0000000200037305 */ /* 0x0002b0000021f000 */
[----:B0-----:R-:W0:Y:S01]  /*13e10*/  MUFU.RCP R9, R9 ;  /* 0x0000000900097308 */ /* 0x001e220000001000 */
[----:B-1----:R-:W-:-:S02]  /*13e20*/  IMAD.MOV.U32 R2, RZ, RZ, RZ ;  /* 0x000000ffff027224 */ /* 0x002fc400078e00ff */
[----:B--2---:R-:W-:-:S04]  /*13e30*/  IMAD.MOV R11, RZ, RZ, -R3 ;  /* 0x000000ffff0b7224 */ /* 0x004fc800078e0a03 */
[----:B------:R-:W-:-:S04]  /*13e40*/  IMAD R11, R11, R8, RZ ;  /* 0x000000080b0b7224 */ /* 0x000fc800078e02ff */
[----:B------:R-:W-:-:S04]  /*13e50*/  IMAD.HI.U32 R3, R3, R11, R2 ;  /* 0x0000000b03037227 */ /* 0x000fc800078e0002 */
[----:B------:R-:W-:Y:S02]  /*13e60*/  IMAD.MOV R11, RZ, RZ, -R12 ;  /* 0x000000ffff0b7224 */ /* 0x000fe400078e0a0c */
[----:B------:R-:W-:-:S04]  /*13e70*/  IMAD.HI.U32 R2, R3, R10, RZ ;  /* 0x0000000a03027227 */ /* 0x000fc800078e00ff */
[----:B------:R-:W-:Y:S02]  /*13e80*/  IMAD R3, R2, R11, R10 ;  /* 0x0000000b02037224 */ /* 0x000fe400078e020a */
[----:B0-----:R-:W-:-:S03]  /*13e90*/  VIADD R10, R9, 0xffffffe ;  /* 0x0ffffffe090a7836 */ /* 0x001fc60000000000 */
[----:B------:R-:W-:-:S13]  /*13ea0*/  ISETP.GT.U32.AND P1, PT, R8, R3, PT ;  /* 0x000000030800720c */ /* 0x000fda0003f24070 */
[----:B------:R-:W-:Y:S02]  /*13eb0*/  @!P1 IMAD.IADD R3, R3, 0x1, -R8 ;  /* 0x0000000103039824 */ /* 0x000fe400078e0a08 */
[----:B------:R-:W-:Y:S01]  /*13ec0*/  @!P1 VIADD R2, R2, 0x1 ;  /* 0x0000000102029836 */ /* 0x000fe20000000000 */
[----:B------:R-:W-:Y:S02]  /*13ed0*/  ISETP.NE.AND P1, PT, R6, RZ, PT ;  /* 0x000000ff0600720c */ /* 0x000fe40003f25270 */
[----:B------:R-:W-:Y:S02]  /*13ee0*/  ISETP.GE.U32.AND P0, PT, R3, R8, PT ;  /* 0x000000080300720c */ /* 0x000fe40003f06070 */
[----:B------:R-:W-:Y:S01]  /*13ef0*/  LOP3.LUT R8, R5, R6, RZ, 0x3c, !PT ;  /* 0x0000000605087212 */ /* 0x000fe200078e3cff */
[----:B------:R-:W0:Y:S03]  /*13f00*/  F2I.FTZ.U32.TRUNC.NTZ R3, R10 ;  /* 0x0000000a00037305 */ /* 0x000e26000021f000 */
[----:B------:R-:W-:-:S07]  /*13f10*/  ISETP.GE.AND P2, PT, R8, RZ, PT ;  /* 0x000000ff0800720c */ /* 0x000fce0003f46270 */
[----:B------:R-:W-:-:S04]  /*13f20*/  @P0 VIADD R2, R2, 0x1 ;  /* 0x0000000102020836 */ /* 0x000fc80000000000 */
[----:B------:R-:W-:Y:S01]  /*13f30*/  IMAD.MOV.U32 R12, RZ, RZ, R2 ;  /* 0x000000ffff0c7224 */ /* 0x000fe200078e0002 */
[----:B------:R-:W-:Y:S01]  /*13f40*/  IABS R2, R7 ;  /* 0x0000000700027213 */ /* 0x000fe20000000000 */
[----:B0-----:R-:W-:Y:S02]  /*13f50*/  IMAD.MOV R9, RZ, RZ, -R3 ;  /* 0x000000ffff097224 */ /* 0x001fe400078e0a03 */
[----:B------:R-:W-:Y:S01]  /*13f60*/  @!P2 IMAD.MOV R12, RZ, RZ, -R12 ;  /* 0x000000ffff0ca224 */ /* 0x000fe200078e0a0c */
[----:B------:R-:W-:Y:S01]  /*13f70*/  @!P1 LOP3.LUT R12, RZ, R6, RZ, 0x33, !PT ;  /* 0x00000006ff0c9212 */ /* 0x000fe200078e33ff */
[----:B------:R-:W-:Y:S02]  /*13f80*/  IMAD.MOV R10, RZ, RZ, -R2 ;  /* 0x000000ffff0a7224 */ /* 0x000fe400078e0a02 */
[----:B------:R-:W-:Y:S01]  /*13f90*/  IMAD R9, R9, R4, RZ ;  /* 0x0000000409097224 */ /* 0x000fe200078e02ff */
[----:B------:R-:W-:Y:S01]  /*13fa0*/  IABS R8, R12 ;  /* 0x0000000c00087213 */ /* 0x000fe20000000000 */
[----:B------:R-:W-:-:S04]  /*13fb0*/  IMAD.MOV.U32 R2, RZ, RZ, RZ ;  /* 0x000000ffff027224 */ /* 0x000fc800078e00ff */
[----:B------:R-:W-:-:S04]  /*13fc0*/  IMAD.HI.U32 R2, R3, R9, R2 ;  /* 0x0000000903027227 */ /* 0x000fc800078e0002 */
[----:B------:R-:W-:Y:S02]  /*13fd0*/  IMAD.MOV.U32 R3, RZ, RZ, R8 ;  /* 0x000000ffff037224 */ /* 0x000fe400078e0008 */
[----:B------:R-:W-:Y:S02]  /*13fe0*/  IMAD.MOV.U32 R8, RZ, RZ, R10 ;  /* 0x000000ffff087224 */ /* 0x000fe400078e000a */
[----:B------:R-:W-:-:S04]  /*13ff0*/  IMAD.HI.U32 R2, R2, R3, RZ ;  /* 0x0000000302027227 */ /* 0x000fc800078e00ff */
[----:B------:R-:W-:-:S05]  /*14000*/  IMAD R3, R2, R8, R3 ;  /* 0x0000000802037224 */ /* 0x000fca00078e0203 */
[----:B------:R-:W-:-:S13]  /*14010*/  ISETP.GT.U32.AND P1, PT, R4, R3, PT ;  /* 0x000000030400720c */ /* 0x000fda0003f24070 */
[----:B------:R-:W-:Y:S02]  /*14020*/  @!P1 IMAD.IADD R3, R3, 0x1, -R4 ;  /* 0x0000000103039824 */ /* 0x000fe400078e0a04 */
[----:B------:R-:W-:Y:S01]  /*14030*/  @!P1 VIADD R2, R2, 0x1 ;  /* 0x0000000102029836 */ /* 0x000fe20000000000 */
[----:B------:R-:W-:Y:S02]  /*14040*/  ISETP.NE.AND P1, PT, R7, RZ, PT ;  /* 0x000000ff0700720c */ /* 0x000fe40003f25270 */
[----:B------:R-:W-:Y:S02]  /*14050*/  ISETP.GE.U32.AND P0, PT, R3, R4, PT ;  /* 0x000000040300720c */ /* 0x000fe40003f06070 */
[----:B------:R-:W-:-:S04]  /*14060*/  LOP3.LUT R3, R12, R7, RZ, 0x3c, !PT ;  /* 0x000000070c037212 */ /* 0x000fc800078e3cff */
[----:B------:R-:W-:Y:S01]  /*14070*/  ISETP.GE.AND P2, PT, R3, RZ, PT ;  /* 0x000000ff0300720c */ /* 0x000fe20003f46270 */
[----:B------:R-:W-:-:S06]  /*14080*/  IMAD.MOV R3, RZ, RZ, -R12 ;  /* 0x000000ffff037224 */ /* 0x000fcc00078e0a0c */
[----:B------:R-:W-:-:S06]  /*14090*/  @P0 VIADD R2, R2, 0x1 ;  /* 0x0000000102020836 */ /* 0x000fcc0000000000 */
[----:B------:R-:W-:Y:S01]  /*140a0*/  @!P2 IMAD.MOV R2, RZ, RZ, -R2 ;  /* 0x000000ffff02a224 */ /* 0x000fe200078e0a02 */
[----:B------:R-:W-:-:S05]  /*140b0*/  @!P1 LOP3.LUT R2, RZ, R7, RZ, 0x33, !PT ;  /* 0x00000007ff029212 */ /* 0x000fca00078e33ff */
[----:B------:R-:W-:-:S04]  /*140c0*/  IMAD.MOV R26, RZ, RZ, -R2 ;  /* 0x000000ffff1a7224 */ /* 0x000fc800078e0a02 */
[C---:B------:R-:W-:Y:S02]  /*140d0*/  IMAD R26, R7.reuse, R26, R12 ;  /* 0x0000001a071a7224 */ /* 0x040fe400078e020c */
[----:B------:R-:W-:Y:S02]  /*140e0*/  IMAD R7, R7, 0x1000000, R2 ;  /* 0x0100000007077824 */ /* 0x000fe400078e0202 */
[----:B------:R-:W-:Y:S02]  /*140f0*/  IMAD R2, R6, R3, R5 ;  /* 0x0000000306027224 */ /* 0x000fe400078e0205 */
[----:B------:R-:W-:Y:S01]  /*14100*/  IMAD R26, R26, 0x10000, R7 ;  /* 0x000100001a1a7824 */ /* 0x000fe200078e0207 */
[----:B------:R-:W-:Y:S06]  /*14110*/  BRA `(.L_x_939) ;  /* 0x0000000400007947 */ /* 0x000fec0003800000 */
.L_x_938:
[----:B------:R-:W-:Y:S02]  /*14120*/  ULDC.64 UR4, c[0x0][0xc90] ;  /* 0x0003240000047ab9 */ /* 0x000fe40000000a00 */
[----:B------:R-:W-:-:S06]  /*14130*/  UIMAD.WIDE UR4, UR42, 0x4, UR4 ;  /* 0x000000042a0478a5 */ /* 0x000fcc000f8e0204 */
[----:B0-----:R-:W-:Y:S02]  /*14140*/  IMAD.U32 R2, RZ, RZ, UR4 ;  /* 0x00000004ff027e24 */ /* 0x001fe4000f8e00ff */
[----:B------:R-:W-:-:S05]  /*14150*/  IMAD.U32 R3, RZ, RZ, UR5 ;  /* 0x00000005ff037e24 */ /* 0x000fca000f8e00ff */
[----:B------:R0:W2:Y:S01]  /*14160*/  LDG.E R9, desc[UR52][R2.64] ;  /* 0x0000003402097981 */ /* 0x0000a2000c1e1900 */
[----:B------:R-:W-:Y:S01]  /*14170*/  IABS R13, R5 ;  /* 0x00000005000d7213 */ /* 0x000fe20000000000 */
[----:B0-----:R-:W-:Y:S02]  /*14180*/  IMAD.MOV.U32 R2, RZ, RZ, RZ ;  /* 0x000000ffff027224 */ /* 0x001fe400078e00ff */
[----:B--2---:R-:W-:-:S05]  /*14190*/  IMAD R8, R6, R9, RZ ;  /* 0x0000000906087224 */ /* 0x004fca00078e02ff */
[-C--:B------:R-:W-:Y:S02]  /*141a0*/  IABS R12, R8.reuse ;  /* 0x00000008000c7213 */ /* 0x080fe40000000000 */
[----:B------:R-:W-:Y:S02]  /*141b0*/  IABS R14, R8 ;  /* 0x00000008000e7213 */ /* 0x000fe40000000000 */
[----:B------:R-:W0:Y:S08]  /*141c0*/  I2F.RP R7, R12 ;  /* 0x0000000c00077306 */ /* 0x000e300000209400 */
[----:B0-----:R-:W0:Y:S02]  /*141d0*/  MUFU.RCP R7, R7 ;  /* 0x0000000700077308 */ /* 0x001e240000001000 */
[----:B0-----:R-:W-:-:S06]  /*141e0*/  VIADD R10, R7, 0xffffffe ;  /* 0x0ffffffe070a7836 */ /* 0x001fcc0000000000 */
[----:B------:R-:W0:Y:S02]  /*141f0*/  F2I.FTZ.U32.TRUNC.NTZ R3, R10 ;  /* 0x0000000a00037305 */ /* 0x000e24000021f000 */
[----:B0-----:R-:W-:-:S04]  /*14200*/  IMAD.MOV R11, RZ, RZ, -R3 ;  /* 0x000000ffff0b7224 */ /* 0x001fc800078e0a03 */
[----:B------:R-:W-:-:S04]  /*14210*/  IMAD R11, R11, R12, RZ ;  /* 0x0000000c0b0b7224 */ /* 0x000fc800078e02ff */
[----:B------:R-:W-:-:S04]  /*14220*/  IMAD.HI.U32 R2, R3, R11, R2 ;  /* 0x0000000b03027227 */ /* 0x000fc800078e0002 */
[----:B------:R-:W-:Y:S02]  /*14230*/  IMAD.MOV.U32 R11, RZ, RZ, R13 ;  /* 0x000000ffff0b7224 */ /* 0x000fe400078e000d */
[----:B------:R-:W-:Y:S02]  /*14240*/  IMAD.MOV R3, RZ, RZ, -R14 ;  /* 0x000000ffff037224 */ /* 0x000fe400078e0a0e */
        /* <DEDUP_REMOVED lines=12> */
[----:B------:R-:W-:Y:S02]  /*14310*/  IMAD R7, R9, R2, RZ ;  /* 0x0000000209077224 */ /* 0x000fe400078e02ff */
[----:B------:R-:W-:Y:S02]  /*14320*/  IMAD.MOV R2, RZ, RZ, -R2 ;  /* 0x000000ffff027224 */ /* 0x000fe400078e0a02 */
[----:B------:R-:W-:Y:S02]  /*14330*/  IMAD.MOV R3, RZ, RZ, -R7 ;  /* 0x000000ffff037224 */ /* 0x000fe400078e0a07 */
[----:B------:R-:W-:-:S03]  /*14340*/  IMAD R12, R8, R2, R5 ;  /* 0x00000002080c7224 */ /* 0x000fc600078e0205 */
[----:B------:R-:W-:Y:S02]  /*14350*/  VIADDMNMX R4, R3, R4, R9, PT ;  /* 0x0000000403047246 */ /* 0x000fe40003800109 */
[----:B------:R-:W-:Y:S02]  /*14360*/  IADD3 R7, R7, 0x1000000, R12 ;  /* 0x0100000007077810 */ /* 0x000fe40007ffe00c */
[-C--:B------:R-:W-:Y:S01]  /*14370*/  IABS R9, R4.reuse ;  /* 0x0000000400097213 */ /* 0x080fe20000000000 */
[----:B------:R-:W-:Y:S01]  /*14380*/  IMAD.MOV R26, RZ, RZ, -R4 ;  /* 0x000000ffff1a7224 */ /* 0x000fe200078e0a04 */
[----:B------:R-:W-:Y:S02]  /*14390*/  IABS R8, R4 ;  /* 0x0000000400087213 */ /* 0x000fe40000000000 */
[----:B------:R-:W0:Y:S03]  /*143a0*/  I2F.RP R10, R9 ;  /* 0x00000009000a7306 */ /* 0x000e260000209400 */
[----:B------:R-:W-:-:S05]  /*143b0*/  IMAD.MOV R8, RZ, RZ, -R8 ;  /* 0x000000ffff087224 */ /* 0x000fca00078e0a08 */
[----:B0-----:R-:W0:Y:S02]  /*143c0*/  MUFU.RCP R10, R10 ;  /* 0x0000000a000a7308 */ /* 0x001e240000001000 */
[----:B0-----:R-:W-:-:S06]  /*143d0*/  VIADD R3, R10, 0xffffffe ;  /* 0x0ffffffe0a037836 */ /* 0x001fcc0000000000 */
[----:B------:R-:W0:Y:S02]  /*143e0*/  F2I.FTZ.U32.TRUNC.NTZ R3, R3 ;  /* 0x0000000300037305 */ /* 0x000e24000021f000 */
[----:B0-----:R-:W-:-:S04]  /*143f0*/  IMAD.MOV R11, RZ, RZ, -R3 ;  /* 0x000000ffff0b7224 */ /* 0x001fc800078e0a03 */
[----:B------:R-:W-:Y:S01]  /*14400*/  IMAD.MOV.U32 R2, RZ, RZ, R11 ;  /* 0x000000ffff027224 */ /* 0x000fe200078e000b */
[----:B------:R-:W-:-:S03]  /*14410*/  IABS R11, R12 ;  /* 0x0000000c000b7213 */ /* 0x000fc60000000000 */
[----:B------:R-:W-:Y:S02]  /*14420*/  IMAD R5, R2, R9, RZ ;  /* 0x0000000902057224 */ /* 0x000fe400078e02ff */
[----:B------:R-:W-:-:S04]  /*14430*/  IMAD.MOV.U32 R2, RZ, RZ, RZ ;  /* 0x000000ffff027224 */ /* 0x000fc800078e00ff */
[----:B------:R-:W-:Y:S01]  /*14440*/  IMAD.HI.U32 R2, R3, R5, R2 ;  /* 0x0000000503027227 */ /* 0x000fe200078e0002 */
[----:B------:R-:W-:-:S04]  /*14450*/  LOP3.LUT R3, R12, R4, RZ, 0x3c, !PT ;  /* 0x000000040c037212 */ /* 0x000fc800078e3cff */
[----:B------:R-:W-:Y:S01]  /*14460*/  ISETP.GE.AND P2, PT, R3, RZ, PT ;  /* 0x000000ff0300720c */ /* 0x000fe20003f46270 */
        /* <DEDUP_REMOVED lines=9> */
[----:B------:R-:W-:-:S05]  /*14500*/  @!P1 LOP3.LUT R2, RZ, R4, RZ, 0x33, !PT ;  /* 0x00000004ff029212 */ /* 0x000fca00078e33ff */
[----:B------:R-:W-:-:S07]  /*14510*/  IMAD R26, R2, R26, R7 ;  /* 0x0000001a021a7224 */ /* 0x000fce00078e0207 */
.L_x_939:
[----:B------:R-:W-:-:S05]  /*14520*/  LOP3.LUT R25, RZ, R2, RZ, 0x33, !PT ;  /* 0x00000002ff197212 */ /* 0x000fca00078e33ff */
[----:B------:R-:W-:Y:S01]  /*14530*/  IMAD.IADD R25, R6, 0x1, R25 ;  /* 0x0000000106197824 */ /* 0x000fe200078e0219 */
[----:B------:R-:W-:Y:S06]  /*14540*/  BRA `(.L_x_940) ;  /* 0x00000000000c7947 */ /* 0x000fec0003800000 */
.L_x_935:
[----:B------:R-:W-:Y:S02]  /*14550*/  IMAD.MOV.U32 R24, RZ, RZ, R9 ;  /* 0x000000ffff187224 */ /* 0x000fe400078e0009 */
[----:B------:R-:W-:Y:S02]  /*14560*/  IMAD.MOV.U32 R25, RZ, RZ, RZ ;  /* 0x000000ffff197224 */ /* 0x000fe400078e00ff */
[----:B------:R-:W-:-:S07]  /*14570*/  IMAD.MOV.U32 R26, RZ, RZ, RZ ;  /* 0x000000ffff1a7224 */ /* 0x000fce00078e00ff */
.L_x_940:
[----:B------:R-:W-:Y:S01]  /*14580*/  ISETP.NE.AND P0, PT, R0, RZ, PT ;  /* 0x000000ff0000720c */ /* 0x000fe20003f05270 */
[----:B------:R-:W-:-:S12]  /*14590*/  IMAD.U32 R27, RZ, RZ, UR42 ;  /* 0x0000002aff1b7e24 */ /* 0x000fd8000f8e00ff */
[----:B------:R-:W0:Y:S01]  /*145a0*/  @!P0 S2R R3, SR_CgaCtaId ;  /* 0x0000000000038919 */ /* 0x000e220000008800 */
[----:B------:R-:W-:-:S04]  /*145b0*/  @!P0 MOV R0, 0x400 ;  /* 0x0000040000008802 */ /* 0x000fc80000000f00 */
[----:B0-----:R-:W-:-:S05]  /*145c0*/  @!P0 LEA R0, R3, R0, 0x18 ;  /* 0x0000000003008211 */ /* 0x001fca00078ec0ff */
[----:B------:R0:W-:Y:S01]  /*145d0*/  @!P0 STS.128 [R0+0x132d0], R24 ;  /* 0x0132d01800008388 */ /* 0x0001e20000000c00 */
[----:B------:R-:W-:Y:S06]  /*145e0*/  BAR.ARV 0x5, 0x200 ;  /* 0x0148000000007b1d */ /* 0x000fec0000002000 */
.L_x_933:
        /* <DEDUP_REMOVED lines=47> */
.L_x_1015:
[----:B------:R-:W-:Y:S01]  /*148e0*/  ULDC.64 UR4, c[0x0][0xa00] ;  /* 0x0002800000047ab9 */ /* 0x000fe20000000a00 */
[----:B------:R-:W-:Y:S01]  /*148f0*/  ULDC.64 UR10, c[0x0][0xa08] ;  /* 0x00028200000a7ab9 */ /* 0x000fe20000000a00 */
[----:B------:R-:W-:Y:S01]  /*14900*/  ISETP.NE.U32.AND P0, PT, RZ, UR4, PT ;  /* 0x00000004ff007c0c */ /* 0x000fe2000bf05070 */
[----:B------:R-:W-:Y:S01]  /*14910*/  ULDC.64 UR6, c[0x0][0xa00] ;  /* 0x0002800000067ab9 */ /* 0x000fe20000000a00 */
[----:B------:R-:W-:Y:S01]  /*14920*/  ISETP.NE.U32.AND P1, PT, RZ, UR10, PT ;  /* 0x0000000aff007c0c */ /* 0x000fe2000bf25070 */
[----:B------:R-:W-:Y:S01]  /*14930*/  UIMAD.WIDE UR6, UR42, 0x4, UR6 ;  /* 0x000000042a0678a5 */ /* 0x000fe2000f8e0206 */
[----:B------:R-:W-:Y:S01]  /*14940*/  ISETP.NE.AND.EX P0, PT, RZ, UR5, PT, P0 ;  /* 0x00000005ff007c0c */ /* 0x000fe2000bf05300 */
[----:B------:R-:W-:Y:S01]  /*14950*/  ULDC.64 UR4, c[0x0][0xa28] ;  /* 0x00028a0000047ab9 */ /* 0x000fe20000000a00 */
[----:B------:R-:W-:Y:S01]  /*14960*/  ULDC.64 UR8, c[0x0][0xa08] ;  /* 0x0002820000087ab9 */ /* 0x000fe20000000a00 */
[----:B------:R-:W-:Y:S01]  /*14970*/  UISETP.NE.U32.AND UP0, UPT, UR4, URZ, UPT ;  /* 0x0000003f0400728c */ /* 0x000fe2000bf05070 */
[----:B------:R-:W-:Y:S01]  /*14980*/  ISETP.NE.AND.EX P1, PT, RZ, UR11, PT, P1 ;  /* 0x0000000bff007c0c */ /* 0x000fe2000bf25310 */
[----:B------:R-:W-:Y:S01]  /*14990*/  ULDC.64 UR10, c[0x0][0xa18] ;  /* 0x00028600000a7ab9 */ /* 0x000fe20000000a00 */
[----:B------:R-:W-:Y:S01]  /*149a0*/  IMAD.U32 R2, RZ, RZ, UR6 ;  /* 0x00000006ff027e24 */ /* 0x000fe2000f8e00ff */
[----:B------:R-:W-:Y:S01]  /*149b0*/  UISETP.NE.AND.EX UP0, UPT, UR5, URZ, UPT, UP0 ;  /* 0x0000003f0500728c */ /* 0x000fe2000bf05300 */
[----:B------:R-:W-:Y:S01]  /*149c0*/  IMAD.U32 R3, RZ, RZ, UR7 ;  /* 0x00000007ff037e24 */ /* 0x000fe2000f8e00ff */
[----:B------:R-:W-:Y:S01]  /*149d0*/  UISETP.NE.U32.AND UP1, UPT, UR10, URZ, UPT ;  /* 0x0000003f0a00728c */ /* 0x000fe2000bf25070 */
[----:B01----:R-:W0:Y:S01]  /*149e0*/  LDC R5, c[0x0][0x288] ;  /* 0x0000a200ff057b82 */ /* 0x003e220000000800 */
[----:B------:R-:W-:-:S02]  /*149f0*/  UIMAD.WIDE UR8, UR42, 0x4, UR8 ;  /* 0x000000042a0878a5 */ /* 0x000fc4000f8e0208 */
[----:B------:R-:W-:Y:S01]  /*14a00*/  UISETP.NE.AND.EX UP1, UPT, UR11, URZ, UPT, UP1 ;  /* 0x0000003f0b00728c */ /* 0x000fe2000bf25310 */
[----:B---3--:R1:W2:Y:S01]  /*14a10*/  @P0 LDG.E R0, desc[UR52][R2.64] ;  /* 0x0000003402000981 */ /* 0x0082a2000c1e1900 */
[----:B------:R-:W-:-:S03]  /*14a20*/  IMAD.MOV.U32 R27, RZ, RZ, RZ ;  /* 0x000000ffff1b7224 */ /* 0x000fc600078e00ff */
[----:B------:R-:W-:Y:S01]  /*14a30*/  @UP0 ULDC.64 UR4, c[0x0][0xa28] ;  /* 0x00028a0000040ab9 */ /* 0x000fe20000000a00 */
[----:B------:R-:W-:Y:S01]  /*14a40*/  PLOP3.LUT P2, PT, PT, PT, UP0, 0x80, 0x0 ;  /* 0x000000000000781c */ /* 0x000fe20003f4f008 */
[----:B------:R-:W-:Y:S01]  /*14a50*/  @UP0 UIMAD.WIDE UR4, UR42, 0x4, UR4 ;  /* 0x000000042a0408a5 */ /* 0x000fe2000f8e0204 */
[----:B------:R-:W-:Y:S01]  /*14a60*/  IMAD.MOV.U32 R4, RZ, RZ, RZ ;  /* 0x000000ffff047224 */ /* 0x000fe200078e00ff */
[----:B------:R-:W3:Y:S01]  /*14a70*/  LDC R6, c[0x0][0x2f0] ;  /* 0x0000bc00ff067b82 */ /* 0x000ee20000000800 */
[----:B-1----:R-:W-:Y:S02]  /*14a80*/  IMAD.U32 R2, RZ, RZ, UR8 ;  /* 0x00000008ff027e24 */ /* 0x002fe4000f8e00ff */
[----:B------:R-:W-:Y:S01]  /*14a90*/  IMAD.U32 R3, RZ, RZ, UR9 ;  /* 0x00000009ff037e24 */ /* 0x000fe2000f8e00ff */
[----:B------:R-:W-:-:S04]  /*14aa0*/  PLOP3.LUT P4, PT, PT, PT, UP1, 0x80, 0x0 ;  /* 0x000000000000781c */ /* 0x000fc80003f8f018 */
[----:B------:R1:W5:Y:S02]  /*14ab0*/  @P1 LDG.E R27, desc[UR52][R2.64] ;  /* 0x00000034021b1981 */ /* 0x000364000c1e1900 */
[----:B-1----:R-:W-:Y:S02]  /*14ac0*/  IMAD.U32 R2, RZ, RZ, UR4 ;  /* 0x00000004ff027e24 */ /* 0x002fe4000f8e00ff */
[----:B------:R-:W-:Y:S01]  /*14ad0*/  IMAD.U32 R3, RZ, RZ, UR5 ;  /* 0x00000005ff037e24 */ /* 0x000fe2000f8e00ff */
[----:B------:R-:W-:Y:S02]  /*14ae0*/  @UP1 ULDC.64 UR4, c[0x0][0xa18] ;  /* 0x0002860000041ab9 */ /* 0x000fe40000000a00 */
[----:B------:R-:W-:Y:S02]  /*14af0*/  @UP1 UIMAD.WIDE UR4, UR42, 0x4, UR4 ;  /* 0x000000042a0418a5 */ /* 0x000fe4000f8e0204 */
[----:B------:R1:W5:Y:S04]  /*14b00*/  @P2 LDG.E R4, desc[UR52][R2.64] ;  /* 0x0000003402042981 */ /* 0x000368000c1e1900 */
[----:B-1----:R-:W-:-:S02]  /*14b10*/  IMAD.U32 R2, RZ, RZ, UR4 ;  /* 0x00000004ff027e24 */ /* 0x002fc4000f8e00ff */
[----:B------:R-:W-:Y:S01]  /*14b20*/  IMAD.U32 R3, RZ, RZ, UR5 ;  /* 0x00000005ff037e24 */ /* 0x000fe2000f8e00ff */
[----:B------:R-:W-:Y:S01]  /*14b30*/  R2UR UR36, R26 ;  /* 0x000000001a2472ca */ /* 0x000fe200000e0000 */
[----:B------:R-:W-:-:S03]  /*14b40*/  ULDC.64 UR4, c[0x0][0xa20] ;  /* 0x0002880000047ab9 */ /* 0x000fc60000000a00 */
[----:B0-----:R0:W4:Y:S01]  /*14b50*/  @P4 LDG.E R5, desc[UR52][R2.64] ;  /* 0x0000003402054981 */ /* 0x001122000c1e1900 */
[----:B------:R-:W-:Y:S01]  /*14b60*/  ISETP.NE.U32.AND P3, PT, RZ, UR4, PT ;  /* 0x00000004ff007c0c */ /* 0x000fe2000bf65070 */
[----:B------:R-:W-:-:S03]  /*14b70*/  UMOV UR43, URZ ;  /* 0x0000003f002b7c82 */ /* 0x000fc60008000000 */
[----:B------:R-:W-:-:S04]  /*14b80*/  ISETP.NE.AND.EX P3, PT, RZ, UR5, PT, P3 ;  /* 0x00000005ff007c0c */ /* 0x000fc8000bf65330 */
[----:B------:R-:W-:Y:S01]  /*14b90*/  ULOP3.LUT UR36, UR36, 0xffff, URZ, 0xc0, !UPT ;  /* 0x0000ffff24247892 */ /* 0x000fe2000f8ec03f */
[----:B0-----:R-:W0:Y:S02]  /*14ba0*/  LDC.64 R2, c[0x0][0x418] ;  /* 0x00010600ff027b82 */ /* 0x001e240000000a00 */
[----:B0-----:R-:W-:Y:S02]  /*14bb0*/  ISETP.NE.U32.AND P2, PT, R2, RZ, PT ;  /* 0x000000ff0200720c */ /* 0x001fe40003f45070 */
[----:B------:R-:W-:Y:S02]  /*14bc0*/  LOP3.LUT R2, R26, 0xff000000, RZ, 0xc0, !PT ;  /* 0xff0000001a027812 */ /* 0x000fe400078ec0ff */
[----:B------:R-:W-:Y:S02]  /*14bd0*/  ISETP.NE.AND.EX P2, PT, R3, RZ, PT, P2 ;  /* 0x000000ff0300720c */ /* 0x000fe40003f45320 */
[----:B------:R-:W-:Y:S02]  /*14be0*/  SHF.R.U32.HI R3, RZ, 0x8, R2 ;  /* 0x00000008ff037819 */ /* 0x000fe40000011602 */
[----:B--2---:R-:W-:-:S02]  /*14bf0*/  @P0 R2UR UR43, R0 ;  /* 0x00000000002b02ca */ /* 0x004fc400000e0000 */
[----:B------:R-:W-:-:S04]  /*14c00*/  LOP3.LUT R0, R26, 0xff0000, RZ, 0xc0, !PT ;  /* 0x00ff00001a007812 */ /* 0x000fc800078ec0ff */
[----:B------:R-:W-:Y:S01]  /*14c10*/  LEA.HI R0, R0, R3, RZ, 0x10 ;  /* 0x0000000300007211 */ /* 0x000fe200078f80ff */
[----:B----4-:R0:W-:Y:S01]  /*14c20*/  STL [R1+0x4], R5 ;  /* 0x0000040501007387 */ /* 0x0101e20000100800 */
[----:B------:R-:W-:Y:S02]  /*14c30*/  IMAD.MOV.U32 R10, RZ, RZ, R5 ;  /* 0x000000ffff0a7224 */ /* 0x000fe400078e0005 */
[----:B0-----:R-:W0:Y:S02]  /*14c40*/  LDC R5, c[0x0][0x424] ;  /* 0x00010900ff057b82 */ /* 0x001e240000000800 */
[----:B0-----:R-:W-:-:S05]  /*14c50*/  SEL R5, R5, 0x1, P2 ;  /* 0x0000000105057807 */ /* 0x001fca0001000000 */
[----:B---3--:R-:W-:Y:S01]  /*14c60*/  IMAD R5, R5, R6, RZ ;  /* 0x0000000605057224 */ /* 0x008fe200078e02ff */
[----:B------:R-:W-:Y:S06]  /*14c70*/  @P4 BRA `(.L_x_942) ;  /* 0x00000000001c4947 */ /* 0x000fec0003800000 */
[----:B------:R-:W-:Y:S05]  /*14c80*/  @!P0 BRA `(.L_x_942) ;  /* 0x0000000000188947 */ /* 0x000fea0003800000 */
[----:B------:R-:W-:Y:S02]  /*14c90*/  IMAD.U32 R2, RZ, RZ, UR6 ;  /* 0x00000006ff027e24 */ /* 0x000fe4000f8e00ff */
[----:B------:R-:W-:-:S05]  /*14ca0*/  IMAD.U32 R3, RZ, RZ, UR7 ;  /* 0x00000007ff037e24 */ /* 0x000fca000f8e00ff */
[----:B------:R-:W2:Y:S04]  /*14cb0*/  LDG.E R7, desc[UR52][R2.64] ;  /* 0x0000003402077981 */ /* 0x000ea8000c1e1900 */
[----:B------:R-:W2:Y:S02]  /*14cc0*/  LDG.E R6, desc[UR52][R2.64+0x4] ;  /* 0x0000043402067981 */ /* 0x000ea4000c1e1900 */
[----:B--2---:R-:W-:-:S05]  /*14cd0*/  IMAD.IADD R10, R6, 0x1, -R7 ;  /* 0x00000001060a7824 */ /* 0x004fca00078e0a07 */
[----:B------:R0:W-:Y:S02]  /*14ce0*/  STL [R1+0x4], R10 ;  /* 0x0000040a01007387 */ /* 0x0001e40000100800 */
.L_x_942:
[----:B-----5:R-:W-:Y:S01]  /*14cf0*/  IMAD.IADD R27, R27, 0x1, R4 ;  /* 0x000000011b1b7824 */ /* 0x020fe200078e0204 */
[----:B------:R-:W-:Y:S06]  /*14d00*/  @!P3 BRA `(.L_x_943) ;  /* 0x000000000018b947 */ /* 0x000fec0003800000 */
[----:B------:R-:W-:Y:S02]  /*14d10*/  ULDC.64 UR4, c[0x0][0xa20] ;  /* 0x0002880000047ab9 */ /* 0x000fe40000000a00 */
[----:B------:R-:W-:-:S06]  /*14d20*/  UIMAD.WIDE UR4, UR42, 0x4, UR4 ;  /* 0x000000042a0478a5 */ /* 0x000fcc000f8e0204 */
[----:B------:R-:W-:Y:S02]  /*14d30*/  IMAD.U32 R2, RZ, RZ, UR4 ;  /* 0x00000004ff027e24 */ /* 0x000fe4000f8e00ff */
[----:B------:R-:W-:-:S05]  /*14d40*/  IMAD.U32 R3, RZ, RZ, UR5 ;  /* 0x00000005ff037e24 */ /* 0x000fca000f8e00ff */
[----:B------:R1:W5:Y:S01]  /*14d50*/  LDG.E R5, desc[UR52][R2.64] ;  /* 0x0000003402057981 */ /* 0x000362000c1e1900 */
[----:B------:R-:W-:Y:S05]  /*14d60*/  BRA `(.L_x_944) ;  /* 0x0000000000187947 */ /* 0x000fea0003800000 */
.L_x_943:
[----:B------:R-:W-:Y:S05]  /*14d70*/  @!P1 BRA `(.L_x_944) ;  /* 0x0000000000149947 */ /* 0x000fea0003800000 */
[----:B------:R-:W-:Y:S02]  /*14d80*/  IMAD.U32 R2, RZ, RZ, UR8 ;  /* 0x00000008ff027e24 */ /* 0x000fe4000f8e00ff */
[----:B------:R-:W-:-:S05]  /*14d90*/  IMAD.U32 R3, RZ, RZ, UR9 ;  /* 0x00000009ff037e24 */ /* 0x000fca000f8e00ff */
[----:B------:R-:W2:Y:S04]  /*14da0*/  LDG.E R6, desc[UR52][R2.64] ;  /* 0x0000003402067981 */ /* 0x000ea8000c1e1900 */
[----:B------:R-:W2:Y:S02]  /*14db0*/  LDG.E R5, desc[UR52][R2.64+0x4] ;  /* 0x0000043402057981 */ /* 0x000ea4000c1e1900 */
[----:B--2---:R-:W-:-:S07]  /*14dc0*/  IMAD.IADD R5, R5, 0x1, -R6 ;  /* 0x0000000105057824 */ /* 0x004fce00078e0a06 */
.L_x_944:
[----:B-1----:R-:W1:Y:S01]  /*14dd0*/  LDC R2, c[0x0][0x448] ;  /* 0x00011200ff027b82 */ /* 0x002e620000000800 */
[----:B------:R-:W-:Y:S02]  /*14de0*/  IMAD R11, R25, 0xc0, RZ ;  /* 0x000000c0190b7824 */ /* 0x000fe400078e02ff */
[----:B-----5:R-:W-:Y:S02]  /*14df0*/  IMAD.IADD R6, R5, 0x1, -R4 ;  /* 0x0000000105067824 */ /* 0x020fe400078e0a04 */
[----:B------:R-:W-:Y:S01]  /*14e00*/  VIADD R4, R11, 0xbf ;  /* 0x000000bf0b047836 */ /* 0x000fe20000000000 */
[----:B------:R2:W-:Y:S02]  /*14e10*/  STL [R1], R11 ;  /* 0x0000000b01007387 */ /* 0x0005e40000100800 */
[----:B------:R-:W-:Y:S02]  /*14e20*/  IADD3 R5, R6, 0x1, -R10 ;  /* 0x0000000106057810 */ /* 0x000fe40007ffe80a */
[----:B-1----:R-:W-:-:S02]  /*14e30*/  ISETP.NE.AND P1, PT, R2, 0x1, PT ;  /* 0x000000010200780c */ /* 0x002fc40003f25270 */
[----:B------:R-:W1:Y:S11]  /*14e40*/  LDC.64 R2, c[0x0][0x9e0] ;  /* 0x00027800ff027b82 */ /* 0x000e760000000a00 */
[----:B------:R-:W3:Y:S08]  /*14e50*/  @P1 LDC R9, c[0x0][0x44c] ;  /* 0x00011300ff091b82 */ /* 0x000ef00000000800 */
[----:B------:R-:W4:Y:S01]  /*14e60*/  @P1 LDC R7, c[0x0][0x450] ;  /* 0x00011400ff071b82 */ /* 0x000f220000000800 */
[----:B-1----:R-:W-:Y:S01]  /*14e70*/  ISETP.GE.AND P2, PT, R3, 0x1, PT ;  /* 0x000000010300780c */ /* 0x002fe20003f46270 */
[----:B---3--:R-:W-:-:S05]  /*14e80*/  @P1 IMAD.HI.U32 R8, R4, R9, RZ ;  /* 0x0000000904081227 */ /* 0x008fca00078e00ff */
[----:B----4-:R-:W-:-:S05]  /*14e90*/  @P1 SHF.R.U32.HI R4, RZ, R7, R8 ;  /* 0x00000007ff041219 */ /* 0x010fca0000011608 */
[----:B------:R-:W-:-:S04]  /*14ea0*/  IMAD.IADD R9, R5, 0x1, R4 ;  /* 0x0000000105097824 */ /* 0x000fc800078e0204 */
[----:B------:R-:W-:Y:S01]  /*14eb0*/  IMAD.IADD R2, R9, 0x1, R2 ;  /* 0x0000000109027824 */ /* 0x000fe200078e0202 */
[----:B--2---:R-:W-:Y:S06]  /*14ec0*/  @!P2 BRA `(.L_x_945) ;  /* 0x000000000040a947 */ /* 0x004fec0003800000 */
[C---:B------:R-:W-:Y:S01]  /*14ed0*/  ISETP.GT.AND P0, PT, R9.reuse, RZ, PT ;  /* 0x000000ff0900720c */ /* 0x040fe20003f04270 */
[----:B------:R-:W-:-:S12]  /*14ee0*/  VIADD R7, R9, 0xffffffff ;  /* 0xffffffff09077836 */ /* 0x000fd80000000000 */
[----:B------:R-:W-:Y:S05]  /*14ef0*/  @P0 BRA `(.L_x_946) ;  /* 0x00000000001c0947 */ /* 0x000fea0003800000 */
[----:B------:R-:W-:Y:S01]  /*14f00*/  ISETP.NE.AND P0, PT, R3, 0x1, PT ;  /* 0x000000010300780c */ /* 0x000fe20003f05270 */
[----:B------:R-:W-:-:S12]  /*14f10*/  IMAD.MOV R7, RZ, RZ, -R9 ;  /* 0x000000ffff077224 */ /* 0x000fd800078e0a09 */
[----:B------:R-:W1:Y:S02]  /*14f20*/  @P0 LDC.64 R4, c[0x0][0x9e8] ;  /* 0x00027a00ff040b82 */ /* 0x000e640000000a00 */
[----:B-1----:R-:W-:-:S05]  /*14f30*/  @P0 IMAD.HI.U32 R4, R7, R4, RZ ;  /* 0x0000000407040227 */ /* 0x002fca00078e00ff */
[----:B------:R-:W-:-:S04]  /*14f40*/  @P0 SHF.R.U32.HI R7, RZ, R5, R4 ;  /* 0x00000005ff070219 */ /* 0x000fc80000011604 */
[----:B------:R-:W-:Y:S01]  /*14f50*/  LOP3.LUT R7, RZ, R7, RZ, 0x33, !PT ;  /* 0x00000007ff077212 */ /* 0x000fe200078e33ff */
[----:B------:R-:W-:Y:S06]  /*14f60*/  BRA `(.L_x_947) ;  /* 0x0000000000107947 */ /* 0x000fec0003800000 */
.L_x_946:
[----:B------:R-:W-:-:S13]  /*14f70*/  ISETP.NE.AND P0, PT, R3, 0x1, PT ;  /* 0x000000010300780c */ /* 0x000fda0003f05270 */
[----:B------:R-:W1:Y:S02]  /*14f80*/  @P0 LDC.64 R4, c[0x0][0x9e8] ;  /* 0x00027a00ff040b82 */ /* 0x000e640000000a00 */
[----:B-1----:R-:W-:-:S05]  /*14f90*/  @P0 IMAD.HI.U32 R4, R7, R4, RZ ;  /* 0x0000000407040227 */ /* 0x002fca00078e00ff */
[----:B------:R-:W-:-:S07]  /*14fa0*/  @P0 SHF.R.U32.HI R7, RZ, R5, R4 ;  /* 0x00000005ff070219 */ /* 0x000fce0000011604 */
.L_x_947:
[----:B------:R-:W-:-:S05]  /*14fb0*/  IMAD R7, R7, R3, R3 ;  /* 0x0000000307077224 */ /* 0x000fca00078e0203 */
[----:B------:R-:W-:-:S07]  /*14fc0*/  VIMNMX R2, R2, R7, PT ;  /* 0x0000000702027248 */ /* 0x000fce0003fe0100 */
.L_x_945:
[----:B------:R-:W1:Y:S01]  /*14fd0*/  @P1 LDC R4, c[0x0][0x44c] ;  /* 0x00011300ff041b82 */ /* 0x000e620000000800 */
[----:B------:R-:W-:Y:S01]  /*14fe0*/  VIADD R2, R2, 0x9f ;  /* 0x0000009f02027836 */ /* 0x000fe20000000000 */
[----:B------:R-:W-:Y:S01]  /*14ff0*/  ULDC UR4, c[0x0][0x9dc] ;  /* 0x0002770000047ab9 */ /* 0x000fe20000000800 */
[----:B------:R-:W-:-:S05]  /*15000*/  IMAD.MOV.U32 R5, RZ, RZ, R11 ;  /* 0x000000ffff057224 */ /* 0x000fca00078e000b */
[----:B------:R-:W2:Y:S01]  /*15010*/  @P1 LDC R7, c[0x0][0x450] ;  /* 0x00011400ff071b82 */ /* 0x000ea20000000800 */
[----:B-1----:R-:W-:-:S05]  /*15020*/  @P1 IMAD.HI.U32 R4, R11, R4, RZ ;  /* 0x000000040b041227 */ /* 0x002fca00078e00ff */
[----:B--2---:R-:W-:Y:S01]  /*15030*/  @P1 SHF.R.U32.HI R5, RZ, R7, R4 ;  /* 0x00000007ff051219 */ /* 0x004fe20000011604 */
[----:B------:R-:W-:-:S03]  /*15040*/  IMAD.HI R4, R2, 0x66666667, RZ ;  /* 0x6666666702047827 */ /* 0x000fc600078e02ff */
[----:B------:R-:W-:Y:S01]  /*15050*/  IADD3 R5, R5, R6, -R10 ;  /* 0x0000000605057210 */ /* 0x000fe20007ffe80a */
[----:B------:R-:W-:Y:S01]  /*15060*/  VIADD R2, R6, 0x9f ;  /* 0x0000009f06027836 */ /* 0x000fe20000000000 */
[----:B------:R-:W-:-:S03]  /*15070*/  SHF.R.U32.HI R7, RZ, 0x1f, R4 ;  /* 0x0000001fff077819 */ /* 0x000fc60000011604 */
[----:B------:R-:W-:Y:S01]  /*15080*/  IMAD.HI R2, R2, 0x66666667, RZ ;  /* 0x6666666702027827 */ /* 0x000fe200078e02ff */
[----:B------:R-:W-:-:S04]  /*15090*/  LEA.HI.SX32 R4, R4, R7, 0x1a ;  /* 0x0000000704047211 */ /* 0x000fc800078fd2ff */
[----:B------:R-:W-:-:S04]  /*150a0*/  SHF.R.U32.HI R7, RZ, 0x1f, R2 ;  /* 0x0000001fff077819 */ /* 0x000fc80000011602 */
[----:B------:R-:W-:Y:S01]  /*150b0*/  LEA.HI.SX32 R7, R2, R7, 0x1a ;  /* 0x0000000702077211 */ /* 0x000fe200078fd2ff */
[----:B------:R-:W-:-:S03]  /*150c0*/  VIADD R2, R5, -UR4 ;  /* 0x8000000405027c36 */ /* 0x000fc60008000000 */
[----:B------:R-:W-:Y:S01]  /*150d0*/  VIMNMX R6, R7, R4, PT ;  /* 0x0000000407067248 */ /* 0x000fe20003fe0100 */
[----:B------:R-:W-:Y:S06]  /*150e0*/  @!P2 BRA `(.L_x_948) ;  /* 0x000000000040a947 */ /* 0x000fec0003800000 */
[----:B------:R-:W-:-:S05]  /*150f0*/  IMAD.MOV.U32 R7, RZ, RZ, R5 ;  /* 0x000000ffff077224 */ /* 0x000fca00078e0005 */
[----:B------:R-:W-:-:S13]  /*15100*/  ISETP.GT.AND P0, PT, R7, -0x1, PT ;  /* 0xffffffff0700780c */ /* 0x000fda0003f04270 */
[----:B------:R-:W-:Y:S05]  /*15110*/  @P0 BRA `(.L_x_949) ;  /* 0x00000000001c0947 */ /* 0x000fea0003800000 */
[----:B------:R-:W-:Y:S02]  /*15120*/  ISETP.NE.AND P0, PT, R3, 0x1, PT ;  /* 0x000000010300780c */ /* 0x000fe40003f05270 */
[----:B------:R-:W-:-:S11]  /*15130*/  LOP3.LUT R7, RZ, R7, RZ, 0x33, !PT ;  /* 0x00000007ff077212 */ /* 0x000fd600078e33ff */
[----:B------:R-:W1:Y:S02]  /*15140*/  @P0 LDC.64 R4, c[0x0][0x9e8] ;  /* 0x00027a00ff040b82 */ /* 0x000e640000000a00 */
[----:B-1----:R-:W-:-:S05]  /*15150*/  @P0 IMAD.HI.U32 R4, R7, R4, RZ ;  /* 0x0000000407040227 */ /* 0x002fca00078e00ff */
[----:B------:R-:W-:-:S04]  /*15160*/  @P0 SHF.R.U32.HI R7, RZ, R5, R4 ;  /* 0x00000005ff070219 */ /* 0x000fc80000011604 */
[----:B------:R-:W-:Y:S01]  /*15170*/  LOP3.LUT R7, RZ, R7, RZ, 0x33, !PT ;  /* 0x00000007ff077212 */ /* 0x000fe200078e33ff */
[----:B------:R-:W-:Y:S06]  /*15180*/  BRA `(.L_x_950) ;  /* 0x0000000000107947 */ /* 0x000fec0003800000 */
.L_x_949:
[----:B------:R-:W-:-:S13]  /*15190*/  ISETP.NE.AND P0, PT, R3, 0x1, PT ;  /* 0x000000010300780c */ /* 0x000fda0003f05270 */
[----:B------:R-:W1:Y:S02]  /*151a0*/  @P0 LDC.64 R4, c[0x0][0x9e8] ;  /* 0x00027a00ff040b82 */ /* 0x000e640000000a00 */
[----:B-1----:R-:W-:-:S05]  /*151b0*/  @P0 IMAD.HI.U32 R4, R7, R4, RZ ;  /* 0x0000000407040227 */ /* 0x002fca00078e00ff */
[----:B------:R-:W-:-:S07]  /*151c0*/  @P0 SHF.R.U32.HI R7, RZ, R5, R4 ;  /* 0x00000005ff070219 */ /* 0x000fce0000011604 */
.L_x_950:
[----:B------:R-:W-:-:S05]  /*151d0*/  IMAD R3, R7, R3, RZ ;  /* 0x0000000307037224 */ /* 0x000fca00078e02ff */
[----:B------:R-:W-:-:S07]  /*151e0*/  VIMNMX R2, R2, R3, !PT ;  /* 0x0000000302027248 */ /* 0x000fce0007fe0100 */
.L_x_948:
[----:B------:R-:W-:Y:S01]  /*151f0*/  SHF.R.U32.HI R5, RZ, 0x10, R0 ;  /* 0x00000010ff057819 */ /* 0x000fe20000011600 */
[----:B------:R-:W-:Y:S01]  /*15200*/  IMAD.HI R2, R2, 0x66666667, RZ ;  /* 0x6666666702027827 */ /* 0x000fe200078e02ff */
[----:B------:R-:W-:Y:S02]  /*15210*/  LOP3.LUT R0, R0, 0xff, RZ, 0xc0, !PT ;  /* 0x000000ff00007812 */ /* 0x000fe400078ec0ff */
[----:B------:R-:W-:Y:S02]  /*15220*/  ISETP.NE.AND P0, PT, R5, RZ, PT ;  /* 0x000000ff0500720c */ /* 0x000fe40003f05270 */
[----:B------:R-:W-:-:S04]  /*15230*/  SHF.R.U32.HI R3, RZ, 0x1f, R2 ;  /* 0x0000001fff037819 */ /* 0x000fc80000011602 */
[----:B------:R-:W-:Y:S01]  /*15240*/  LEA.HI.SX32 R3, R2, R3, 0x1a ;  /* 0x0000000302037211 */ /* 0x000fe200078fd2ff */
[----:B------:R-:W-:-:S03]  /*15250*/  IMAD.MOV.U32 R2, RZ, RZ, RZ ;  /* 0x000000ffff027224 */ /* 0x000fc600078e00ff */
[----:B------:R-:W-:-:S03]  /*15260*/  VIMNMX R25, RZ, R3, !PT ;  /* 0x00000003ff197248 */ /* 0x000fc60007fe0100 */
[----:B------:R-:W1:Y:S01]  /*15270*/  @!P0 LDC R5, c[0x0][0x9f0] ;  /* 0x00027c00ff058b82 */ /* 0x000e620000000800 */
[----:B------:R-:W-:-:S13]  /*15280*/  ISETP.GT.AND P1, PT, R6, R25, PT ;  /* 0x000000190600720c */ /* 0x000fda0003f24270 */
[----:B------:R-:W-:Y:S05]  /*15290*/  @!P1 BRA `(.L_x_951) ;  /* 0x00000000006c9947 */ /* 0x000fea0003800000 */
[----:B-1----:R-:W-:Y:S01]  /*152a0*/  IABS R4, R5 ;  /* 0x0000000500047213 */ /* 0x002fe20000000000 */
[----:B------:R-:W-:-:S03]  /*152b0*/  IMAD.MOV.U32 R2, RZ, RZ, RZ ;  /* 0x000000ffff027224 */ /* 0x000fc600078e00ff */
[----:B------:R-:W1:Y:S08]  /*152c0*/  I2F.RP R7, R4 ;  /* 0x0000000400077306 */ /* 0x000e700000209400 */
[----:B-1----:R-:W1:Y:S02]  /*152d0*/  MUFU.RCP R7, R7 ;  /* 0x0000000700077308 */ /* 0x002e640000001000 */
[----:B-1----:R-:W-:-:S06]  /*152e0*/  VIADD R8, R7, 0xffffffe ;  /* 0x0ffffffe07087836 */ /* 0x002fcc0000000000 */
[----:B------:R-:W1:Y:S02]  /*152f0*/  F2I.FTZ.U32.TRUNC.NTZ R3, R8 ;  /* 0x0000000800037305 */ /* 0x000e64000021f000 */
[----:B-1----:R-:W-:-:S04]  /*15300*/  IMAD.MOV R9, RZ, RZ, -R3 ;  /* 0x000000ffff097224 */ /* 0x002fc800078e0a03 */
[----:B------:R-:W-:-:S04]  /*15310*/  IMAD R9, R9, R4, RZ ;  /* 0x0000000409097224 */ /* 0x000fc800078e02ff */
[----:B------:R-:W-:Y:S01]  /*15320*/  IMAD.HI.U32 R3, R3, R9, R2 ;  /* 0x0000000903037227 */ /* 0x000fe200078e0002 */
[----:B------:R-:W-:Y:S02]  /*15330*/  IADD3 R2, R5, -0x1, R6 ;  /* 0xffffffff05027810 */ /* 0x000fe40007ffe006 */
[----:B------:R-:W-:-:S03]  /*15340*/  IABS R9, R5 ;  /* 0x0000000500097213 */ /* 0x000fc60000000000 */
[----:B------:R-:W-:Y:S02]  /*15350*/  IMAD.IADD R2, R2, 0x1, -R25 ;  /* 0x0000000102027824 */ /* 0x000fe400078e0a19 */
[----:B------:R-:W-:-:S03]  /*15360*/  IMAD.MOV R7, RZ, RZ, -R9 ;  /* 0x000000ffff077224 */ /* 0x000fc600078e0a09 */
        /* <DEDUP_REMOVED lines=14> */
.L_x_951:
[-C--:B------:R-:W-:Y:S01]  /*15450*/  IMAD R25, R0, R2.reuse, R25 ;  /* 0x0000000200197224 */ /* 0x080fe200078e0219 */
[----:B------:R-:W-:Y:S04]  /*15460*/  BSSY B7, `(.L_x_952) ;  /* 0x00002a2000077945 */ /* 0x000fe80003800000 */
[----:B------:R-:W-:-:S04]  /*15470*/  VIADDMNMX R3, R25, R2, R6, PT ;  /* 0x0000000219037246 */ /* 0x000fc80003800106 */
[----:B------:R-:W-:Y:S01]  /*15480*/  ISETP.GT.AND P0, PT, R3, R25, PT ;  /* 0x000000190300720c */ /* 0x000fe20003f04270 */
[----:B------:R2:W-:-:S12]  /*15490*/  STL [R1+0x8], R3 ;  /* 0x0000080301007387 */ /* 0x0005d80000100800 */
[----:B--2---:R-:W-:Y:S05]  /*154a0*/  @P0 BRA `(.L_x_953) ;  /* 0x0000000000440947 */ /* 0x004fea0003800000 */
[----:B------:R-:W2:Y:S02]  /*154b0*/  S2R R3, SR_TID.X ;  /* 0x0000000000037919 */ /* 0x000ea40000002100 */
[----:B--2---:R-:W-:-:S04]  /*154c0*/  LOP3.LUT R3, R3, 0x7f, RZ, 0xc0, !PT ;  /* 0x0000007f03037812 */ /* 0x004fc800078ec0ff */
[----:B------:R-:W-:-:S13]  /*154d0*/  ISETP.NE.AND P0, PT, R3, RZ, PT ;  /* 0x000000ff0300720c */ /* 0x000fda0003f05270 */
[----:B------:R-:W-:Y:S05]  /*154e0*/  @P0 BRA `(.L_x_954) ;  /* 0x0000002800640947 */ /* 0x000fea0003800000 */
[----:B-1----:R-:W1:Y:S01]  /*154f0*/  S2R R5, SR_LANEID ;  /* 0x0000000000057919 */ /* 0x002e620000000000 */
        /* <DEDUP_REMOVED lines=12> */
.L_x_953:
        /* <DEDUP_REMOVED lines=9> */
[----:B------:R-:W2:Y:S01]  /*15650*/  LDC.64 R2, c[0x4][R2] ;  /* 0x0100000002027b82 */ /* 0x000ea20000000a00 */
[----:B-1----:R-:W-:Y:S02]  /*15660*/  IMAD.U32 R5, RZ, RZ, UR7 ;  /* 0x00000007ff057e24 */ /* 0x002fe4000f8e00ff */
        /* <DEDUP_REMOVED lines=8> */
[----:B--2---:R-:W-:Y:S05]  /*156f0*/  CALL.ABS.NOINC R2 ;  /* 0x0000000002007343 */ /* 0x004fea0003c00000 */
.L_x_956:
[----:B------:R-:W-:Y:S05]  /*15700*/  BSYNC B6 ;  /* 0x0000000000067941 */ /* 0x000fea0003800000 */
.L_x_955:
        /* <DEDUP_REMOVED lines=22> */
.L_x_958:
[----:B------:R-:W-:Y:S05]  /*15870*/  BSYNC B6 ;  /* 0x0000000000067941 */ /* 0x000fea0003800000 */
.L_x_957:
        /* <DEDUP_REMOVED lines=20> */
.L_x_960:
[----:B------:R-:W-:Y:S05]  /*159c0*/  BSYNC B6 ;  /* 0x0000000000067941 */ /* 0x000fea0003800000 */
.L_x_959:
        /* <DEDUP_REMOVED lines=19> */
.L_x_962:
[----:B------:R-:W-:Y:S05]  /*15b00*/  BSYNC B6 ;  /* 0x0000000000067941 */ /* 0x000fea0003800000 */
.L_x_961:
[----:B------:R-:W-:Y:S01]  /*15b10*/  ULDC.64 UR4, c[0x0][0x9f8] ;  /* 0x00027e0000047ab9 */ /* 0x000fe20000000a00 */
[----:B------:R-:W-:Y:S01]  /*15b20*/  IMAD.U32 R23, RZ, RZ, UR42 ;  /* 0x0000002aff177e24 */ /* 0x000fe2000f8e00ff */
[----:B------:R-:W-:-:S04]  /*15b30*/  UISETP.NE.U32.AND UP0, UPT, UR4, URZ, UPT ;  /* 0x0000003f0400728c */ /* 0x000fc8000bf05070 */
[----:B------:R-:W-:-:S06]  /*15b40*/  UISETP.NE.AND.EX UP0, UPT, UR5, URZ, UPT, UP0 ;  /* 0x0000003f0500728c */ /* 0x000fcc000bf05300 */
[----:B------:R-:W-:-:S05]  /*15b50*/  PLOP3.LUT P0, PT, PT, PT, UP0, 0x80, 0x0 ;  /* 0x000000000000781c */ /* 0x000fca0003f0f008 */
[----:B------:R-:W-:Y:S02]  /*15b60*/  @UP0 ULDC.64 UR4, c[0x0][0x9f8] ;  /* 0x00027e0000040ab9 */ /* 0x000fe40000000a00 */
[----:B------:R-:W-:-:S06]  /*15b70*/  @UP0 UIMAD.WIDE UR4, UR42, 0x4, UR4 ;  /* 0x000000042a0408a5 */ /* 0x000fcc000f8e0204 */
[----:B------:R-:W-:Y:S02]  /*15b80*/  IMAD.U32 R2, RZ, RZ, UR4 ;  /* 0x00000004ff027e24 */ /* 0x000fe4000f8e00ff */
[----:B------:R-:W-:Y:S01]  /*15b90*/  IMAD.U32 R3, RZ, RZ, UR5 ;  /* 0x00000005ff037e24 */ /* 0x000fe2000f8e00ff */
[----:B------:R-:W2:Y:S01]  /*15ba0*/  S2R R17, SR_TID.X ;  /* 0x0000000000117919 */ /* 0x000ea20000002100 */
[----:B------:R-:W-:-:S03]  /*15bb0*/  ULDC.64 UR4, c[0x0][0xa08] ;  /* 0x0002820000047ab9 */ /* 0x000fc60000000a00 */
[----:B------:R3:W4:Y:S02]  /*15bc0*/  @P0 LDG.E R23, desc[UR52][R2.64] ;  /* 0x0000003402170981 */ /* 0x000724000c1e1900 */
[----:B---3--:R-:W3:Y:S01]  /*15bd0*/  LDC.64 R2, c[0x0][0x418] ;  /* 0x00010600ff027b82 */ /* 0x008ee20000000a00 */
[----:B--2---:R-:W-:-:S04]  /*15be0*/  SHF.R.U32.HI R20, RZ, 0x5, R17 ;  /* 0x00000005ff147819 */ /* 0x004fc80000011611 */
[----:B------:R-:W-:Y:S02]  /*15bf0*/  LOP3.LUT R20, R20, 0x3, RZ, 0xc0, !PT ;  /* 0x0000000314147812 */ /* 0x000fe400078ec0ff */
[----:B---3--:R-:W-:Y:S01]  /*15c00*/  LOP3.LUT P0, RZ, R2, UR4, RZ, 0xfc, !PT ;  /* 0x0000000402ff7c12 */ /* 0x008fe2000f80fcff */
[----:B------:R-:W-:-:S03]  /*15c10*/  UMOV UR4, 0xffffffff ;  /* 0xffffffff00047882 */ /* 0x000fc60000000000 */
[----:B------:R-:W-:Y:S02]  /*15c20*/  LOP3.LUT P0, RZ, R3, UR5, RZ, 0xfc, P0 ;  /* 0x0000000503ff7c12 */ /* 0x000fe4000800fcff */
[----:B----4-:R-:W-:Y:S02]  /*15c30*/  SHF.R.S32.HI R26, RZ, 0x1f, R23 ;  /* 0x0000001fff1a7819 */ /* 0x010fe40000011417 */
[----:B------:R-:W-:Y:S01]  /*15c40*/  SEL R17, R23, RZ, !P0 ;  /* 0x000000ff17117207 */ /* 0x000fe20004000000 */
[----:B------:R-:W-:Y:S08]  /*15c50*/  BRA.DIV UR4, `(.L_x_963) ;  /* 0x0000003a04507947 */ /* 0x000ff0000b800000 */
[----:B------:R2:W3:Y:S02]  /*15c60*/  SHFL.IDX PT, R14, R20, RZ, 0x1f ;  /* 0x00001fff140e7589 */ /* 0x0004e400000e0000 */
.L_x_1034:
[----:B---3--:R-:W-:Y:S02]  /*15c70*/  ISETP.NE.AND P0, PT, R14, RZ, PT ;  /* 0x000000ff0e00720c */ /* 0x008fe40003f05270 */
[----:B------:R-:W-:Y:S02]  /*15c80*/  PLOP3.LUT P1, PT, PT, PT, PT, 0x8, 0x0 ;  /* 0x000000000000781c */ /* 0x000fe40003f2e170 */
[----:B------:R-:W-:-:S11]  /*15c90*/  LOP3.LUT R16, R16, 0xfffffffe, RZ, 0xc0, !PT ;  /* 0xfffffffe10107812 */ /* 0x000fd600078ec0ff */
[----:B------:R-:W-:Y:S01]  /*15ca0*/  @P1 LOP3.LUT R16, R16, 0x1, RZ, 0xfc, !PT ;  /* 0x0000000110101812 */ /* 0x000fe200078efcff */
[----:B------:R-:W-:Y:S06]  /*15cb0*/  @P0 BRA `(.L_x_964) ;  /* 0x0000000400480947 */ /* 0x000fec0003800000 */
[----:B------:R-:W3:Y:S01]  /*15cc0*/  LDL R0, [R1+0x8] ;  /* 0x0000080001007983 */ /* 0x000ee20000100800 */
[----:B------:R-:W-:Y:S01]  /*15cd0*/  UMOV UR4, 0xffffffff ;  /* 0xffffffff00047882 */ /* 0x000fe20000000000 */
[----:B---3--:R-:W-:Y:S02]  /*15ce0*/  VIADD R0, R0, 0xffffffff ;  /* 0xffffffff00007836 */ /* 0x008fe40000000000 */
[----:B------:R-:W-:Y:S05]  /*15cf0*/  BRA.DIV UR4, `(.L_x_965) ;  /* 0x0000003a04487947 */ /* 0x000fea000b800000 */
[----:B------:R-:W-:-:S13]  /*15d00*/  ELECT P6, URZ, PT ;  /* 0x00000000003f782f */ /* 0x000fda00038c0000 */
.L_x_1037:
[----:B------:R-:W-:Y:S05]  /*15d10*/  @!P6 BRA `(.L_x_964) ;  /* 0x000000040030e947 */ /* 0x000fea0003800000 */
[----:B------:R-:W-:-:S04]  /*15d20*/  ISETP.NE.U32.AND P0, PT, R2, RZ, PT ;  /* 0x000000ff0200720c */ /* 0x000fc80003f05070 */
[----:B------:R-:W-:-:S13]  /*15d30*/  ISETP.NE.AND.EX P0, PT, R3, RZ, PT, P0 ;  /* 0x000000ff0300720c */ /* 0x000fda0003f05300 */
[----:B------:R-:W-:Y:S05]  /*15d40*/  @!P0 BRA `(.L_x_966) ;  /* 0x0000000000448947 */ /* 0x000fea0003800000 */
[----:B------:R-:W3:Y:S01]  /*15d50*/  LDC R7, c[0x0][0x43c] ;  /* 0x00010f00ff077b82 */ /* 0x000ee20000000800 */
[----:B------:R-:W-:Y:S01]  /*15d60*/  ULDC.64 UR4, c[0x0][0x428] ;  /* 0x00010a0000047ab9 */ /* 0x000fe20000000a00 */
[----:B---3--:R-:W-:-:S13]  /*15d70*/  ISETP.NE.AND P0, PT, R7, 0x1, PT ;  /* 0x000000010700780c */ /* 0x008fda0003f05270 */
[----:B-1----:R-:W1:Y:S02]  /*15d80*/  @P0 LDC.64 R4, c[0x0][0x440] ;  /* 0x00011000ff040b82 */ /* 0x002e640000000a00 */
[----:B-1----:R-:W-:-:S04]  /*15d90*/  @P0 IMAD.HI.U32 R6, R0, R4, RZ ;  /* 0x0000000400060227 */ /* 0x002fc800078e00ff */
        /* <DEDUP_REMOVED lines=12> */
.L_x_966:
[----:B---3--:R-:W3:Y:S01]  /*15e60*/  S2R R2, SR_TID.X ;  /* 0x0000000000027919 */ /* 0x008ee20000002100 */
[----:B------:R-:W-:Y:S02]  /*15e70*/  SHF.L.U32 R3, R22, 0x1f, RZ ;  /* 0x0000001f16037819 */ /* 0x000fe400000006ff */
[----:B---3--:R-:W-:Y:S01]  /*15e80*/  LOP3.LUT R4, R2, 0x7f, RZ, 0xc0, !PT ;  /* 0x0000007f02047812 */ /* 0x008fe200078ec0ff */
[----:B------:R-:W-:-:S03]  /*15e90*/  IMAD R2, R19, 0x8, R18 ;  /* 0x0000000813027824 */ /* 0x000fc600078e0212 */
[----:B------:R-:W-:Y:S01]  /*15ea0*/  ISETP.NE.AND P1, PT, R4, RZ, PT ;  /* 0x000000ff0400720c */ /* 0x000fe20003f25270 */
[----:B------:R-:W3:Y:S02]  /*15eb0*/  SYNCS.PHASECHK.TRANS64.TRYWAIT P0, [R2+URZ+0x13280], R3 ;  /* 0x01328003020075a7 */ /* 0x000ee4000800017f */
[----:B---3--:R-:W-:Y:S10]  /*15ec0*/  @!P0 BRA `(.L_x_967) ;  /* 0x0000003400f48947 */ /* 0x008ff40003800000 */
.L_x_1038:
[----:B------:R-:W-:Y:S05]  /*15ed0*/  @P1 BRA `(.L_x_968) ;  /* 0x00000000001c1947 */ /* 0x000fea0003800000 */
[----:B------:R-:W4:Y:S01]  /*15ee0*/  S2R R4, SR_TID.X ;  /* 0x0000000000047919 */ /* 0x000f220000002100 */
[----:B-1----:R-:W-:-:S04]  /*15ef0*/  IMAD.MOV.U32 R5, RZ, RZ, 0x2800 ;  /* 0x00002800ff057424 */ /* 0x002fc800078e00ff */
[----:B------:R1:W-:Y:S01]  /*15f00*/  SYNCS.ARRIVE.TRANS64 RZ, [R2+URZ+0x13270], R5 ;  /* 0x0132700502ff79a7 */ /* 0x0003e2000800003f */
[----:B----4-:R-:W-:-:S04]  /*15f10*/  LOP3.LUT R4, R4, 0x1f, RZ, 0xc0, !PT ;  /* 0x0000001f04047812 */ /* 0x010fc800078ec0ff */
[----:B------:R-:W-:-:S13]  /*15f20*/  ISETP.NE.AND P0, PT, R4, RZ, PT ;  /* 0x000000ff0400720c */ /* 0x000fda0003f05270 */
[----:B-1----:R-:W-:Y:S05]  /*15f30*/  @!P0 BRA `(.L_x_968) ;  /* 0x0000000000048947 */ /* 0x002fea0003800000 */
[----:B------:R-:W-:Y:S01]  /*15f40*/  BPT.TRAP 0x1 ;  /* 0x000000040000795c */ /* 0x000fe20000300000 */
.L_x_968:
[----:B------:R-:W-:Y:S01]  /*15f50*/  IMAD R4, R19, 0x2800, R18 ;  /* 0x0000280013047824 */ /* 0x000fe200078e0212 */
[----:B------:R-:W-:Y:S01]  /*15f60*/  R2UR UR33, R2 ;  /* 0x00000000022172ca */ /* 0x000fe200000e0000 */
[----:B------:R-:W-:Y:S01]  /*15f70*/  IMAD R0, R0, 0xa0, R27 ;  /* 0x000000a000007824 */ /* 0x000fe200078e021b */
[----:B-----5:R-:W-:Y:S01]  /*15f80*/  R2UR UR37, R17 ;  /* 0x00000000112572ca */ /* 0x020fe200000e0000 */
[----:B------:R-:W-:Y:S01]  /*15f90*/  UIADD3 UR4, UP0, UR44, 0x470, URZ ;  /* 0x000004702c047890 */ /* 0x000fe2000ff1e03f */
[----:B------:R-:W-:Y:S01]  /*15fa0*/  R2UR UR32, R4 ;  /* 0x00000000042072ca */ /* 0x000fe200000e0000 */
[----:B------:R-:W-:Y:S01]  /*15fb0*/  UMOV UR6, 0x0 ;  /* 0x0000000000067882 */ /* 0x000fe20000000000 */
[----:B------:R-:W-:Y:S01]  /*15fc0*/  R2UR UR35, R0 ;  /* 0x00000000002372ca */ /* 0x000fe200000e0000 */
[----:B------:R-:W-:Y:S01]  /*15fd0*/  UIADD3.X UR5, URZ, UR45, URZ, UP0, !UPT ;  /* 0x0000002d3f057290 */ /* 0x000fe200087fe43f */
[----:B------:R-:W-:Y:S01]  /*15fe0*/  UMOV UR7, 0x14f00000 ;  /* 0x14f0000000077882 */ /* 0x000fe20000000000 */
[----:B------:R-:W-:-:S04]  /*15ff0*/  UMOV UR34, URZ ;  /* 0x0000003f00227c82 */ /* 0x000fc80008000000 */
[----:B------:R-:W-:-:S04]  /*16000*/  UIADD3 UR33, UR33, 0x13270, URZ ;  /* 0x0001327021217890 */ /* 0x000fc8000fffe03f */
[----:B------:R-:W-:-:S09]  /*16010*/  UIADD3 UR32, UR32, 0x6000, URZ ;  /* 0x0000600020207890 */ /* 0x000fd2000fffe03f */
[----:B------:R4:W-:Y:S01]  /*16020*/  UTMALDG.4D [UR32], [UR4], desc[UR6] ;  /* 0x00000620040075b4 */ /* 0x0009e20008019000 */
[----:B------:R-:W0:Y:S02]  /*16030*/  SYNCS.PHASECHK.TRANS64.TRYWAIT P0, [R2+URZ+0x13240], R3 ;  /* 0x01324003020075a7 */ /* 0x000e24000800017f */
[----:B0---4-:R-:W-:Y:S05]  /*16040*/  @!P0 BRA `(.L_x_969) ;  /* 0x0000003400a88947 */ /* 0x011fea0003800000 */
.L_x_1039:
[----:B------:R-:W-:Y:S05]  /*16050*/  @P1 BRA `(.L_x_970) ;  /* 0x00000000001c1947 */ /* 0x000fea0003800000 */
[----:B-1----:R-:W1:Y:S01]  /*16060*/  S2R R5, SR_TID.X ;  /* 0x0000000000057919 */ /* 0x002e620000002100 */
[----:B0--3--:R-:W-:-:S04]  /*16070*/  IMAD.MOV.U32 R3, RZ, RZ, 0x2800 ;  /* 0x00002800ff037424 */ /* 0x009fc800078e00ff */
[----:B------:R4:W-:Y:S01]  /*16080*/  SYNCS.ARRIVE.TRANS64 RZ, [R2+URZ+0x13230], R3 ;  /* 0x0132300302ff79a7 */ /* 0x0009e2000800003f */
[----:B-1----:R-:W-:-:S04]  /*16090*/  LOP3.LUT R5, R5, 0x1f, RZ, 0xc0, !PT ;  /* 0x0000001f05057812 */ /* 0x002fc800078ec0ff */
[----:B------:R-:W-:-:S13]  /*160a0*/  ISETP.NE.AND P0, PT, R5, RZ, PT ;  /* 0x000000ff0500720c */ /* 0x000fda0003f05270 */
[----:B----4-:R-:W-:Y:S05]  /*160b0*/  @!P0 BRA `(.L_x_970) ;  /* 0x0000000000048947 */ /* 0x010fea0003800000 */
[----:B------:R-:W-:Y:S01]  /*160c0*/  BPT.TRAP 0x1 ;  /* 0x000000040000795c */ /* 0x000fe20000300000 */
.L_x_970:
        /* <DEDUP_REMOVED lines=17> */
.L_x_964:
        /* <DEDUP_REMOVED lines=13> */
[----:B------:R-:W-:Y:S02]  /*162b0*/  USHF.R.S32.HI UR43, URZ, 0x1f, UR42 ;  /* 0x0000001f3f2b7899 */ /* 0x000fe4000801142a */
[----:B------:R-:W-:Y:S02]  /*162c0*/  UIADD3 UR37, UR49, UR4, URZ ;  /* 0x0000000431257290 */ /* 0x000fe4000fffe03f */
[----:B------:R-:W-:Y:S02]  /*162d0*/  USEL UR46, UR42, URZ, !UP0 ;  /* 0x0000003f2a2e7287 */ /* 0x000fe4000c000000 */
[----:B------:R-:W-:Y:S01]  /*162e0*/  USEL UR43, UR43, URZ, !UP0 ;  /* 0x0000003f2b2b7287 */ /* 0x000fe2000c000000 */
[----:B------:R-:W-:Y:S11]  /*162f0*/  @!P0 BRA `(.L_x_972) ;  /* 0x0000000000408947 */ /* 0x000ff60003800000 */
[----:B0--3--:R-:W-:Y:S01]  /*16300*/  MOV R2, 0x0 ;  /* 0x0000000000027802 */ /* 0x009fe20000000f00 */
[----:B------:R-:W-:Y:S01]  /*16310*/  ULDC.64 UR6, c[0x4][0x98] ;  /* 0x0100260000067ab9 */ /* 0x000fe20000000a00 */
[----:B------:R-:W-:Y:S01]  /*16320*/  ULDC.64 UR8, c[0x4][0xa0] ;  /* 0x0100280000087ab9 */ /* 0x000fe20000000a00 */
[----:B------:R-:W-:Y:S01]  /*16330*/  ULDC.64 UR4, c[0x4][0x28] ;  /* 0x01000a0000047ab9 */ /* 0x000fe20000000a00 */
[----:B------:R-:W-:Y:S02]  /*16340*/  IMAD.U32 R4, RZ, RZ, UR6 ;  /* 0x00000006ff047e24 */ /* 0x000fe4000f8e00ff */
[----:B------:R-:W0:Y:S01]  /*16350*/  LDC.64 R2, c[0x4][R2] ;  /* 0x0100000002027b82 */ /* 0x000e220000000a00 */
[----:B-1----:R-:W-:Y:S02]  /*16360*/  IMAD.U32 R5, RZ, RZ, UR7 ;  /* 0x00000007ff057e24 */ /* 0x002fe4000f8e00ff */
[----:B------:R-:W-:Y:S02]  /*16370*/  IMAD.U32 R6, RZ, RZ, UR8 ;  /* 0x00000008ff067e24 */ /* 0x000fe4000f8e00ff */
[----:B------:R-:W-:-:S02]  /*16380*/  IMAD.U32 R7, RZ, RZ, UR9 ;  /* 0x00000009ff077e24 */ /* 0x000fc4000f8e00ff */
[----:B------:R-:W-:Y:S02]  /*16390*/  IMAD.U32 R10, RZ, RZ, UR4 ;  /* 0x00000004ff0a7e24 */ /* 0x000fe4000f8e00ff */
[----:B------:R-:W-:Y:S02]  /*163a0*/  IMAD.U32 R11, RZ, RZ, UR5 ;  /* 0x00000005ff0b7e24 */ /* 0x000fe4000f8e00ff */
[----:B------:R-:W-:Y:S02]  /*163b0*/  IMAD.MOV.U32 R8, RZ, RZ, 0x70 ;  /* 0x00000070ff087424 */ /* 0x000fe400078e00ff */
[----:B------:R-:W-:Y:S02]  /*163c0*/  IMAD.MOV.U32 R12, RZ, RZ, 0x1 ;  /* 0x00000001ff0c7424 */ /* 0x000fe400078e00ff */
[----:B------:R-:W-:-:S07]  /*163d0*/  IMAD.MOV.U32 R13, RZ, RZ, RZ ;  /* 0x000000ffff0d7224 */ /* 0x000fce00078e00ff */
[----:B--2---:R-:W-:-:S07]  /*163e0*/  LEPC R20, `(.L_x_972) ;  /* 0x000000001014794e */ /* 0x004fce0000000000 */
[----:B0-----:R-:W-:Y:S05]  /*163f0*/  CALL.ABS.NOINC R2 ;  /* 0x0000000002007343 */ /* 0x001fea0003c00000 */
.L_x_972:
[----:B------:R-:W-:Y:S05]  /*16400*/  BSYNC B6 ;  /* 0x0000000000067941 */ /* 0x000fea0003800000 */
.L_x_971:
[----:B0-----:R-:W4:Y:S01]  /*16410*/  LDL R10, [R1] ;  /* 0x00000000010a7983 */ /* 0x001f220000100800 */
[----:B------:R-:W0:Y:S01]  /*16420*/  LDC R9, c[0x0][0x448] ;  /* 0x00011200ff097b82 */ /* 0x000e220000000800 */
[----:B------:R-:W-:Y:S01]  /*16430*/  ULDC.64 UR6, c[0x0][0x2d8] ;  /* 0x0000b60000067ab9 */ /* 0x000fe20000000a00 */
[----:B------:R-:W-:Y:S01]  /*16440*/  UMOV UR4, UR48 ;  /* 0x0000003000047c82 */ /* 0x000fe20008000000 */
[----:B--2---:R-:W2:Y:S01]  /*16450*/  S2R R20, SR_TID.X ;  /* 0x0000000000147919 */ /* 0x004ea20000002100 */
[----:B------:R-:W-:Y:S01]  /*16460*/  UMOV UR5, UR37 ;  /* 0x0000002500057c82 */ /* 0x000fe20008000000 */
[----:B------:R-:W-:Y:S01]  /*16470*/  ULDC.64 UR8, c[0x0][0x2e0] ;  /* 0x0000b80000087ab9 */ /* 0x000fe20000000a00 */
[----:B------:R-:W-:Y:S02]  /*16480*/  UIMAD.WIDE.U32 UR4, UR36, UR6, UR4 ;  /* 0x00000006240472a5 */ /* 0x000fe4000f8e0004 */
[----:B------:R-:W-:Y:S02]  /*16490*/  UIMAD UR6, UR43, UR8, URZ ;  /* 0x000000082b0672a4 */ /* 0x000fe4000f8e023f */
[----:B------:R-:W-:-:S02]  /*164a0*/  UIMAD UR5, UR36, UR7, UR5 ;  /* 0x00000007240572a4 */ /* 0x000fc4000f8e0205 */
[----:B------:R-:W-:Y:S01]  /*164b0*/  UIMAD UR6, UR46, UR9, UR6 ;  /* 0x000000092e0672a4 */ /* 0x000fe2000f8e0206 */
[----:B0-----:R-:W-:Y:S02]  /*164c0*/  ISETP.NE.AND P1, PT, R9, 0x1, PT ;  /* 0x000000010900780c */ /* 0x001fe40003f25270 */
[C---:B--2---:R-:W-:Y:S01]  /*164d0*/  LOP3.LUT R21, R20.reuse, 0x7f, RZ, 0xc0, !PT ;  /* 0x0000007f14157812 */ /* 0x044fe200078ec0ff */
[----:B------:R-:W-:-:S10]  /*164e0*/  IMAD.SHL.U32 R20, R20, 0x20, RZ ;  /* 0x0000002014147824 */ /* 0x000fd400078e00ff */
[----:B---3--:R-:W0:Y:S01]  /*164f0*/  @P1 LDC R3, c[0x0][0x44c] ;  /* 0x00011300ff031b82 */ /* 0x008e220000000800 */
[----:B------:R-:W-:-:S04]  /*16500*/  SHF.R.U32.HI R21, RZ, 0x2, R21 ;  /* 0x00000002ff157819 */ /* 0x000fc80000011615 */
[----:B------:R-:W-:-:S03]  /*16510*/  LOP3.LUT R20, R21, 0x60, R20, 0xf8, !PT ;  /* 0x0000006015147812 */ /* 0x000fc600078ef814 */
[----:B-1----:R-:W1:Y:S01]  /*16520*/  @P1 LDC R5, c[0x0][0x450] ;  /* 0x00011400ff051b82 */ /* 0x002e620000000800 */
[----:B------:R-:W-:-:S03]  /*16530*/  UIMAD.WIDE.U32 UR4, UR46, UR8, UR4 ;  /* 0x000000082e0472a5 */ /* 0x000fc6000f8e0004 */
[----:B------:R-:W-:Y:S01]  /*16540*/  ULDC.64 UR8, c[0x0][0x280] ;  /* 0x0000a00000087ab9 */ /* 0x000fe20000000a00 */
[----:B------:R-:W-:Y:S02]  /*16550*/  UIADD3 UR6, UR5, UR6, URZ ;  /* 0x0000000605067290 */ /* 0x000fe4000fffe03f */
[----:B------:R-:W-:-:S04]  /*16560*/  IMAD.U32 R4, RZ, RZ, UR4 ;  /* 0x00000004ff047e24 */ /* 0x000fc8000f8e00ff */
[----:B------:R-:W-:Y:S02]  /*16570*/  IMAD.MOV.U32 R2, RZ, RZ, R4 ;  /* 0x000000ffff027224 */ /* 0x000fe400078e0004 */
[----:B----4-:R-:W-:Y:S02]  /*16580*/  IMAD.IADD R6, R20, 0x1, R10 ;  /* 0x0000000114067824 */ /* 0x010fe400078e020a */
[----:B------:R2:W5:Y:S02]  /*16590*/  LDL R20, [R1+0xc] ;  /* 0x00000c0001147983 */ /* 0x0005640000100800 */
[----:B0-----:R-:W-:-:S04]  /*165a0*/  @P1 IMAD.HI.U32 R0, R6, R3, RZ ;  /* 0x0000000306001227 */ /* 0x001fc800078e00ff */
[----:B------:R-:W-:Y:S01]  /*165b0*/  IMAD.MOV.U32 R7, RZ, RZ, R6 ;  /* 0x000000ffff077224 */ /* 0x000fe200078e0006 */
[----:B-1----:R-:W-:Y:S01]  /*165c0*/  @P1 SHF.R.U32.HI R7, RZ, R5, R0 ;  /* 0x00000005ff071219 */ /* 0x002fe20000011600 */
[----:B------:R-:W-:Y:S01]  /*165d0*/  IMAD.U32 R5, RZ, RZ, UR5 ;  /* 0x00000005ff057e24 */ /* 0x000fe2000f8e00ff */
[----:B------:R-:W-:Y:S01]  /*165e0*/  ULDC.64 UR4, c[0x0][0x2d0] ;  /* 0x0000b40000047ab9 */ /* 0x000fe20000000a00 */
[----:B------:R-:W-:Y:S01]  /*165f0*/  IMAD.U32 R3, RZ, RZ, UR6 ;  /* 0x00000006ff037e24 */ /* 0x000fe2000f8e00ff */
[----:B------:R-:W-:Y:S01]  /*16600*/  SHF.R.S32.HI R0, RZ, 0x1f, R7 ;  /* 0x0000001fff007819 */ /* 0x000fe20000011407 */
[----:B------:R-:W-:Y:S01]  /*16610*/  ULDC.64 UR6, c[0x0][0x2c8] ;  /* 0x0000b20000067ab9 */ /* 0x000fe20000000a00 */
[----:B------:R-:W-:-:S04]  /*16620*/  IMAD.WIDE.U32 R4, R7, UR4, R2 ;  /* 0x0000000407047c25 */ /* 0x000fc8000f8e0002 */
[----:B------:R-:W-:-:S04]  /*16630*/  IMAD R0, R0, UR4, RZ ;  /* 0x0000000400007c24 */ /* 0x000fc8000f8e02ff */
[----:B------:R-:W-:Y:S02]  /*16640*/  IMAD R8, R7, UR5, R0 ;  /* 0x0000000507087c24 */ /* 0x000fe4000f8e0200 */
[----:B------:R-:W-:Y:S02]  /*16650*/  IMAD.MOV R0, RZ, RZ, -R7 ;  /* 0x000000ffff007224 */ /* 0x000fe400078e0a07 */
[----:B------:R-:W-:Y:S02]  /*16660*/  IMAD.IADD R5, R5, 0x1, R8 ;  /* 0x0000000105057824 */ /* 0x000fe400078e0208 */
[----:B------:R-:W-:Y:S01]  /*16670*/  IMAD R0, R9, R0, R6 ;  /* 0x0000000009007224 */ /* 0x000fe200078e0206 */
[----:B------:R-:W0:Y:S03]  /*16680*/  @P1 LDC R8, c[0x0][0x44c] ;  /* 0x00011300ff081b82 */ /* 0x000e260000000800 */
[----:B------:R-:W-:Y:S01]  /*16690*/  IMAD.WIDE.U32 R4, R0, UR6, R4 ;  /* 0x0000000600047c25 */ /* 0x000fe2000f8e0004 */
[----:B------:R-:W-:-:S05]  /*166a0*/  SHF.R.S32.HI R7, RZ, 0x1f, R0 ;  /* 0x0000001fff077819 */ /* 0x000fca0000011400 */
[----:B------:R-:W-:-:S04]  /*166b0*/  IMAD R7, R7, UR6, RZ ;  /* 0x0000000607077c24 */ /* 0x000fc8000f8e02ff */
[----:B------:R-:W-:Y:S01]  /*166c0*/  IMAD R7, R0, UR7, R7 ;  /* 0x0000000700077c24 */ /* 0x000fe2000f8e0207 */
[----:B------:R-:W-:-:S04]  /*166d0*/  IADD3 R0, P0, R4, UR8, RZ ;  /* 0x0000000804007c10 */ /* 0x000fc8000ff1e0ff */
[----:B------:R-:W-:Y:S01]  /*166e0*/  IADD3.X R4, R5, UR9, R7, P0, !PT ;  /* 0x0000000905047c10 */ /* 0x000fe200087fe407 */
[----:B------:R-:W-:Y:S01]  /*166f0*/  VIADD R7, R6, 0x80 ;  /* 0x0000008006077836 */ /* 0x000fe20000000000 */
[----:B------:R-:W1:Y:S03]  /*16700*/  @P1 LDC R5, c[0x0][0x450] ;  /* 0x00011400ff051b82 */ /* 0x000e660000000800 */
[----:B------:R-:W-:Y:S02]  /*16710*/  IMAD.MOV.U32 R6, RZ, RZ, R7 ;  /* 0x000000ffff067224 */ /* 0x000fe400078e0007 */
[----:B0-----:R-:W-:-:S05]  /*16720*/  @P1 IMAD.HI.U32 R8, R7, R8, RZ ;  /* 0x0000000807081227 */ /* 0x001fca00078e00ff */
[----:B-1----:R-:W-:Y:S02]  /*16730*/  @P1 SHF.R.U32.HI R6, RZ, R5, R8 ;  /* 0x00000005ff061219 */ /* 0x002fe40000011608 */
[----:B------:R-:W0:Y:S03]  /*16740*/  S2R R8, SR_TID.X ;  /* 0x0000000000087919 */ /* 0x000e260000002100 */
[----:B------:R-:W-:Y:S02]  /*16750*/  IMAD.MOV R5, RZ, RZ, -R6 ;  /* 0x000000ffff057224 */ /* 0x000fe400078e0a06 */
[----:B------:R-:W-:-:S04]  /*16760*/  IMAD.WIDE.U32 R2, R6, UR4, R2 ;  /* 0x0000000406027c25 */ /* 0x000fc8000f8e0002 */
[----:B------:R-:W-:Y:S01]  /*16770*/  IMAD R5, R9, R5, R7 ;  /* 0x0000000509057224 */ /* 0x000fe200078e0207 */
[----:B------:R-:W-:-:S05]  /*16780*/  SHF.R.S32.HI R7, RZ, 0x1f, R6 ;  /* 0x0000001fff077819 */ /* 0x000fca0000011406 */
[----:B------:R-:W-:Y:S01]  /*16790*/  IMAD R7, R7, UR4, RZ ;  /* 0x0000000407077c24 */ /* 0x000fe2000f8e02ff */
[----:B------:R-:W-:-:S03]  /*167a0*/  ULDC UR4, c[0x0][0x2b8] ;  /* 0x0000ae0000047ab9 */ /* 0x000fc60000000800 */
[----:B------:R-:W-:Y:S01]  /*167b0*/  IMAD R7, R6, UR5, R7 ;  /* 0x0000000506077c24 */ /* 0x000fe2000f8e0207 */
[----:B------:R-:W-:-:S03]  /*167c0*/  SHF.R.S32.HI R6, RZ, 0x1f, R5 ;  /* 0x0000001fff067819 */ /* 0x000fc60000011405 */
[----:B------:R-:W-:Y:S02]  /*167d0*/  IMAD.IADD R3, R3, 0x1, R7 ;  /* 0x0000000103037824 */ /* 0x000fe400078e0207 */
[----:B------:R-:W-:Y:S02]  /*167e0*/  IMAD R6, R6, UR6, RZ ;  /* 0x0000000606067c24 */ /* 0x000fe4000f8e02ff */
[----:B------:R-:W-:-:S04]  /*167f0*/  IMAD.WIDE.U32 R2, R5, UR6, R2 ;  /* 0x0000000605027c25 */ /* 0x000fc8000f8e0002 */
[----:B------:R-:W-:Y:S01]  /*16800*/  IMAD R6, R5, UR7, R6 ;  /* 0x0000000705067c24 */ /* 0x000fe2000f8e0206 */
[----:B------:R-:W-:Y:S01]  /*16810*/  IADD3 R5, P0, R2, UR8, RZ ;  /* 0x0000000802057c10 */ /* 0x000fe2000ff1e0ff */
[----:B0-----:R-:W-:-:S03]  /*16820*/  IMAD.SHL.U32 R21, R8, 0x10, RZ ;  /* 0x0000001008157824 */ /* 0x001fc600078e00ff */
[----:B------:R-:W-:Y:S02]  /*16830*/  IADD3.X R6, R3, UR9, R6, P0, !PT ;  /* 0x0000000903067c10 */ /* 0x000fe400087fe406 */
[----:B------:R-:W-:-:S04]  /*16840*/  LOP3.LUT R21, R21, 0x30, RZ, 0xc0, !PT ;  /* 0x0000003015157812 */ /* 0x000fc800078ec0ff */
[----:B------:R-:W-:Y:S01]  /*16850*/  ISETP.GE.AND P0, PT, R21, UR4, PT ;  /* 0x0000000415007c0c */ /* 0x000fe2000bf06270 */
[----:B------:R-:W-:-:S03]  /*16860*/  UMOV UR4, 0xffffffff ;  /* 0xffffffff00047882 */ /* 0x000fc60000000000 */
[----:B--2---:R-:W-:Y:S09]  /*16870*/  BRA.DIV UR4, `(.L_x_973) ;  /* 0x0000002e04b07947 */ /* 0x004ff2000b800000 */
[----:B------:R-:W0:Y:S02]  /*16880*/  S2R R2, SR_TID.X ;  /* 0x0000000000027919 */ /* 0x000e240000002100 */
[----:B0-----:R-:W-:Y:S02]  /*16890*/  LOP3.LUT R3, R2, 0x7f, RZ, 0xc0, !PT ;  /* 0x0000007f02037812 */ /* 0x001fe400078ec0ff */
[----:B------:R-:W2:Y:S04]  /*168a0*/  LDL.LU R2, [R1+0x4] ;  /* 0x0000040001027983 */ /* 0x000ea80000300800 */
[----:B------:R-:W3:Y:S01]  /*168b0*/  LDL.LU R11, [R1] ;  /* 0x00000000010b7983 */ /* 0x000ee20000300800 */
[----:B------:R-:W-:-:S03]  /*168c0*/  SHF.R.U32.HI R10, RZ, 0x2, R3 ;  /* 0x00000002ff0a7819 */ /* 0x000fc60000011603 */
[----:B------:R-:W0:Y:S04]  /*168d0*/  SHFL.IDX PT, R3, R0, RZ, 0x1c1f ;  /* 0x001c1fff00037589 */ /* 0x000e2800000e0000 */
[----:B------:R-:W-:Y:S01]  /*168e0*/  SHFL.IDX PT, R14, R0, 0x1, 0x1c1f ;  /* 0x003c1f00000e7f89 */ /* 0x000fe200000e0000 */
[----:B--2---:R-:W-:-:S03]  /*168f0*/  IMAD R7, R2, R9, RZ ;  /* 0x0000000902077224 */ /* 0x004fc600078e02ff */
[----:B------:R-:W1:Y:S01]  /*16900*/  SHFL.IDX PT, R2, R4, RZ, 0x1c1f ;  /* 0x001c1fff04027589 */ /* 0x000e6200000e0000 */
[----:B---3--:R-:W-:-:S04]  /*16910*/  IMAD.IADD R8, R10, 0x1, R11 ;  /* 0x000000010a087824 */ /* 0x008fc800078e020b */
[C---:B------:R-:W-:Y:S01]  /*16920*/  VIADD R10, R8.reuse, 0x20 ;  /* 0x00000020080a7836 */ /* 0x040fe20000000000 */
[----:B------:R-:W-:-:S13]  /*16930*/  ISETP.GE.AND P1, PT, R8, R7, PT ;  /* 0x000000070800720c */ /* 0x000fda0003f26270 */
[----:B0-----:R-:W-:-:S05]  /*16940*/  @!P1 IADD3 R9, P2, R21, R3, RZ ;  /* 0x0000000315099210 */ /* 0x001fca0007f5e0ff */
[----:B-1----:R-:W-:Y:S02]  /*16950*/  @!P1 IMAD.X R3, RZ, RZ, R2, P2 ;  /* 0x000000ffff039224 */ /* 0x002fe400010e0602 */
[----:B------:R-:W-:-:S05]  /*16960*/  @!P1 IMAD.MOV.U32 R2, RZ, RZ, R9 ;  /* 0x000000ffff029224 */ /* 0x000fca00078e0009 */
[----:B-----5:R0:W-:Y:S01]  /*16970*/  @!P1 LDGSTS.E.BYPASS.LTC128B.128 [R20+0xb000], desc[UR52][R2.64], !P0 ;  /* 0x0b00000002149fae */ /* 0x0201e2000c101d74 */
[----:B------:R-:W-:Y:S01]  /*16980*/  ISETP.GE.AND P1, PT, R10, R7, PT ;  /* 0x000000070a00720c */ /* 0x000fe20003f26270 */
[----:B------:R-:W-:Y:S02]  /*16990*/  VIADD R10, R8, 0x40 ;  /* 0x00000040080a7836 */ /* 0x000fe40000000000 */
[----:B0-----:R-:W0:Y:S10]  /*169a0*/  SHFL.IDX PT, R2, R4, 0x1, 0x1c1f ;  /* 0x003c1f0004027f89 */ /* 0x001e3400000e0000 */
[----:B------:R-:W-:-:S02]  /*169b0*/  @!P1 IADD3 R9, P2, R21, R14, RZ ;  /* 0x0000000e15099210 */ /* 0x000fc40007f5e0ff */
[----:B------:R-:W1:Y:S03]  /*169c0*/  SHFL.IDX PT, R14, R0, 0x2, 0x1c1f ;  /* 0x005c1f00000e7f89 */ /* 0x000e6600000e0000 */
[----:B0-----:R-:W-:Y:S02]  /*169d0*/  @!P1 IMAD.X R3, RZ, RZ, R2, P2 ;  /* 0x000000ffff039224 */ /* 0x001fe400010e0602 */
[----:B------:R-:W-:-:S05]  /*169e0*/  @!P1 IMAD.MOV.U32 R2, RZ, RZ, R9 ;  /* 0x000000ffff029224 */ /* 0x000fca00078e0009 */
[----:B------:R0:W-:Y:S01]  /*169f0*/  @!P1 LDGSTS.E.BYPASS.LTC128B.128 [R20+0xb800], desc[UR52][R2.64], !P0 ;  /* 0x0b80000002149fae */ /* 0x0001e2000c101d74 */
[-C--:B------:R-:W-:Y:S01]  /*16a00*/  ISETP.GE.AND P1, PT, R10, R7.reuse, PT ;  /* 0x000000070a00720c */ /* 0x080fe20003f26270 */
[----:B------:R-:W-:Y:S02]  /*16a10*/  VIADD R10, R8, 0x80 ;  /* 0x00000080080a7836 */ /* 0x000fe40000000000 */
[----:B0-----:R-:W0:Y:S10]  /*16a20*/  SHFL.IDX PT, R2, R4, 0x2, 0x1c1f ;  /* 0x005c1f0004027f89 */ /* 0x001e3400000e0000 */
[----:B-1----:R-:W-:Y:S01]  /*16a30*/  @!P1 IADD3 R9, P2, R21, R14, RZ ;  /* 0x0000000e15099210 */ /* 0x002fe20007f5e0ff */
[----:B------:R-:W-:Y:S04]  /*16a40*/  SHFL.IDX PT, R4, R4, 0x3, 0x1c1f ;  /* 0x007c1f0004047f89 */ /* 0x000fe800000e0000 */
[----:B------:R-:W-:Y:S01]  /*16a50*/  SHFL.IDX PT, R14, R5, 0x1, 0x1c1f ;  /* 0x003c1f00050e7f89 */ /* 0x000fe200000e0000 */
[----:B0-----:R-:W-:Y:S01]  /*16a60*/  @!P1 IMAD.X R3, RZ, RZ, R2, P2 ;  /* 0x000000ffff039224 */ /* 0x001fe200010e0602 */
[----:B------:R-:W-:Y:S01]  /*16a70*/  ISETP.GE.AND P2, PT, R10, R7, PT ;  /* 0x000000070a00720c */ /* 0x000fe20003f46270 */
[----:B------:R-:W-:-:S02]  /*16a80*/  @!P1 IMAD.MOV.U32 R2, RZ, RZ, R9 ;  /* 0x000000ffff029224 */ /* 0x000fc400078e0009 */
[----:B------:R-:W-:Y:S01]  /*16a90*/  VIADD R10, R8, 0x60 ;  /* 0x00000060080a7836 */ /* 0x000fe20000000000 */
[----:B------:R-:W-:Y:S04]  /*16aa0*/  SHFL.IDX PT, R9, R5, RZ, 0x1c1f ;  /* 0x001c1fff05097589 */ /* 0x000fe800000e0000 */
[----:B------:R0:W-:Y:S01]  /*16ab0*/  @!P1 LDGSTS.E.BYPASS.LTC128B.128 [R20+0xc000], desc[UR52][R2.64], !P0 ;  /* 0x0c00000002149fae */ /* 0x0001e2000c101d74 */
[----:B------:R-:W-:-:S03]  /*16ac0*/  ISETP.GE.AND P1, PT, R10, R7, PT ;  /* 0x000000070a00720c */ /* 0x000fc60003f26270 */
[----:B0-----:R-:W0:Y:S04]  /*16ad0*/  SHFL.IDX PT, R2, R0, 0x3, 0x1c1f ;  /* 0x007c1f0000027f89 */ /* 0x001e2800000e0000 */
[----:B------:R-:W1:Y:S04]  /*16ae0*/  SHFL.IDX PT, R0, R6, RZ, 0x1c1f ;  /* 0x001c1fff06007589 */ /* 0x000e6800000e0000 */
[----:B------:R-:W2:Y:S02]  /*16af0*/  SHFL.IDX PT, R6, R6, 0x1, 0x1c1f ;  /* 0x003c1f0006067f89 */ /* 0x000ea400000e0000 */
[----:B0-----:R-:W-:-:S05]  /*16b00*/  @!P1 IADD3 R2, P3, R21, R2, RZ ;  /* 0x0000000215029210 */ /* 0x001fca0007f7e0ff */
[----:B------:R-:W-:-:S05]  /*16b10*/  @!P1 IMAD.X R3, RZ, RZ, R4, P3 ;  /* 0x000000ffff039224 */ /* 0x000fca00018e0604 */
[----:B------:R0:W-:Y:S02]  /*16b20*/  @!P1 LDGSTS.E.BYPASS.LTC128B.128 [R20+0xc800], desc[UR52][R2.64], !P0 ;  /* 0x0c80000002149fae */ /* 0x0001e4000c101d74 */
[----:B0-----:R-:W-:-:S05]  /*16b30*/  @!P2 IADD3 R2, P1, R21, R9, RZ ;  /* 0x000000091502a210 */ /* 0x001fca0007f3e0ff */
[----:B-1----:R-:W-:-:S05]  /*16b40*/  @!P2 IMAD.X R3, RZ, RZ, R0, P1 ;  /* 0x000000ffff03a224 */ /* 0x002fca00008e0600 */
[----:B--2---:R0:W-:Y:S03]  /*16b50*/  @!P2 LDGSTS.E.BYPASS.LTC128B.128 [R20+0xd000], desc[UR52][R2.64], !P0 ;  /* 0x0d0000000214afae */ /* 0x0041e6000c101d74 */
.L_x_1052:
[----:B------:R-:W-:-:S05]  /*16b60*/  VIADD R8, R8, 0xa0 ;  /* 0x000000a008087836 */ /* 0x000fca0000000000 */
[----:B------:R-:W-:-:S13]  /*16b70*/  ISETP.GE.AND P1, PT, R8, R7, PT ;  /* 0x000000070800720c */ /* 0x000fda0003f26270 */
[----:B0-----:R-:W-:-:S05]  /*16b80*/  @!P1 IADD3 R2, P2, R21, R14, RZ ;  /* 0x0000000e15029210 */ /* 0x001fca0007f5e0ff */
[----:B------:R-:W-:-:S05]  /*16b90*/  @!P1 IMAD.X R3, RZ, RZ, R6, P2 ;  /* 0x000000ffff039224 */ /* 0x000fca00010e0606 */
[----:B------:R-:W-:Y:S01]  /*16ba0*/  @!PT LDS RZ, [RZ] ;  /* 0x00000000fffff984 */ /* 0x000fe20000000800 */
[----:B------:R-:W-:Y:S01]  /*16bb0*/  @!PT LDS RZ, [RZ] ;  /* 0x00000000fffff984 */ /* 0x000fe20000000800 */
[----:B------:R-:W-:Y:S01]  /*16bc0*/  @!PT LDS RZ, [RZ] ;  /* 0x00000000fffff984 */ /* 0x000fe20000000800 */
[----:B------:R0:W-:Y:S01]  /*16bd0*/  @!P1 LDGSTS.E.BYPASS.LTC128B.128 [R20+0xd800], desc[UR52][R2.64], !P0 ;  /* 0x0d80000002149fae */ /* 0x0001e2000c101d74 */
[----:B------:R-:W-:Y:S01]  /*16be0*/  PLOP3.LUT P0, PT, PT, PT, PT, 0x80, 0x0 ;  /* 0x000000000000781c */ /* 0x000fe20003f0f070 */
[----:B------:R-:W-:-:S12]  /*16bf0*/  NOP ;  /* 0x0000000000007918 */ /* 0x000fd80000000000 */
.L_x_974:
        /* <DEDUP_REMOVED lines=14> */
[----:B0-----:R-:W2:Y:S01]  /*16ce0*/  LDL.LU R2, [R1+0x8] ;  /* 0x0000080001027983 */ /* 0x001ea20000300800 */
[----:B------:R0:W-:Y:S01]  /*16cf0*/  SYNCS.ARRIVE.TRANS64.A1T0 RZ, [R18+URZ+0x13200], RZ ;  /* 0x013200ff12ff79a7 */ /* 0x0001e2000810003f */
[----:B------:R-:W-:Y:S01]  /*16d00*/  BSSY B0, `(.L_x_975) ;  /* 0x0000005000007945 */ /* 0x000fe20003800000 */
[----:B------:R-:W1:Y:S01]  /*16d10*/  SYNCS.PHASECHK.TRANS64.TRYWAIT P0, [R18+URZ+0x13220], R3 ;  /* 0x01322003120075a7 */ /* 0x000e62000800017f */
[----:B--2---:R-:W-:-:S05]  /*16d20*/  VIADD R0, R2, 0xfffffffe ;  /* 0xfffffffe02007836 */ /* 0x004fca0000000000 */
[----:B------:R-:W-:Y:S01]  /*16d30*/  ISETP.GE.AND P1, PT, R0, R25, PT ;  /* 0x000000190000720c */ /* 0x000fe20003f26270 */
[----:B01----:R-:W-:-:S12]  /*16d40*/  @!P0 BRA `(.L_x_976) ;  /* 0x0000003000408947 */ /* 0x003fd80003800000 */
.L_x_1053:
[----:B------:R-:W-:Y:S05]  /*16d50*/  BSYNC B0 ;  /* 0x0000000000007941 */ /* 0x000fea0003800000 */
.L_x_975:
[----:B------:R-:W-:Y:S05]  /*16d60*/  @!P1 BRA `(.L_x_977) ;  /* 0x0000000800dc9947 */ /* 0x000fea0003800000 */
[----:B------:R-:W-:Y:S02]  /*16d70*/  IMAD.MOV.U32 R7, RZ, RZ, R19 ;  /* 0x000000ffff077224 */ /* 0x000fe400078e0013 */
[----:B------:R-:W-:-:S07]  /*16d80*/  IMAD.MOV.U32 R6, RZ, RZ, R22 ;  /* 0x000000ffff067224 */ /* 0x000fce00078e0016 */
.L_x_997:
[----:B------:R-:W-:Y:S01]  /*16d90*/  LOP3.LUT P1, RZ, R16, 0x1, RZ, 0xc0, !PT ;  /* 0x0000000110ff7812 */ /* 0x000fe2000782c0ff */
[----:B------:R-:W-:Y:S01]  /*16da0*/  VIADD R19, R7, 0x1 ;  /* 0x0000000107137836 */ /* 0x000fe20000000000 */
[----:B------:R-:W-:Y:S05]  /*16db0*/  YIELD ;  /* 0x0000000000007946 */ /* 0x000fea0003800000 */
[----:B------:R-:W-:Y:S01]  /*16dc0*/  ISETP.NE.AND P0, PT, R19, 0x2, PT ;  /* 0x000000021300780c */ /* 0x000fe20003f05270 */
[----:B------:R-:W-:Y:S03]  /*16dd0*/  BSSY B0, `(.L_x_978) ;  /* 0x0000065000007945 */ /* 0x000fe60003800000 */
[----:B0-----:R-:W-:-:S02]  /*16de0*/  SEL R3, RZ, 0x1, P0 ;  /* 0x00000001ff037807 */ /* 0x001fc40000000000 */
[----:B------:R-:W-:Y:S02]  /*16df0*/  SEL R19, R19, RZ, P0 ;  /* 0x000000ff13137207 */ /* 0x000fe40000000000 */
[----:B------:R-:W-:Y:S01]  /*16e00*/  LOP3.LUT R22, R6, R3, RZ, 0x3c, !PT ;  /* 0x0000000306167212 */ /* 0x000fe200078e3cff */
[----:B------:R-:W-:Y:S06]  /*16e10*/  @!P1 BRA `(.L_x_979) ;  /* 0x0000000400809947 */ /* 0x000fec0003800000 */
[----:B------:R-:W-:Y:S01]  /*16e20*/  ULDC.64 UR4, c[0x0][0x418] ;  /* 0x0001060000047ab9 */ /* 0x000fe20000000a00 */
[----:B------:R-:W-:Y:S01]  /*16e30*/  IMAD.MOV.U32 R8, RZ, RZ, R0 ;  /* 0x000000ffff087224 */ /* 0x000fe200078e0000 */
[----:B------:R-:W-:-:S04]  /*16e40*/  ISETP.NE.U32.AND P0, PT, RZ, UR4, PT ;  /* 0x00000004ff007c0c */ /* 0x000fc8000bf05070 */
[----:B------:R-:W-:-:S13]  /*16e50*/  ISETP.NE.AND.EX P0, PT, RZ, UR5, PT, P0 ;  /* 0x00000005ff007c0c */ /* 0x000fda000bf05300 */
[----:B------:R-:W-:Y:S05]  /*16e60*/  @!P0 BRA `(.L_x_980) ;  /* 0x0000000000448947 */ /* 0x000fea0003800000 */
[----:B------:R-:W0:Y:S01]  /*16e70*/  LDC R5, c[0x0][0x43c] ;  /* 0x00010f00ff057b82 */ /* 0x000e220000000800 */
[----:B------:R-:W-:Y:S01]  /*16e80*/  ULDC.64 UR6, c[0x0][0x428] ;  /* 0x00010a0000067ab9 */ /* 0x000fe20000000a00 */
[----:B0-----:R-:W-:-:S13]  /*16e90*/  ISETP.NE.AND P0, PT, R5, 0x1, PT ;  /* 0x000000010500780c */ /* 0x001fda0003f05270 */
[----:B------:R-:W0:Y:S02]  /*16ea0*/  @P0 LDC.64 R2, c[0x0][0x440] ;  /* 0x00011000ff020b82 */ /* 0x000e240000000a00 */
[----:B0-----:R-:W-:-:S04]  /*16eb0*/  @P0 IMAD.HI.U32 R4, R0, R2, RZ ;  /* 0x0000000200040227 */ /* 0x001fc800078e00ff */
[----:B------:R-:W-:Y:S01]  /*16ec0*/  IMAD.MOV.U32 R2, RZ, RZ, R0 ;  /* 0x000000ffff027224 */ /* 0x000fe200078e0000 */
[----:B------:R-:W-:Y:S01]  /*16ed0*/  @P0 SHF.R.U32.HI R2, RZ, R3, R4 ;  /* 0x00000003ff020219 */ /* 0x000fe20000011604 */
[----:B------:R-:W-:-:S03]  /*16ee0*/  IMAD R4, R26, UR6, RZ ;  /* 0x000000061a047c24 */ /* 0x000fc6000f8e02ff */
[--C-:B------:R-:W-:Y:S01]  /*16ef0*/  SHF.R.S32.HI R3, RZ, 0x1f, R2.reuse ;  /* 0x0000001fff037819 */ /* 0x100fe20000011402 */
[----:B------:R-:W-:Y:S02]  /*16f00*/  IMAD.MOV R8, RZ, RZ, -R2 ;  /* 0x000000ffff087224 */ /* 0x000fe400078e0a02 */
[C---:B------:R-:W-:Y:S02]  /*16f10*/  IMAD R9, R23.reuse, UR7, R4 ;  /* 0x0000000717097c24 */ /* 0x040fe4000f8e0204 */
[----:B------:R-:W-:-:S04]  /*16f20*/  IMAD.WIDE.U32 R2, R23, UR6, R2 ;  /* 0x0000000617027c25 */ /* 0x000fc8000f8e0002 */
[----:B------:R-:W-:Y:S01]  /*16f30*/  IMAD.IADD R9, R9, 0x1, R3 ;  /* 0x0000000109097824 */ /* 0x000fe200078e0203 */
[----:B------:R-:W-:Y:S01]  /*16f40*/  LEA R4, P0, R2, UR4, 0x2 ;  /* 0x0000000402047c11 */ /* 0x000fe2000f8010ff */
[----:B------:R-:W-:-:S03]  /*16f50*/  IMAD R8, R5, R8, R0 ;  /* 0x0000000805087224 */ /* 0x000fc600078e0200 */
[----:B------:R-:W-:-:S05]  /*16f60*/  LEA.HI.X R5, R2, UR5, R9, 0x2, P0 ;  /* 0x0000000502057c11 */ /* 0x000fca00080f1409 */
[----:B------:R0:W5:Y:S04]  /*16f70*/  LDG.E R17, desc[UR52][R4.64] ;  /* 0x0000003404117981 */ /* 0x000168000c1e1900 */
.L_x_980:
[----:B------:R-:W1:Y:S01]  /*16f80*/  S2R R2, SR_TID.X ;  /* 0x0000000000027919 */ /* 0x000e620000002100 */
[----:B0-----:R-:W-:Y:S01]  /*16f90*/  IMAD R4, R19, 0x8, R18 ;  /* 0x0000000813047824 */ /* 0x001fe200078e0212 */
[----:B------:R-:W-:Y:S01]  /*16fa0*/  BSSY B1, `(.L_x_981) ;  /* 0x0000006000017945 */ /* 0x000fe20003800000 */
[----:B-1----:R-:W-:Y:S02]  /*16fb0*/  LOP3.LUT R3, R2, 0x7f, RZ, 0xc0, !PT ;  /* 0x0000007f02037812 */ /* 0x002fe400078ec0ff */
[----:B------:R-:W-:Y:S02]  /*16fc0*/  SHF.L.U32 R2, R22, 0x1f, RZ ;  /* 0x0000001f16027819 */ /* 0x000fe400000006ff */
[----:B------:R-:W-:Y:S02]  /*16fd0*/  ISETP.NE.AND P1, PT, R3, RZ, PT ;  /* 0x000000ff0300720c */ /* 0x000fe40003f25270 */
[----:B------:R-:W0:Y:S02]  /*16fe0*/  SYNCS.PHASECHK.TRANS64.TRYWAIT P0, [R4+URZ+0x13280], R2 ;  /* 0x01328002040075a7 */ /* 0x000e24000800017f */
[----:B0-----:R-:W-:Y:S09]  /*16ff0*/  @!P0 BRA `(.L_x_982) ;  /* 0x0000002c00a88947 */ /* 0x001ff20003800000 */
.L_x_1054:
[----:B------:R-:W-:Y:S05]  /*17000*/  BSYNC B1 ;  /* 0x0000000000017941 */ /* 0x000fea0003800000 */
.L_x_981:
        /* <DEDUP_REMOVED lines=9> */
.L_x_984:
[----:B------:R-:W-:Y:S05]  /*170a0*/  BSYNC B1 ;  /* 0x0000000000017941 */ /* 0x000fea0003800000 */
.L_x_983:
        /* <DEDUP_REMOVED lines=10> */
[----:B------:R-:W-:-:S10]  /*17150*/  UMOV UR7, 0x14f00000 ;  /* 0x14f0000000077882 */ /* 0x000fd40000000000 */
.L_x_985:
        /* <DEDUP_REMOVED lines=13> */
.L_x_1055:
[----:B------:R-:W-:Y:S05]  /*17230*/  BSYNC B1 ;  /* 0x0000000000017941 */ /* 0x000fea0003800000 */
.L_x_986:
[----:B------:R-:W-:Y:S01]  /*17240*/  BSSY B1, `(.L_x_988) ;  /* 0x000000b000017945 */ /* 0x000fe20003800000 */
[----:B01----:R-:W-:Y:S02]  /*17250*/  IMAD.MOV.U32 R2, RZ, RZ, 0x0 ;  /* 0x00000000ff027424 */ /* 0x003fe400078e00ff */
[----:B------:R-:W-:Y:S01]  /*17260*/  IMAD.MOV.U32 R3, RZ, RZ, 0x14f00000 ;  /* 0x14f00000ff037424 */ /* 0x000fe200078e00ff */
        /* <DEDUP_REMOVED lines=8> */
.L_x_989:
[----:B------:R-:W-:Y:S05]  /*172f0*/  BSYNC B1 ;  /* 0x0000000000017941 */ /* 0x000fea0003800000 */
.L_x_988:
        /* <DEDUP_REMOVED lines=8> */
.L_x_990:
        /* <DEDUP_REMOVED lines=9> */
[----:B0-----:R-:W-:Y:S05]  /*17410*/  @P0 BRA.U.ANY `(.L_x_990) ;  /* 0xfffffffd00d80947 */ /* 0x001fea000393ffff */
.L_x_979:
[----:B------:R-:W-:Y:S05]  /*17420*/  BSYNC B0 ;  /* 0x0000000000007941 */ /* 0x000fea0003800000 */
.L_x_978:
[----:B------:R-:W-:-:S06]  /*17430*/  UISETP.NE.AND UP0, UPT, UR39, 0x3, UPT ;  /* 0x000000032700788c */ /* 0x000fcc000bf05270 */
[----:B------:R-:W-:-:S13]  /*17440*/  PLOP3.LUT P0, PT, PT, PT, UP0, 0x80, 0x0 ;  /* 0x000000000000781c */ /* 0x000fda0003f0f008 */
[----:B------:R-:W-:Y:S05]  /*17450*/  @!P0 BRA `(.L_x_991) ;  /* 0x0000000000048947 */ /* 0x000fea0003800000 */
[----:B------:R-:W-:Y:S01]  /*17460*/  BPT.TRAP 0x1 ;  /* 0x000000040000795c */ /* 0x000fe20000300000 */
.L_x_991:
[----:B------:R-:W-:Y:S01]  /*17470*/  LOP3.LUT R2, R6, 0x1, RZ, 0x3c, !PT ;  /* 0x0000000106027812 */ /* 0x000fe200078e3cff */
[----:B------:R-:W-:Y:S01]  /*17480*/  IMAD R3, R7, 0x8, R18 ;  /* 0x0000000807037824 */ /* 0x000fe200078e0212 */
[----:B------:R-:W-:Y:S01]  /*17490*/  BSSY B0, `(.L_x_992) ;  /* 0x0000006000007945 */ /* 0x000fe20003800000 */
[----:B------:R-:W-:Y:S01]  /*174a0*/  IMAD.U32 R4, RZ, RZ, UR41 ;  /* 0x00000029ff047e24 */ /* 0x000fe2000f8e00ff */
[----:B------:R-:W-:-:S04]  /*174b0*/  SHF.L.U32 R2, R2, 0x1f, RZ ;  /* 0x0000001f02027819 */ /* 0x000fc800000006ff */
[----:B------:R-:W0:Y:S01]  /*174c0*/  SYNCS.PHASECHK.TRANS64.TRYWAIT P0, [R3+URZ+0x13270], R2 ;  /* 0x01327002030075a7 */ /* 0x000e22000800017f */
[----:B------:R-:W-:Y:S01]  /*174d0*/  ISETP.NE.AND P1, PT, R4, 0x3, PT ;  /* 0x000000030400780c */ /* 0x000fe20003f25270 */
[----:B0-----:R-:W-:-:S12]  /*174e0*/  @!P0 BRA `(.L_x_993) ;  /* 0x0000002800948947 */ /* 0x001fd80003800000 */
.L_x_1056:
[----:B------:R-:W-:Y:S05]  /*174f0*/  BSYNC B0 ;  /* 0x0000000000007941 */ /* 0x000fea0003800000 */
.L_x_992:
[----:B------:R-:W-:Y:S05]  /*17500*/  @!P1 BRA `(.L_x_994) ;  /* 0x0000000000049947 */ /* 0x000fea0003800000 */
[----:B------:R-:W-:Y:S01]  /*17510*/  BPT.TRAP 0x1 ;  /* 0x000000040000795c */ /* 0x000fe20000300000 */
.L_x_994:
[----:B0-----:R-:W-:Y:S01]  /*17520*/  SHF.L.U32 R2, R6, 0x1f, RZ ;  /* 0x0000001f06027819 */ /* 0x001fe200000006ff */
[----:B------:R-:W-:-:S03]  /*17530*/  IMAD R10, R7, 0x2800, RZ ;  /* 0x00002800070a7824 */ /* 0x000fc600078e02ff */
[----:B------:R-:W0:Y:S02]  /*17540*/  SYNCS.PHASECHK.TRANS64.TRYWAIT P0, [R3+URZ+0x13260], R2 ;  /* 0x01326002030075a7 */ /* 0x000e24000800017f */
[----:B0-----:R-:W-:Y:S05]  /*17550*/  @!P0 BRA `(.L_x_995) ;  /* 0x00000028008c8947 */ /* 0x001fea0003800000 */
.L_x_1057:
[----:B------:R-:W-:Y:S01]  /*17560*/  LOP3.LUT R5, R10, R29, RZ, 0xfc, !PT ;  /* 0x0000001d0a057212 */ /* 0x000fe200078efcff */
[----:B------:R-:W-:Y:S05]  /*17570*/  WARPSYNC.ALL ;  /* 0x0000000000007948 */ /* 0x000fea0003800000 */
[----:B0-----:R-:W-:Y:S01]  /*17580*/  IMAD.IADD R2, R18, 0x1, R5 ;  /* 0x0000000112027824 */ /* 0x001fe200078e0205 */
        /* <DEDUP_REMOVED lines=40> */
.L_x_996:
        /* <DEDUP_REMOVED lines=13> */
.L_x_977:
        /* <DEDUP_REMOVED lines=17> */
.L_x_999:
[----:B------:R-:W-:Y:S05]  /*179f0*/  BSYNC B0 ;  /* 0x0000000000007941 */ /* 0x000fea0003800000 */
.L_x_998:
[----:B------:R-:W-:-:S06]  /*17a00*/  UISETP.NE.AND UP0, UPT, UR39, 0x3, UPT ;  /* 0x000000032700788c */ /* 0x000fcc000bf05270 */
[----:B------:R-:W-:-:S13]  /*17a10*/  PLOP3.LUT P1, PT, PT, PT, UP0, 0x80, 0x0 ;  /* 0x000000000000781c */ /* 0x000fda0003f2f008 */
[----:B------:R-:W-:Y:S05]  /*17a20*/  @!P1 BRA `(.L_x_1000) ;  /* 0x0000000000049947 */ /* 0x000fea0003800000 */
[----:B------:R-:W-:Y:S01]  /*17a30*/  BPT.TRAP 0x1 ;  /* 0x000000040000795c */ /* 0x000fe20000300000 */
.L_x_1000:
        /* <DEDUP_REMOVED lines=8> */
.L_x_1058:
[----:B------:R-:W-:Y:S05]  /*17ac0*/  BSYNC B0 ;  /* 0x0000000000007941 */ /* 0x000fea0003800000 */
.L_x_1001:
[----:B------:R-:W-:Y:S05]  /*17ad0*/  @!P2 BRA `(.L_x_1003) ;  /* 0x000000000004a947 */ /* 0x000fea0003800000 */
[----:B------:R-:W-:Y:S01]  /*17ae0*/  BPT.TRAP 0x1 ;  /* 0x000000040000795c */ /* 0x000fe20000300000 */
.L_x_1003:
[----:B------:R-:W-:Y:S01]  /*17af0*/  SHF.L.U32 R5, R22, 0x1f, RZ ;  /* 0x0000001f16057819 */ /* 0x000fe200000006ff */
[----:B0-----:R-:W-:-:S03]  /*17b00*/  IMAD R3, R19, 0x2800, RZ ;  /* 0x0000280013037824 */ /* 0x001fc600078e02ff */
[----:B------:R-:W0:Y:S02]  /*17b10*/  SYNCS.PHASECHK.TRANS64.TRYWAIT P1, [R2+URZ+0x13260], R5 ;  /* 0x01326005020075a7 */ /* 0x000e24000802017f */
[----:B0-----:R-:W-:Y:S05]  /*17b20*/  @!P1 BRA `(.L_x_1004) ;  /* 0x0000002400409947 */ /* 0x001fea0003800000 */
.L_x_1059:
        /* <DEDUP_REMOVED lines=43> */
.L_x_1005:
[----:B-1----:R2:W-:Y:S01]  /*17de0*/  SYNCS.ARRIVE.TRANS64.A1T0 RZ, [R2+URZ+0x13250], RZ ;  /* 0x013250ff02ff79a7 */ /* 0x0025e2000810003f */
[----:B------:R-:W-:Y:S02]  /*17df0*/  @!P0 VIADD R0, R2, 0x13280 ;  /* 0x0001328002008836 */ /* 0x000fe40000000000 */
[----:B------:R-:W-:-:S03]  /*17e00*/  VIADD R19, R19, 0x1 ;  /* 0x0000000113137836 */ /* 0x000fc60000000000 */
[----:B------:R-:W-:Y:S01]  /*17e10*/  @!P0 PRMT R0, RZ, 0x654, R0 ;  /* 0x00000654ff008816 */ /* 0x000fe20000000000 */
[----:B------:R-:W-:Y:S06]  /*17e20*/  BAR.SYNC.DEFER_BLOCKING 0x2, 0x80 ;  /* 0x0082000000007b1d */ /* 0x000fec0000010000 */
[----:B------:R2:W-:Y:S01]  /*17e30*/  @!P0 SYNCS.ARRIVE.TRANS64.RED.A1T0 RZ, [R0+URZ], RZ ;  /* 0x000000ff00ff89a7 */ /* 0x0005e2000810043f */
[----:B------:R-:W-:-:S04]  /*17e40*/  ISETP.NE.AND P0, PT, R19, 0x2, PT ;  /* 0x000000021300780c */ /* 0x000fc80003f05270 */
[----:B0-----:R-:W-:Y:S02]  /*17e50*/  SEL R3, RZ, 0x1, P0 ;  /* 0x00000001ff037807 */ /* 0x001fe40000000000 */
[----:B------:R-:W-:Y:S02]  /*17e60*/  SEL R19, R19, RZ, P0 ;  /* 0x000000ff13137207 */ /* 0x000fe40000000000 */
[----:B--2---:R-:W-:-:S07]  /*17e70*/  LOP3.LUT R22, R22, R3, RZ, 0x3c, !PT ;  /* 0x0000000316167212 */ /* 0x004fce00078e3cff */
.L_x_954:
[----:B------:R-:W-:Y:S05]  /*17e80*/  BSYNC B7 ;  /* 0x0000000000077941 */ /* 0x000fea0003800000 */
.L_x_952:
[----:B------:R-:W-:-:S13]  /*17e90*/  LOP3.LUT P0, RZ, R16, 0x2, RZ, 0xc0, !PT ;  /* 0x0000000210ff7812 */ /* 0x000fda000780c0ff */
[----:B------:R-:W-:Y:S05]  /*17ea0*/  @!P0 BRA `(.L_x_1006) ;  /* 0x0000000000248947 */ /* 0x000fea0003800000 */
[----:B------:R-:W2:Y:S08]  /*17eb0*/  S2UR UR5, SR_CgaCtaId ;  /* 0x00000000000579c3 */ /* 0x000eb00000008800 */
[----:B------:R-:W-:Y:S06]  /*17ec0*/  BAR.SYNC.DEFER_BLOCKING 0x5, 0x200 ;  /* 0x0148000000007b1d */ /* 0x000fec0000010000 */
[----:B------:R-:W-:-:S02]  /*17ed0*/  UMOV UR4, 0x400 ;  /* 0x0000040000047882 */ /* 0x000fc40000000000 */
[----:B--2---:R-:W-:-:S06]  /*17ee0*/  ULEA UR4, UR5, UR4, 0x18 ;  /* 0x0000000405047291 */ /* 0x004fcc000f8ec03f */
[----:B------:R-:W-:-:S05]  /*17ef0*/  IMAD.U32 R18, RZ, RZ, UR4 ;  /* 0x00000004ff127e24 */ /* 0x000fca000f8e00ff */
[----:B------:R-:W2:Y:S02]  /*17f00*/  LDS.128 R24, [R18+0x132d0] ;  /* 0x0132d00012187984 */ /* 0x000ea40000000c00 */
[----:B--2---:R-:W-:Y:S01]  /*17f10*/  R2UR UR42, R27 ;  /* 0x000000001b2a72ca */ /* 0x004fe200000e0000 */
[----:B------:R-:W-:Y:S06]  /*17f20*/  BAR.ARV 0x4, 0x200 ;  /* 0x0108000000007b1d */ /* 0x000fec0000002000 */
[----:B------:R-:W-:Y:S08]  /*17f30*/  BRA `(.L_x_1007) ;  /* 0x0000000c00b07947 */ /* 0x000ff00003800000 */
.L_x_1006:
[----:B------:R-:W2:Y:S01]  /*17f40*/  S2R R0, SR_TID.X ;  /* 0x0000000000007919 */ /* 0x000ea20000002100 */
[----:B------:R-:W-:Y:S01]  /*17f50*/  ULDC UR4, c[0x0][0xc3c] ;  /* 0x00030f0000047ab9 */ /* 0x000fe20000000800 */
[----:B--2---:R-:W-:Y:S01]  /*17f60*/  LOP3.LUT R9, R0, 0x1f, RZ, 0xc0, !PT ;  /* 0x0000001f00097812 */ /* 0x004fe200078ec0ff */
[----:B------:R-:W-:-:S03]  /*17f70*/  IMAD.MOV.U32 R0, RZ, RZ, RZ ;  /* 0x000000ffff007224 */ /* 0x000fc600078e00ff */
[C---:B------:R-:W-:Y:S01]  /*17f80*/  ISETP.NE.AND P0, PT, R9.reuse, 0x1f, PT ;  /* 0x0000001f0900780c */ /* 0x040fe20003f05270 */
[----:B------:R-:W-:-:S05]  /*17f90*/  VIADD R7, R9, UR42 ;  /* 0x0000002a09077c36 */ /* 0x000fca0008000000 */
[----:B------:R-:W-:Y:S01]  /*17fa0*/  ISETP.GE.OR P1, PT, R7, UR4, !P0 ;  /* 0x0000000407007c0c */ /* 0x000fe2000c726670 */
[----:B------:R-:W-:-:S12]  /*17fb0*/  ULDC UR4, c[0x0][0xc3c] ;  /* 0x00030f0000047ab9 */ /* 0x000fd80000000800 */
[----:B------:R-:W2:Y:S08]  /*17fc0*/  @!P1 LDC.64 R2, c[0x0][0xc80] ;  /* 0x00032000ff029b82 */ /* 0x000eb00000000a00 */
[----:B-1----:R-:W1:Y:S01]  /*17fd0*/  @!P1 LDC.64 R4, c[0x0][0xc78] ;  /* 0x00031e00ff049b82 */ /* 0x002e620000000a00 */
[----:B--2---:R-:W-:-:S05]  /*17fe0*/  @!P1 IMAD.WIDE R2, R7, 0x4, R2 ;  /* 0x0000000407029825 */ /* 0x004fca00078e0202 */
        /* <DEDUP_REMOVED lines=8> */
[----:B------:R-:W-:Y:S02]  /*18070*/  ISETP.GE.U32.AND P5, PT, R9, 0x10, PT ;  /* 0x000000100900780c */ /* 0x000fe40003fa6070 */
[----:B------:R-:W1:Y:S01]  /*18080*/  LDC R9, c[0x0][0xc38] ;  /* 0x00030e00ff097b82 */ /* 0x000e620000000800 */
[----:B--2---:R-:W-:-:S05]  /*18090*/  IMAD R4, R5, R0, RZ ;  /* 0x0000000005047224 */ /* 0x004fca00078e02ff */
[----:B------:R-:W2:Y:S02]  /*180a0*/  SHFL.UP PT, R6, R4, 0x1, RZ ;  /* 0x0420000004067989 */ /* 0x000ea400000e00ff */
[----:B--2---:R-:W-:-:S05]  /*180b0*/  SEL R7, R6, RZ, P1 ;  /* 0x000000ff06077207 */ /* 0x004fca0000800000 */
[----:B------:R-:W-:-:S05]  /*180c0*/  IMAD.IADD R7, R4, 0x1, R7 ;  /* 0x0000000104077824 */ /* 0x000fca00078e0207 */
[----:B------:R-:W2:Y:S02]  /*180d0*/  SHFL.UP PT, R6, R7, 0x2, RZ ;  /* 0x0440000007067989 */ /* 0x000ea400000e00ff */
[----:B--2---:R-:W-:-:S05]  /*180e0*/  SEL R6, R6, RZ, P2 ;  /* 0x000000ff06067207 */ /* 0x004fca0001000000 */
[----:B------:R-:W-:-:S05]  /*180f0*/  IMAD.IADD R6, R7, 0x1, R6 ;  /* 0x0000000107067824 */ /* 0x000fca00078e0206 */
[----:B------:R-:W2:Y:S02]  /*18100*/  SHFL.UP PT, R8, R6, 0x4, RZ ;  /* 0x0480000006087989 */ /* 0x000ea400000e00ff */
[----:B--2---:R-:W-:Y:S02]  /*18110*/  SEL R3, R8, RZ, P3 ;  /* 0x000000ff08037207 */ /* 0x004fe40001800000 */
[----:B------:R-:W-:Y:S03]  /*18120*/  SHFL.IDX PT, R8, R24, 0x1, 0x1f ;  /* 0x00201f0018087f89 */ /* 0x000fe600000e0000 */
[----:B------:R-:W-:-:S05]  /*18130*/  IMAD.IADD R3, R6, 0x1, R3 ;  /* 0x0000000106037824 */ /* 0x000fca00078e0203 */
[----:B------:R-:W2:Y:S02]  /*18140*/  SHFL.UP PT, R2, R3, 0x8, RZ ;  /* 0x0500000003027989 */ /* 0x000ea400000e00ff */
[----:B--2---:R-:W-:-:S05]  /*18150*/  SEL R2, R2, RZ, P4 ;  /* 0x000000ff02027207 */ /* 0x004fca0002000000 */
[----:B------:R-:W-:-:S05]  /*18160*/  IMAD.IADD R4, R3, 0x1, R2 ;  /* 0x0000000103047824 */ /* 0x000fca00078e0202 */
[----:B------:R-:W2:Y:S02]  /*18170*/  SHFL.UP PT, R2, R4, 0x10, RZ ;  /* 0x0600000004027989 */ /* 0x000ea400000e00ff */
[----:B--2---:R-:W-:-:S05]  /*18180*/  SEL R7, R2, RZ, P5 ;  /* 0x000000ff02077207 */ /* 0x004fca0002800000 */
[----:B------:R-:W-:Y:S02]  /*18190*/  IMAD.IADD R2, R4, 0x1, R7 ;  /* 0x0000000104027824 */ /* 0x000fe400078e0207 */
[----:B------:R-:W-:Y:S04]  /*181a0*/  SHFL.IDX PT, R7, R24, RZ, 0x1f ;  /* 0x00001fff18077589 */ /* 0x000fe800000e0000 */
[----:B------:R-:W1:Y:S02]  /*181b0*/  SHFL.IDX PT, R6, R2, 0x1f, 0x1f ;  /* 0x03e01f0002067f89 */ /* 0x000e6400000e0000 */
[----:B-1----:R-:W-:Y:S02]  /*181c0*/  IMAD R3, R6, R9, RZ ;  /* 0x0000000906037224 */ /* 0x002fe400078e02ff */
[----:B------:R-:W-:-:S02]  /*181d0*/  IMAD.MOV.U32 R6, RZ, RZ, RZ ;  /* 0x000000ffff067224 */ /* 0x000fc400078e00ff */
[----:B------:R-:W-:-:S05]  /*181e0*/  IMAD.IADD R8, R8, 0x1, R3 ;  /* 0x0000000108087824 */ /* 0x000fca00078e0203 */
[----:B------:R-:W-:-:S13]  /*181f0*/  ISETP.GT.AND P6, PT, R8, R7, PT ;  /* 0x000000070800720c */ /* 0x000fda0003fc4270 */
[----:B------:R-:W-:Y:S05]  /*18200*/  @P6 BRA `(.L_x_1008) ;  /* 0x0000000000986947 */ /* 0x000fea0003800000 */
.L_x_1010:
[----:B------:R-:W-:-:S04]  /*18210*/  UIADD3 UR42, UR42, 0x1f, URZ ;  /* 0x0000001f2a2a7890 */ /* 0x000fc8000fffe03f */
[----:B------:R-:W-:-:S06]  /*18220*/  UISETP.GE.AND UP0, UPT, UR42, UR4, UPT ;  /* 0x000000042a00728c */ /* 0x000fcc000bf06270 */
[----:B------:R-:W-:-:S13]  /*18230*/  PLOP3.LUT P6, PT, PT, PT, UP0, 0x40, 0x0 ;  /* 0x000000000000781c */ /* 0x000fda0003fce808 */
[----:B------:R-:W-:Y:S05]  /*18240*/  @!P6 BRA `(.L_x_1009) ;  /* 0x0000000800b4e947 */ /* 0x000fea0003800000 */
[----:B------:R-:W1:Y:S02]  /*18250*/  S2R R0, SR_TID.X ;  /* 0x0000000000007919 */ /* 0x000e640000002100 */
[----:B-1----:R-:W-:-:S05]  /*18260*/  LOP3.LUT R0, R0, 0x1f, RZ, 0xc0, !PT ;  /* 0x0000001f00007812 */ /* 0x002fca00078ec0ff */
[----:B------:R-:W-:Y:S02]  /*18270*/  VIADD R9, R0, UR42 ;  /* 0x0000002a00097c36 */ /* 0x000fe40008000000 */
[----:B------:R-:W-:-:S03]  /*18280*/  IMAD.MOV.U32 R0, RZ, RZ, RZ ;  /* 0x000000ffff007224 */ /* 0x000fc600078e00ff */
[----:B------:R-:W-:-:S13]  /*18290*/  ISETP.GE.OR P6, PT, R9, UR4, !P0 ;  /* 0x0000000409007c0c */ /* 0x000fda000c7c6670 */
[----:B------:R-:W1:Y:S08]  /*182a0*/  @!P6 LDC.64 R2, c[0x0][0xc80] ;  /* 0x00032000ff02eb82 */ /* 0x000e700000000a00 */
[----:B------:R-:W2:Y:S01]  /*182b0*/  @!P6 LDC.64 R4, c[0x0][0xc78] ;  /* 0x00031e00ff04eb82 */ /* 0x000ea20000000a00 */
[----:B-1----:R-:W-:-:S05]  /*182c0*/  @!P6 IMAD.WIDE R2, R9, 0x4, R2 ;  /* 0x000000040902e825 */ /* 0x002fca00078e0202 */
[----:B------:R2:W3:Y:S02]  /*182d0*/  @!P6 LDG.E R0, desc[UR52][R2.64] ;  /* 0x000000340200e981 */ /* 0x0004e4000c1e1900 */
        /* <DEDUP_REMOVED lines=9> */
[----:B0-----:R-:W-:-:S05]  /*18370*/  IMAD.IADD R10, R4, 0x1, R9 ;  /* 0x00000001040a7824 */ /* 0x001fca00078e0209 */
[----:B------:R-:W0:Y:S02]  /*18380*/  SHFL.UP PT, R9, R10, 0x4, RZ ;  /* 0x048000000a097989 */ /* 0x000e2400000e00ff */
[----:B0-----:R-:W-:-:S05]  /*18390*/  SEL R9, R9, RZ, P3 ;  /* 0x000000ff09097207 */ /* 0x001fca0001800000 */
[----:B------:R-:W-:Y:S02]  /*183a0*/  IMAD.IADD R11, R10, 0x1, R9 ;  /* 0x000000010a0b7824 */ /* 0x000fe400078e0209 */
[----:B------:R-:W0:Y:S03]  /*183b0*/  LDC R9, c[0x0][0xc38] ;  /* 0x00030e00ff097b82 */ /* 0x000e260000000800 */
        /* <DEDUP_REMOVED lines=11> */
.L_x_1008:
[----:B------:R-:W-:-:S04]  /*18470*/  IMAD.IADD R3, R8, 0x1, -R3 ;  /* 0x0000000108037824 */ /* 0x000fc800078e0a03 */
[----:B------:R-:W-:-:S05]  /*18480*/  IMAD R4, R2, R9, R3 ;  /* 0x0000000902047224 */ /* 0x000fca00078e0203 */
[----:B------:R-:W-:-:S13]  /*18490*/  ISETP.GT.AND P0, PT, R4, R7, PT ;  /* 0x000000070400720c */ /* 0x000fda0003f04270 */
[----:B------:R-:W-:Y:S02]  /*184a0*/  VOTEU.ANY UR5, UPT, !P0 ;  /* 0x0000000000057886 */ /* 0x000fe400040e0100 */
[----:B------:R-:W-:Y:S02]  /*184b0*/  UPOPC UR4, UR5 ;  /* 0x00000005000472bf */ /* 0x000fe40008000000 */
[----:B------:R-:W-:-:S04]  /*184c0*/  ISETP.NE.AND P0, PT, RZ, UR5, PT ;  /* 0x00000005ff007c0c */ /* 0x000fc8000bf05270 */
[----:B------:R-:W-:Y:S02]  /*184d0*/  IMAD.U32 R4, RZ, RZ, UR4 ;  /* 0x00000004ff047e24 */ /* 0x000fe4000f8e00ff */
[----:B------:R-:W-:-:S04]  /*184e0*/  IMAD.U32 R11, RZ, RZ, UR4 ;  /* 0x00000004ff0b7e24 */ /* 0x000fc8000f8e00ff */
[----:B------:R1:W2:Y:S04]  /*184f0*/  SHFL.IDX PT, R4, R5, R4, 0x1f ;  /* 0x00001f0405047589 */ /* 0x0002a800000e0000 */
[----:B------:R1:W3:Y:S01]  /*18500*/  SHFL.IDX PT, R0, R0, R11, 0x1f ;  /* 0x00001f0b00007589 */ /* 0x0002e200000e0000 */
[----:B------:R-:W-:Y:S05]  /*18510*/  @!P0 BRA `(.L_x_1011) ;  /* 0x00000000000c8947 */ /* 0x000fea0003800000 */
[----:B------:R-:W-:-:S06]  /*18520*/  UIADD3 UR5, UR4, -0x1, URZ ;  /* 0xffffffff04057890 */ /* 0x000fcc000fffe03f */
[----:B-1----:R-:W-:-:S05]  /*18530*/  IMAD.U32 R5, RZ, RZ, UR5 ;  /* 0x00000005ff057e24 */ /* 0x002fca000f8e00ff */
[----:B------:R4:W1:Y:S02]  /*18540*/  SHFL.IDX PT, R6, R2, R5, 0x1f ;  /* 0x00001f0502067589 */ /* 0x00086400000e0000 */
.L_x_1011:
[----:B--2---:R-:W-:Y:S01]  /*18550*/  ISETP.NE.AND P0, PT, R4, 0x1, PT ;  /* 0x000000010400780c */ /* 0x004fe20003f05270 */
[----:B-1----:R-:W-:Y:S01]  /*18560*/  IMAD R24, R6, R9, R3 ;  /* 0x0000000906187224 */ /* 0x002fe200078e0203 */
[----:B------:R-:W-:-:S03]  /*18570*/  UIADD3 UR42, UR4, UR42, URZ ;  /* 0x0000002a042a7290 */ /* 0x000fc6000fffe03f */
[----:B----4-:R-:W-:-:S08]  /*18580*/  IMAD.IADD R5, R7, 0x1, -R24 ;  /* 0x0000000107057824 */ /* 0x010fd000078e0a18 */
[----:B------:R-:W-:Y:S05]  /*18590*/  @!P0 BRA `(.L_x_1012) ;  /* 0x0000000000dc8947 */ /* 0x000fea0003800000 */
[----:B---3--:R-:W-:Y:S02]  /*185a0*/  IABS R6, R0 ;  /* 0x0000000000067213 */ /* 0x008fe40000000000 */
[----:B------:R-:W-:Y:S02]  /*185b0*/  IABS R7, R4 ;  /* 0x0000000400077213 */ /* 0x000fe40000000000 */
[----:B------:R-:W1:Y:S08]  /*185c0*/  I2F.RP R8, R6 ;  /* 0x0000000600087306 */ /* 0x000e700000209400 */
[----:B0-----:R-:W0:Y:S08]  /*185d0*/  I2F.RP R10, R7 ;  /* 0x00000007000a7306 */ /* 0x001e300000209400 */
[----:B-1----:R-:W1:Y:S08]  /*185e0*/  MUFU.RCP R8, R8 ;  /* 0x0000000800087308 */ /* 0x002e700000001000 */
[----:B0-----:R-:W-:Y:S01]  /*185f0*/  MUFU.RCP R10, R10 ;  /* 0x0000000a000a7308 */ /* 0x001fe20000001000 */
[----:B-1----:R-:W-:-:S07]  /*18600*/  VIADD R2, R8, 0xffffffe ;  /* 0x0ffffffe08027836 */ /* 0x002fce0000000000 */
[----:B------:R0:W1:Y:S02]  /*18610*/  F2I.FTZ.U32.TRUNC.NTZ R3, R2 ;  /* 0x0000000200037305 */ /* 0x000064000021f000 */
[----:B0-----:R-:W-:Y:S02]  /*18620*/  IMAD.MOV.U32 R2, RZ, RZ, RZ ;  /* 0x000000ffff027224 */ /* 0x001fe400078e00ff */
[----:B-1----:R-:W-:-:S04]  /*18630*/  IMAD.MOV R9, RZ, RZ, -R3 ;  /* 0x000000ffff097224 */ /* 0x002fc800078e0a03 */
[----:B------:R-:W-:-:S04]  /*18640*/  IMAD R9, R9, R6, RZ ;  /* 0x0000000609097224 */ /* 0x000fc800078e02ff */
[----:B------:R-:W-:Y:S01]  /*18650*/  IMAD.HI.U32 R3, R3, R9, R2 ;  /* 0x0000000903037227 */ /* 0x000fe200078e0002 */
[----:B------:R-:W-:Y:S02]  /*18660*/  IABS R9, R5 ;  /* 0x0000000500097213 */ /* 0x000fe40000000000 */
[----:B------:R-:W-:-:S03]  /*18670*/  IABS R2, R0 ;  /* 0x0000000000027213 */ /* 0x000fc60000000000 */
[----:B------:R-:W-:-:S04]  /*18680*/  IMAD.HI.U32 R8, R3, R9, RZ ;  /* 0x0000000903087227 */ /* 0x000fc800078e00ff */
[----:B------:R-:W-:Y:S02]  /*18690*/  IMAD.MOV R2, RZ, RZ, -R2 ;  /* 0x000000ffff027224 */ /* 0x000fe400078e0a02 */
[----:B------:R-:W-:Y:S02]  /*186a0*/  VIADD R3, R10, 0xffffffe ;  /* 0x0ffffffe0a037836 */ /* 0x000fe40000000000 */
[----:B------:R-:W-:-:S04]  /*186b0*/  IMAD R9, R8, R2, R9 ;  /* 0x0000000208097224 */ /* 0x000fc800078e0209 */
[----:B------:R-:W0:Y:S01]  /*186c0*/  F2I.FTZ.U32.TRUNC.NTZ R3, R3 ;  /* 0x0000000300037305 */ /* 0x000e22000021f000 */
[----:B------:R-:W-:-:S13]  /*186d0*/  ISETP.GT.U32.AND P1, PT, R6, R9, PT ;  /* 0x000000090600720c */ /* 0x000fda0003f24070 */
[----:B------:R-:W-:Y:S02]  /*186e0*/  @!P1 IMAD.IADD R9, R9, 0x1, -R6 ;  /* 0x0000000109099824 */ /* 0x000fe400078e0a06 */
[----:B0-----:R-:W-:Y:S02]  /*186f0*/  IMAD.MOV R2, RZ, RZ, -R3 ;  /* 0x000000ffff027224 */ /* 0x001fe400078e0a03 */
[----:B------:R-:W-:Y:S01]  /*18700*/  @!P1 VIADD R8, R8, 0x1 ;  /* 0x0000000108089836 */ /* 0x000fe20000000000 */
[----:B------:R-:W-:Y:S01]  /*18710*/  ISETP.GE.U32.AND P0, PT, R9, R6, PT ;  /* 0x000000060900720c */ /* 0x000fe20003f06070 */
[----:B------:R-:W-:Y:S01]  /*18720*/  IMAD R9, R2, R7, RZ ;  /* 0x0000000702097224 */ /* 0x000fe200078e02ff */
[----:B------:R-:W-:Y:S01]  /*18730*/  ISETP.NE.AND P1, PT, R0, RZ, PT ;  /* 0x000000ff0000720c */ /* 0x000fe20003f25270 */
[----:B------:R-:W-:-:S04]  /*18740*/  IMAD.MOV.U32 R2, RZ, RZ, RZ ;  /* 0x000000ffff027224 */ /* 0x000fc800078e00ff */
[----:B------:R-:W-:Y:S01]  /*18750*/  IMAD.HI.U32 R6, R3, R9, R2 ;  /* 0x0000000903067227 */ /* 0x000fe200078e0002 */
[----:B------:R-:W-:-:S04]  /*18760*/  LOP3.LUT R2, R5, R0, RZ, 0x3c, !PT ;  /* 0x0000000005027212 */ /* 0x000fc800078e3cff */
[----:B------:R-:W-:Y:S01]  /*18770*/  ISETP.GE.AND P2, PT, R2, RZ, PT ;  /* 0x000000ff0200720c */ /* 0x000fe20003f46270 */
[----:B------:R-:W-:Y:S01]  /*18780*/  @P0 VIADD R8, R8, 0x1 ;  /* 0x0000000108080836 */ /* 0x000fe20000000000 */
[----:B------:R-:W-:-:S05]  /*18790*/  IABS R2, R4 ;  /* 0x0000000400027213 */ /* 0x000fca0000000000 */
[----:B------:R-:W-:-:S06]  /*187a0*/  IMAD.MOV R2, RZ, RZ, -R2 ;  /* 0x000000ffff027224 */ /* 0x000fcc00078e0a02 */
[----:B------:R-:W-:Y:S01]  /*187b0*/  @!P2 IMAD.MOV R8, RZ, RZ, -R8 ;  /* 0x000000ffff08a224 */ /* 0x000fe200078e0a08 */
[----:B------:R-:W-:-:S04]  /*187c0*/  @!P1 LOP3.LUT R8, RZ, R0, RZ, 0x33, !PT ;  /* 0x00000000ff089212 */ /* 0x000fc800078e33ff */
[----:B------:R-:W-:-:S05]  /*187d0*/  IABS R3, R8 ;  /* 0x0000000800037213 */ /* 0x000fca0000000000 */
        /* <DEDUP_REMOVED lines=12> */
[--C-:B------:R-:W-:Y:S02]  /*188a0*/  IMAD.MOV R3, RZ, RZ, -R6.reuse ;  /* 0x000000ffff037224 */ /* 0x100fe400078e0a06 */
[C---:B------:R-:W-:Y:S02]  /*188b0*/  IMAD R7, R4.reuse, 0x1000000, R6 ;  /* 0x0100000004077824 */ /* 0x040fe400078e0206 */
[--C-:B------:R-:W-:Y:S02]  /*188c0*/  IMAD R4, R4, R3, R8.reuse ;  /* 0x0000000304047224 */ /* 0x100fe400078e0208 */
[----:B------:R-:W-:Y:S02]  /*188d0*/  IMAD.MOV R3, RZ, RZ, -R8 ;  /* 0x000000ffff037224 */ /* 0x000fe400078e0a08 */
[----:B------:R-:W-:Y:S02]  /*188e0*/  IMAD R26, R4, 0x10000, R7 ;  /* 0x00010000041a7824 */ /* 0x000fe400078e0207 */
[----:B------:R-:W-:Y:S01]  /*188f0*/  IMAD R3, R0, R3, R5 ;  /* 0x0000000300037224 */ /* 0x000fe200078e0205 */
[----:B------:R-:W-:Y:S06]  /*18900*/  BRA `(.L_x_1013) ;  /* 0x0000000000f87947 */ /* 0x000fec0003800000 */
.L_x_1012:
[----:B------:R-:W-:Y:S02]  /*18910*/  ULDC.64 UR4, c[0x0][0xc90] ;  /* 0x0003240000047ab9 */ /* 0x000fe40000000a00 */
[----:B------:R-:W-:-:S06]  /*18920*/  UIMAD.WIDE UR4, UR42, 0x4, UR4 ;  /* 0x000000042a0478a5 */ /* 0x000fcc000f8e0204 */
[----:B------:R-:W-:Y:S02]  /*18930*/  IMAD.U32 R2, RZ, RZ, UR4 ;  /* 0x00000004ff027e24 */ /* 0x000fe4000f8e00ff */
[----:B------:R-:W-:-:S05]  /*18940*/  IMAD.U32 R3, RZ, RZ, UR5 ;  /* 0x00000005ff037e24 */ /* 0x000fca000f8e00ff */
[----:B------:R1:W3:Y:S02]  /*18950*/  LDG.E R6, desc[UR52][R2.64] ;  /* 0x0000003402067981 */ /* 0x0002e4000c1e1900 */
[----:B-1----:R-:W-:Y:S02]  /*18960*/  IMAD.MOV.U32 R2, RZ, RZ, RZ ;  /* 0x000000ffff027224 */ /* 0x002fe400078e00ff */
[----:B---3--:R-:W-:-:S05]  /*18970*/  IMAD R4, R0, R6, RZ ;  /* 0x0000000600047224 */ /* 0x008fca00078e02ff */
[----:B------:R-:W-:-:S04]  /*18980*/  IABS R7, R4 ;  /* 0x0000000400077213 */ /* 0x000fc80000000000 */
[----:B------:R-:W1:Y:S08]  /*18990*/  I2F.RP R8, R7 ;  /* 0x0000000700087306 */ /* 0x000e700000209400 */
[----:B-1----:R-:W0:Y:S02]  /*189a0*/  MUFU.RCP R8, R8 ;  /* 0x0000000800087308 */ /* 0x002e240000001000 */
[----:B0-----:R-:W-:-:S06]  /*189b0*/  VIADD R10, R8, 0xffffffe ;  /* 0x0ffffffe080a7836 */ /* 0x001fcc0000000000 */
[----:B------:R-:W0:Y:S02]  /*189c0*/  F2I.FTZ.U32.TRUNC.NTZ R3, R10 ;  /* 0x0000000a00037305 */ /* 0x000e24000021f000 */
[----:B0-----:R-:W-:-:S04]  /*189d0*/  IMAD.MOV R12, RZ, RZ, -R3 ;  /* 0x000000ffff0c7224 */ /* 0x001fc800078e0a03 */
[----:B------:R-:W-:-:S04]  /*189e0*/  IMAD R11, R12, R7, RZ ;  /* 0x000000070c0b7224 */ /* 0x000fc800078e02ff */
[----:B------:R-:W-:Y:S01]  /*189f0*/  IMAD.HI.U32 R2, R3, R11, R2 ;  /* 0x0000000b03027227 */ /* 0x000fe200078e0002 */
[----:B------:R-:W-:Y:S02]  /*18a00*/  IABS R11, R4 ;  /* 0x00000004000b7213 */ /* 0x000fe40000000000 */
        /* <DEDUP_REMOVED lines=19> */
[----:B------:R-:W-:Y:S02]  /*18b40*/  IABS R10, R4 ;  /* 0x00000004000a7213 */ /* 0x000fe40000000000 */
[----:B------:R-:W-:-:S04]  /*18b50*/  IABS R8, R6 ;  /* 0x0000000600087213 */ /* 0x000fc80000000000 */
[----:B------:R-:W0:Y:S08]  /*18b60*/  I2F.RP R9, R8 ;  /* 0x0000000800097306 */ /* 0x000e300000209400 */
[----:B0-----:R-:W0:Y:S02]  /*18b70*/  MUFU.RCP R9, R9 ;  /* 0x0000000900097308 */ /* 0x001e240000001000 */
[----:B0-----:R-:W-:-:S06]  /*18b80*/  VIADD R2, R9, 0xffffffe ;  /* 0x0ffffffe09027836 */ /* 0x001fcc0000000000 */
[----:B------:R0:W1:Y:S02]  /*18b90*/  F2I.FTZ.U32.TRUNC.NTZ R3, R2 ;  /* 0x0000000200037305 */ /* 0x000064000021f000 */
[----:B0-----:R-:W-:Y:S02]  /*18ba0*/  IMAD.MOV.U32 R2, RZ, RZ, RZ ;  /* 0x000000ffff027224 */ /* 0x001fe400078e00ff */
[----:B-1----:R-:W-:-:S04]  /*18bb0*/  IMAD.MOV R5, RZ, RZ, -R3 ;  /* 0x000000ffff057224 */ /* 0x002fc800078e0a03 */
[----:B------:R-:W-:-:S04]  /*18bc0*/  IMAD R5, R5, R8, RZ ;  /* 0x0000000805057224 */ /* 0x000fc800078e02ff */
[----:B------:R-:W-:Y:S01]  /*18bd0*/  IMAD.HI.U32 R3, R3, R5, R2 ;  /* 0x0000000503037227 */ /* 0x000fe200078e0002 */
[-C--:B------:R-:W-:Y:S02]  /*18be0*/  IABS R5, R6.reuse ;  /* 0x0000000600057213 */ /* 0x080fe40000000000 */
[----:B------:R-:W-:Y:S02]  /*18bf0*/  LOP3.LUT R2, R4, R6, RZ, 0x3c, !PT ;  /* 0x0000000604027212 */ /* 0x000fe400078e3cff */
[----:B------:R-:W-:Y:S01]  /*18c00*/  IADD3 R4, R7, 0x1000000, R4 ;  /* 0x0100000007047810 */ /* 0x000fe20007ffe004 */
[----:B------:R-:W-:Y:S01]  /*18c10*/  IMAD.MOV R5, RZ, RZ, -R5 ;  /* 0x000000ffff057224 */ /* 0x000fe200078e0a05 */
        /* <DEDUP_REMOVED lines=10> */
[----:B------:R-:W-:Y:S01]  /*18cc0*/  @!P1 LOP3.LUT R3, RZ, R6, RZ, 0x33, !PT ;  /* 0x00000006ff039212 */ /* 0x000fe200078e33ff */
[----:B------:R-:W-:-:S04]  /*18cd0*/  IMAD.MOV R6, RZ, RZ, -R6 ;  /* 0x000000ffff067224 */ /* 0x000fc800078e0a06 */
[----:B------:R-:W-:-:S07]  /*18ce0*/  IMAD R26, R3, R6, R4 ;  /* 0x00000006031a7224 */ /* 0x000fce00078e0204 */
.L_x_1013:
[----:B------:R-:W-:-:S05]  /*18cf0*/  LOP3.LUT R3, RZ, R3, RZ, 0x33, !PT ;  /* 0x00000003ff037212 */ /* 0x000fca00078e33ff */
[----:B------:R-:W-:Y:S01]  /*18d00*/  IMAD.IADD R25, R0, 0x1, R3 ;  /* 0x0000000100197824 */ /* 0x000fe200078e0203 */
[----:B------:R-:W-:Y:S06]  /*18d10*/  BRA `(.L_x_1014) ;  /* 0x0000000000107947 */ /* 0x000fec0003800000 */
.L_x_1009:
[----:B------:R-:W-:Y:S01]  /*18d20*/  IMAD.MOV.U32 R24, RZ, RZ, R7 ;  /* 0x000000ffff187224 */ /* 0x000fe200078e0007 */
[----:B------:R-:W-:Y:S01]  /*18d30*/  ULDC UR42, c[0x0][0xc3c] ;  /* 0x00030f00002a7ab9 */ /* 0x000fe20000000800 */
[----:B------:R-:W-:Y:S02]  /*18d40*/  IMAD.MOV.U32 R25, RZ, RZ, RZ ;  /* 0x000000ffff197224 */ /* 0x000fe400078e00ff */
[----:B------:R-:W-:-:S07]  /*18d50*/  IMAD.MOV.U32 R26, RZ, RZ, RZ ;  /* 0x000000ffff1a7224 */ /* 0x000fce00078e00ff */
.L_x_1014:
[----:B------:R-:W1:Y:S01]  /*18d60*/  S2R R0, SR_TID.X ;  /* 0x0000000000007919 */ /* 0x000e620000002100 */
[----:B------:R-:W-:Y:S01]  /*18d70*/  IMAD.U32 R27, RZ, RZ, UR42 ;  /* 0x0000002aff1b7e24 */ /* 0x000fe2000f8e00ff */
[----:B------:R-:W-:Y:S01]  /*18d80*/  BAR.SYNC.DEFER_BLOCKING 0x4, 0x200 ;  /* 0x0108000000007b1d */ /* 0x000fe20000010000 */
[----:B-1----:R-:W-:-:S04]  /*18d90*/  LOP3.LUT R0, R0, 0x1f, RZ, 0xc0, !PT ;  /* 0x0000001f00007812 */ /* 0x002fc800078ec0ff */
[----:B------:R-:W-:-:S13]  /*18da0*/  ISETP.NE.AND P0, PT, R0, RZ, PT ;  /* 0x000000ff0000720c */ /* 0x000fda0003f05270 */
[----:B------:R-:W1:Y:S01]  /*18db0*/  @!P0 S2R R3, SR_CgaCtaId ;  /* 0x0000000000038919 */ /* 0x000e620000008800 */
[----:B------:R-:W-:-:S04]  /*18dc0*/  @!P0 MOV R0, 0x400 ;  /* 0x0000040000008802 */ /* 0x000fc80000000f00 */
[----:B-1----:R-:W-:-:S05]  /*18dd0*/  @!P0 LEA R18, R3, R0, 0x18 ;  /* 0x0000000003128211 */ /* 0x002fca00078ec0ff */
[----:B------:R1:W-:Y:S01]  /*18de0*/  @!P0 STS.128 [R18+0x132d0], R24 ;  /* 0x0132d01812008388 */ /* 0x0003e20000000c00 */
[----:B------:R-:W-:Y:S06]  /*18df0*/  BAR.ARV 0x5, 0x200 ;  /* 0x0148000000007b1d */ /* 0x000fec0000002000 */
.L_x_1007:
[----:B------:R-:W-:Y:S02]  /*18e00*/  ULDC UR4, c[0x0][0xc3c] ;  /* 0x00030f0000047ab9 */ /* 0x000fe40000000800 */
[----:B------:R-:W-:-:S06]  /*18e10*/  UISETP.GE.AND UP0, UPT, UR42, UR4, UPT ;  /* 0x000000042a00728c */ /* 0x000fcc000bf06270 */
[----:B------:R-:W-:-:S13]  /*18e20*/  PLOP3.LUT P0, PT, PT, PT, UP0, 0x80, 0x0 ;  /* 0x000000000000781c */ /* 0x000fda0003f0f008 */
[----:B------:R-:W-:Y:S05]  /*18e30*/  @!P0 BRA `(.L_x_1015) ;  /* 0xffffffb800a88947 */ /* 0x000fea000383ffff */
.L_x_941:
[----:B0-----:R-:W2:Y:S01]  /*18e40*/  LDL.LU R0, [R1+0x10] ;  /* 0x0000100001007983 */ /* 0x001ea20000300800 */
[----:B------:R-:W-:Y:S01]  /*18e50*/  BSSY B0, `(.L_x_1016) ;  /* 0x000000b000007945 */ /* 0x000fe20003800000 */
[----:B-1----:R-:W0:Y:S01]  /*18e60*/  S2R R5, SR_CgaCtaId ;  /* 0x0000000000057919 */ /* 0x002e220000008800 */
        /* <DEDUP_REMOVED lines=9> */
.L_x_1060:
[----:B------:R-:W-:Y:S05]  /*18f00*/  BSYNC B0 ;  /* 0x0000000000007941 */ /* 0x000fea0003800000 */
.L_x_1016:
[----:B------:R-:W-:-:S03]  /*18f10*/  UMOV UR4, 0xffffffff ;  /* 0xffffffff00047882 */ /* 0x000fc60000000000 */
[----:B------:R-:W-:Y:S05]  /*18f20*/  BRA.DIV UR4, `(.L_x_1018) ;  /* 0x0000001204687947 */ /* 0x000fea000b800000 */
[----:B0-----:R-:W0:Y:S02]  /*18f30*/  S2R R0, SR_TID.X ;  /* 0x0000000000007919 */ /* 0x001e240000002100 */
[----:B0-----:R-:W-:-:S04]  /*18f40*/  SHF.R.U32.HI R0, RZ, 0x5, R0 ;  /* 0x00000005ff007819 */ /* 0x001fc80000011600 */
[----:B------:R-:W-:-:S05]  /*18f50*/  LOP3.LUT R0, R0, 0x3, RZ, 0xc0, !PT ;  /* 0x0000000300007812 */ /* 0x000fca00078ec0ff */
[----:B------:R0:W1:Y:S02]  /*18f60*/  SHFL.IDX PT, R14, R0, RZ, 0x1f ;  /* 0x00001fff000e7589 */ /* 0x00006400000e0000 */
.L_x_1063:
[----:B-1----:R-:W-:Y:S01]  /*18f70*/  ISETP.NE.AND P0, PT, R14, RZ, PT ;  /* 0x000000ff0e00720c */ /* 0x002fe20003f05270 */
[----:B------:R-:W-:-:S12]  /*18f80*/  BSSY B0, `(.L_x_1019) ;  /* 0x000002b000007945 */ /* 0x000fd80003800000 */
[----:B------:R-:W-:Y:S05]  /*18f90*/  @P0 BRA `(.L_x_1020) ;  /* 0x0000000000a40947 */ /* 0x000fea0003800000 */
[----:B------:R-:W-:-:S03]  /*18fa0*/  UMOV UR4, 0xffffffff ;  /* 0xffffffff00047882 */ /* 0x000fc60000000000 */
[----:B------:R-:W-:Y:S05]  /*18fb0*/  BRA.DIV UR4, `(.L_x_1021) ;  /* 0x0000001204787947 */ /* 0x000fea000b800000 */
[----:B------:R-:W-:-:S13]  /*18fc0*/  ELECT P6, URZ, PT ;  /* 0x00000000003f782f */ /* 0x000fda00038c0000 */
.L_x_1066:
[----:B------:R-:W-:Y:S05]  /*18fd0*/  @!P6 BRA `(.L_x_1020) ;  /* 0x000000000094e947 */ /* 0x000fea0003800000 */
[----:B------:R-:W-:-:S06]  /*18fe0*/  ULOP3.LUT UR4, UR38, 0x2, URZ, 0xfc, !UPT ;  /* 0x0000000226047892 */ /* 0x000fcc000f8efc3f */
[----:B0-----:R-:W-:-:S05]  /*18ff0*/  IMAD.U32 R0, RZ, RZ, UR4 ;  /* 0x00000004ff007e24 */ /* 0x001fca000f8e00ff */
[----:B------:R-:W-:-:S13]  /*19000*/  ISETP.NE.AND P0, PT, R0, 0x3, PT ;  /* 0x000000030000780c */ /* 0x000fda0003f05270 */
[----:B------:R-:W-:Y:S05]  /*19010*/  @!P0 BRA `(.L_x_1022) ;  /* 0x0000000000048947 */ /* 0x000fea0003800000 */
[----:B------:R-:W-:Y:S01]  /*19020*/  BPT.TRAP 0x1 ;  /* 0x000000040000795c */ /* 0x000fe20000300000 */
.L_x_1022:
        /* <DEDUP_REMOVED lines=12> */
.L_x_1067:
[----:B------:R-:W1:Y:S02]  /*190f0*/  SYNCS.PHASECHK.TRANS64.TRYWAIT P1, [R9+URZ], R0 ;  /* 0x00000000090075a7 */ /* 0x000e64000802017f */
[----:B-1----:R-:W-:Y:S05]  /*19100*/  @!P1 BRA `(.L_x_1024) ;  /* 0x0000001000589947 */ /* 0x002fea0003800000 */
.L_x_1068:
[----:B------:R-:W-:Y:S05]  /*19110*/  @!P0 BRA `(.L_x_1025) ;  /* 0x0000000000048947 */ /* 0x000fea0003800000 */
[----:B------:R-:W-:Y:S01]  /*19120*/  BPT.TRAP 0x1 ;  /* 0x000000040000795c */ /* 0x000fe20000300000 */
.L_x_1025:
[----:B------:R-:W-:-:S04]  /*19130*/  IMAD R19, R19, 0x8, R6 ;  /* 0x0000000813137824 */ /* 0x000fc800078e0206 */
[----:B------:R-:W2:Y:S02]  /*19140*/  SYNCS.PHASECHK.TRANS64.TRYWAIT P1, [R19+URZ+0x13260], R4 ;  /* 0x01326004130075a7 */ /* 0x000ea4000802017f */
[----:B--2---:R-:W-:Y:S05]  /*19150*/  @!P1 BRA `(.L_x_1026) ;  /* 0x0000001000589947 */ /* 0x004fea0003800000 */
.L_x_1069:
[----:B------:R-:W-:Y:S05]  /*19160*/  @!P0 BRA `(.L_x_1027) ;  /* 0x0000000000048947 */ /* 0x000fea0003800000 */
[----:B------:R-:W-:Y:S01]  /*19170*/  BPT.TRAP 0x1 ;  /* 0x000000040000795c */ /* 0x000fe20000300000 */
.L_x_1027:
[----:B------:R-:W-:-:S04]  /*19180*/  IMAD R7, R7, 0x8, R6 ;  /* 0x0000000807077824 */ /* 0x000fc800078e0206 */
[----:B------:R-:W3:Y:S02]  /*19190*/  SYNCS.PHASECHK.TRANS64.TRYWAIT P1, [R7+URZ+0x13260], R0 ;  /* 0x01326000070075a7 */ /* 0x000ee4000802017f */
[----:B---3--:R-:W-:Y:S05]  /*191a0*/  @!P1 BRA `(.L_x_1028) ;  /* 0x0000001000589947 */ /* 0x008fea0003800000 */
.L_x_1070:
[----:B------:R-:W-:Y:S05]  /*191b0*/  @!P0 BRA `(.L_x_1029) ;  /* 0x0000000000048947 */ /* 0x000fea0003800000 */
[----:B------:R-:W-:Y:S01]  /*191c0*/  BPT.TRAP 0x1 ;  /* 0x000000040000795c */ /* 0x000fe20000300000 */
.L_x_1029:
[----:B------:R-:W4:Y:S02]  /*191d0*/  SYNCS.PHASECHK.TRANS64.TRYWAIT P0, [R19+URZ+0x13280], R4 ;  /* 0x01328004130075a7 */ /* 0x000f24000800017f */
[----:B----4-:R-:W-:Y:S05]  /*191e0*/  @!P0 BRA `(.L_x_1030) ;  /* 0x00000010005c8947 */ /* 0x010fea0003800000 */
.L_x_1031:
[----:B------:R0:W0:Y:S02]  /*191f0*/  SYNCS.PHASECHK.TRANS64.TRYWAIT P0, [R7+URZ+0x13280], R0 ;  /* 0x01328000070075a7 */ /* 0x000024000800017f */
[----:B0-----:R-:W-:Y:S05]  /*19200*/  @!P0 NANOSLEEP.SYNCS 0x989680 ;  /* 0x009896800000895d */ /* 0x001fea0003900000 */
[----:B------:R-:W0:Y:S02]  /*19210*/  @!P0 SYNCS.PHASECHK.TRANS64 P0, [R7+URZ+0x13280], R0 ;  /* 0x01328000070085a7 */ /* 0x000e24000800007f */
[----:B0-----:R-:W-:Y:S05]  /*19220*/  @!P0 BRA `(.L_x_1031) ;  /* 0xfffffffc00f08947 */ /* 0x001fea000383ffff */
.L_x_1020:
[----:B------:R-:W-:Y:S05]  /*19230*/  BSYNC B0 ;  /* 0x0000000000007941 */ /* 0x000fea0003800000 */
.L_x_1019:
[----:B------:R-:W-:Y:S05]  /*19240*/  EXIT ;  /* 0x000000000000794d */ /* 0x000fea0003800000 */
.L_x_848:
[----:B0-----:R-:W-:-:S04]  /*19250*/  IMAD.U32 R3, RZ, RZ, UR45 ;  /* 0x0000002dff037e24 */ /* 0x001fc8000f8e00ff */
[----:B------:R0:W1:Y:S03]  /*19260*/  SYNCS.PHASECHK.TRANS64.TRYWAIT P1, [R3+URZ+0x13200], R0 ;  /* 0x01320000030075a7 */ /* 0x000066000802017f */
[----:B-1----:R-:W-:Y:S05]  /*19270*/  @!P1 NANOSLEEP.SYNCS 0x989680 ;  /* 0x009896800000995d */ /* 0x002fea0003900000 */
[----:B------:R-:W1:Y:S02]  /*19280*/  @!P1 SYNCS.PHASECHK.TRANS64 P1, [R3+URZ+0x13200], R0 ;  /* 0x01320000030095a7 */ /* 0x000e64000802007f */
[----:B-1----:R-:W-:Y:S05]  /*19290*/  @!P1 BRA `(.L_x_848) ;  /* 0xfffffffc00ec9947 */ /* 0x002fea000383ffff */
[----:B------:R-:W-:Y:S05]  /*192a0*/  BRA `(.L_x_1032) ;  /* 0xfffffe8c00087947 */ /* 0x000fea000383ffff */
.L_x_852:
[----:B-1----:R1:W2:Y:S02]  /*192b0*/  SYNCS.PHASECHK.TRANS64.TRYWAIT P1, [R3+URZ+0x13230], R0 ;  /* 0x01323000030075a7 */ /* 0x0022a4000802017f */
[----:B--2---:R-:W-:Y:S05]  /*192c0*/  @!P1 NANOSLEEP.SYNCS 0x989680 ;  /* 0x009896800000995d */ /* 0x004fea0003900000 */
[----:B------:R-:W2:Y:S02]  /*192d0*/  @!P1 SYNCS.PHASECHK.TRANS64 P1, [R3+URZ+0x13230], R0 ;  /* 0x01323000030095a7 */ /* 0x000ea4000802007f */
[----:B--2---:R-:W-:Y:S05]  /*192e0*/  @!P1 BRA `(.L_x_852) ;  /* 0xfffffffc00f09947 */ /* 0x004fea000383ffff */
[----:B------:R-:W-:Y:S05]  /*192f0*/  BRA `(.L_x_851) ;  /* 0xfffffe8c00247947 */ /* 0x000fea000383ffff */
.L_x_868:
[----:B-1----:R-:W-:-:S04]  /*19300*/  IMAD.U32 R8, RZ, RZ, UR23 ;  /* 0x00000017ff087e24 */ /* 0x002fc8000f8e00ff */
[----:B------:R1:W2:Y:S03]  /*19310*/  SYNCS.PHASECHK.TRANS64.TRYWAIT P1, [R8+URZ+0x13230], R7 ;  /* 0x01323007080075a7 */ /* 0x0002a6000802017f */
[----:B--2---:R-:W-:Y:S05]  /*19320*/  @!P1 NANOSLEEP.SYNCS 0x989680 ;  /* 0x009896800000995d */ /* 0x004fea0003900000 */
[----:B------:R-:W2:Y:S02]  /*19330*/  @!P1 SYNCS.PHASECHK.TRANS64 P1, [R8+URZ+0x13230], R7 ;  /* 0x01323007080095a7 */ /* 0x000ea4000802007f */
[----:B--2---:R-:W-:Y:S05]  /*19340*/  @!P1 BRA `(.L_x_868) ;  /* 0xfffffffc00ec9947 */ /* 0x004fea000383ffff */
[----:B------:R-:W-:Y:S05]  /*19350*/  BRA `(.L_x_867) ;  /* 0xfffffec800ac7947 */ /* 0x000fea000383ffff */
.L_x_872:
[----:B-1----:R-:W-:-:S04]  /*19360*/  IMAD.U32 R8, RZ, RZ, UR11 ;  /* 0x0000000bff087e24 */ /* 0x002fc8000f8e00ff */
[----:B------:R1:W2:Y:S03]  /*19370*/  SYNCS.PHASECHK.TRANS64.TRYWAIT P1, [R8+URZ+0x13250], R7 ;  /* 0x01325007080075a7 */ /* 0x0002a6000802017f */
[----:B--2---:R-:W-:Y:S05]  /*19380*/  @!P1 NANOSLEEP.SYNCS 0x989680 ;  /* 0x009896800000995d */ /* 0x004fea0003900000 */
[----:B------:R-:W2:Y:S02]  /*19390*/  @!P1 SYNCS.PHASECHK.TRANS64 P1, [R8+URZ+0x13250], R7 ;  /* 0x01325007080095a7 */ /* 0x000ea4000802007f */
[----:B--2---:R-:W-:Y:S05]  /*193a0*/  @!P1 BRA `(.L_x_872) ;  /* 0xfffffffc00ec9947 */ /* 0x004fea000383ffff */
[----:B------:R-:W-:Y:S05]  /*193b0*/  BRA `(.L_x_871) ;  /* 0xfffffecc00b87947 */ /* 0x000fea000383ffff */
.L_x_890:
[----:B-1----:R-:W-:-:S04]  /*193c0*/  IMAD.U32 R4, RZ, RZ, UR20 ;  /* 0x00000014ff047e24 */ /* 0x002fc8000f8e00ff */
[----:B------:R1:W2:Y:S03]  /*193d0*/  SYNCS.PHASECHK.TRANS64.TRYWAIT P1, [R4+URZ+0x13230], R3 ;  /* 0x01323003040075a7 */ /* 0x0002a6000802017f */
[----:B--2---:R-:W-:Y:S05]  /*193e0*/  @!P1 NANOSLEEP.SYNCS 0x989680 ;  /* 0x009896800000995d */ /* 0x004fea0003900000 */
[----:B------:R-:W2:Y:S02]  /*193f0*/  @!P1 SYNCS.PHASECHK.TRANS64 P1, [R4+URZ+0x13230], R3 ;  /* 0x01323003040095a7 */ /* 0x000ea4000802007f */
[----:B--2---:R-:W-:Y:S05]  /*19400*/  @!P1 BRA `(.L_x_890) ;  /* 0xfffffffc00ec9947 */ /* 0x004fea000383ffff */
[----:B------:R-:W-:Y:S05]  /*19410*/  BRA `(.L_x_889) ;  /* 0xffffff0800f47947 */ /* 0x000fea000383ffff */
.L_x_894:
[----:B-1----:R-:W-:-:S04]  /*19420*/  IMAD.U32 R4, RZ, RZ, UR11 ;  /* 0x0000000bff047e24 */ /* 0x002fc8000f8e00ff */
[----:B------:R1:W2:Y:S03]  /*19430*/  SYNCS.PHASECHK.TRANS64.TRYWAIT P1, [R4+URZ+0x13250], R3 ;  /* 0x01325003040075a7 */ /* 0x0002a6000802017f */
[----:B--2---:R-:W-:Y:S05]  /*19440*/  @!P1 NANOSLEEP.SYNCS 0x989680 ;  /* 0x009896800000995d */ /* 0x004fea0003900000 */
[----:B------:R-:W2:Y:S02]  /*19450*/  @!P1 SYNCS.PHASECHK.TRANS64 P1, [R4+URZ+0x13250], R3 ;  /* 0x01325003040095a7 */ /* 0x000ea4000802007f */
[----:B--2---:R-:W-:Y:S05]  /*19460*/  @!P1 BRA `(.L_x_894) ;  /* 0xfffffffc00ec9947 */ /* 0x004fea000383ffff */
[----:B------:R-:W-:Y:S05]  /*19470*/  BRA `(.L_x_893) ;  /* 0xffffff1400407947 */ /* 0x000fea000383ffff */
.L_x_901:
[----:B-1----:R-:W-:-:S04]  /*19480*/  IMAD.U32 R8, RZ, RZ, UR6 ;  /* 0x00000006ff087e24 */ /* 0x002fc8000f8e00ff */
[----:B------:R1:W2:Y:S03]  /*19490*/  SYNCS.PHASECHK.TRANS64.TRYWAIT P1, [R8+URZ+0x13230], R7 ;  /* 0x01323007080075a7 */ /* 0x0002a6000802017f */
[----:B--2---:R-:W-:Y:S05]  /*194a0*/  @!P1 NANOSLEEP.SYNCS 0x989680 ;  /* 0x009896800000995d */ /* 0x004fea0003900000 */
[----:B------:R-:W2:Y:S02]  /*194b0*/  @!P1 SYNCS.PHASECHK.TRANS64 P1, [R8+URZ+0x13230], R7 ;  /* 0x01323007080095a7 */ /* 0x000ea4000802007f */
[----:B--2---:R-:W-:Y:S05]  /*194c0*/  @!P1 BRA `(.L_x_901) ;  /* 0xfffffffc00ec9947 */ /* 0x004fea000383ffff */
[----:B------:R-:W-:Y:S05]  /*194d0*/  BRA `(.L_x_900) ;  /* 0xffffff2c00647947 */ /* 0x000fea000383ffff */
.L_x_905:
[----:B-1----:R-:W-:-:S04]  /*194e0*/  IMAD.U32 R8, RZ, RZ, UR11 ;  /* 0x0000000bff087e24 */ /* 0x002fc8000f8e00ff */
[----:B------:R1:W2:Y:S03]  /*194f0*/  SYNCS.PHASECHK.TRANS64.TRYWAIT P1, [R8+URZ+0x13250], R7 ;  /* 0x01325007080075a7 */ /* 0x0002a6000802017f */
[----:B--2---:R-:W-:Y:S05]  /*19500*/  @!P1 NANOSLEEP.SYNCS 0x989680 ;  /* 0x009896800000995d */ /* 0x004fea0003900000 */
[----:B------:R-:W2:Y:S02]  /*19510*/  @!P1 SYNCS.PHASECHK.TRANS64 P1, [R8+URZ+0x13250], R7 ;  /* 0x01325007080095a7 */ /* 0x000ea4000802007f */
[----:B--2---:R-:W-:Y:S05]  /*19520*/  @!P1 BRA `(.L_x_905) ;  /* 0xfffffffc00ec9947 */ /* 0x004fea000383ffff */
[----:B------:R-:W-:Y:S05]  /*19530*/  BRA `(.L_x_904) ;  /* 0xffffff3000707947 */ /* 0x000fea000383ffff */
.L_x_919:
[----:B-1----:R-:W-:-:S04]  /*19540*/  IMAD.U32 R7, RZ, RZ, UR14 ;  /* 0x0000000eff077e24 */ /* 0x002fc8000f8e00ff */
[----:B------:R1:W2:Y:S03]  /*19550*/  SYNCS.PHASECHK.TRANS64.TRYWAIT P1, [R7+URZ+0x13250], R0 ;  /* 0x01325000070075a7 */ /* 0x0002a6000802017f */
[----:B--2---:R-:W-:Y:S05]  /*19560*/  @!P1 NANOSLEEP.SYNCS 0x989680 ;  /* 0x009896800000995d */ /* 0x004fea0003900000 */
[----:B------:R-:W2:Y:S02]  /*19570*/  @!P1 SYNCS.PHASECHK.TRANS64 P1, [R7+URZ+0x13250], R0 ;  /* 0x01325000070095a7 */ /* 0x000ea4000802007f */
[----:B--2---:R-:W-:Y:S05]  /*19580*/  @!P1 BRA `(.L_x_919) ;  /* 0xfffffffc00ec9947 */ /* 0x004fea000383ffff */
[----:B------:R-:W-:Y:S05]  /*19590*/  BRA `(.L_x_918) ;  /* 0xffffff6800ec7947 */ /* 0x000fea000383ffff */
.L_x_963:
[----:B------:R-:W-:Y:S02]  /*195a0*/  IMAD.MOV.U32 R13, RZ, RZ, R20 ;  /* 0x000000ffff0d7224 */ /* 0x000fe400078e0014 */
[----:B------:R-:W-:Y:S02]  /*195b0*/  IMAD.MOV.U32 R12, RZ, RZ, RZ ;  /* 0x000000ffff0c7224 */ /* 0x000fe400078e00ff */
[----:B------:R-:W-:Y:S02]  /*195c0*/  IMAD.MOV.U32 R11, RZ, RZ, 0x1f ;  /* 0x0000001fff0b7424 */ /* 0x000fe400078e00ff */
[----:B------:R-:W-:-:S07]  /*195d0*/  IMAD.MOV.U32 R15, RZ, RZ, -0x1 ;  /* 0xffffffffff0f7424 */ /* 0x000fce00078e00ff */
[----:B01----:R-:W-:Y:S05]  /*195e0*/  WARPSYNC.COLLECTIVE R15, `(.L_x_1033) ;  /* 0x000000000f087348 */ /* 0x003fea0003c00000 */
[----:B------:R2:W3:Y:S02]  /*195f0*/  SHFL.IDX P6, R14, R13, R12, R11 ;  /* 0x0000000c0d0e7389 */ /* 0x0004e400000c000b */
[----:B0123--:R-:W-:Y:S01]  /*19600*/  ENDCOLLECTIVE ;  /* 0x000000000000791b */ /* 0x00ffe20003800000 */
.L_x_1033:
[----:B------:R-:W-:Y:S05]  /*19610*/  BRA `(.L_x_1034) ;  /* 0xffffffc400947947 */ /* 0x000fea000383ffff */
.L_x_965:
[----:B------:R-:W-:Y:S01]  /*19620*/  BSSY B0, `(.L_x_1035) ;  /* 0x0000006000007945 */ /* 0x000fe20003800000 */
[----:B------:R-:W-:-:S07]  /*19630*/  IMAD.MOV.U32 R15, RZ, RZ, -0x1 ;  /* 0xffffffffff0f7424 */ /* 0x000fce00078e00ff */
[----:B012---:R-:W-:Y:S05]  /*19640*/  WARPSYNC.COLLECTIVE R15, `(.L_x_1036) ;  /* 0x000000000f0c7348 */ /* 0x007fea0003c00000 */
[----:B------:R-:W-:Y:S02]  /*19650*/  ELECT P6, UR62, PT ;  /* 0x00000000003e782f */ /* 0x000fe400038c0000 */
[----:B------:R-:W-:Y:S01]  /*19660*/  MOV R14, UR62 ;  /* 0x0000003e000e7c02 */ /* 0x000fe20008000f00 */
[----:B012---:R-:W-:Y:S10]  /*19670*/  ENDCOLLECTIVE ;  /* 0x000000000000791b */ /* 0x007ff40003800000 */
.L_x_1036:
[----:B------:R-:W-:Y:S05]  /*19680*/  BSYNC B0 ;  /* 0x0000000000007941 */ /* 0x000fea0003800000 */
.L_x_1035:
[----:B------:R-:W-:Y:S05]  /*19690*/  BRA `(.L_x_1037) ;  /* 0xffffffc4009c7947 */ /* 0x000fea000383ffff */
.L_x_967:
[----:B---3--:R3:W4:Y:S02]  /*196a0*/  SYNCS.PHASECHK.TRANS64.TRYWAIT P0, [R2+URZ+0x13280], R3 ;  /* 0x01328003020075a7 */ /* 0x008724000800017f */
[----:B----4-:R-:W-:Y:S05]  /*196b0*/  @!P0 NANOSLEEP.SYNCS 0x989680 ;  /* 0x009896800000895d */ /* 0x010fea0003900000 */
[----:B------:R-:W4:Y:S02]  /*196c0*/  @!P0 SYNCS.PHASECHK.TRANS64 P0, [R2+URZ+0x13280], R3 ;  /* 0x01328003020085a7 */ /* 0x000f24000800007f */
[----:B----4-:R-:W-:Y:S05]  /*196d0*/  @!P0 BRA `(.L_x_967) ;  /* 0xfffffffc00f08947 */ /* 0x010fea000383ffff */
[----:B------:R-:W-:Y:S05]  /*196e0*/  BRA `(.L_x_1038) ;  /* 0xffffffc400f87947 */ /* 0x000fea000383ffff */
.L_x_969:
[----:B0-----:R0:W4:Y:S02]  /*196f0*/  SYNCS.PHASECHK.TRANS64.TRYWAIT P0, [R2+URZ+0x13240], R3 ;  /* 0x01324003020075a7 */ /* 0x001124000800017f */
[----:B----4-:R-:W-:Y:S05]  /*19700*/  @!P0 NANOSLEEP.SYNCS 0x989680 ;  /* 0x009896800000895d */ /* 0x010fea0003900000 */
[----:B------:R-:W4:Y:S02]  /*19710*/  @!P0 SYNCS.PHASECHK.TRANS64 P0, [R2+URZ+0x13240], R3 ;  /* 0x01324003020085a7 */ /* 0x000f24000800007f */
[----:B----4-:R-:W-:Y:S05]  /*19720*/  @!P0 BRA `(.L_x_969) ;  /* 0xfffffffc00f08947 */ /* 0x010fea000383ffff */
[----:B------:R-:W-:Y:S05]  /*19730*/  BRA `(.L_x_1039) ;  /* 0xffffffc800447947 */ /* 0x000fea000383ffff */
.L_x_973:
[----:B------:R-:W2:Y:S01]  /*19740*/  LDL.LU R11, [R1+0x4] ;  /* 0x00000400010b7983 */ /* 0x000ea20000300800 */
[----:B------:R-:W-:Y:S01]  /*19750*/  IMAD.MOV.U32 R13, RZ, RZ, R4 ;  /* 0x000000ffff0d7224 */ /* 0x000fe200078e0004 */
[----:B------:R-:W-:Y:S01]  /*19760*/  LOP3.LUT R8, R8, 0x7f, RZ, 0xc0, !PT ;  /* 0x0000007f08087812 */ /* 0x000fe200078ec0ff */
[----:B------:R-:W-:Y:S02]  /*19770*/  IMAD.MOV.U32 R12, RZ, RZ, RZ ;  /* 0x000000ffff0c7224 */ /* 0x000fe400078e00ff */
[----:B------:R-:W-:Y:S01]  /*19780*/  IMAD.MOV.U32 R15, RZ, RZ, -0x1 ;  /* 0xffffffffff0f7424 */ /* 0x000fe200078e00ff */
[----:B------:R-:W-:-:S05]  /*19790*/  SHF.R.U32.HI R8, RZ, 0x2, R8 ;  /* 0x00000002ff087819 */ /* 0x000fca0000011608 */
[----:B------:R-:W-:-:S04]  /*197a0*/  IMAD.IADD R8, R8, 0x1, R10 ;  /* 0x0000000108087824 */ /* 0x000fc800078e020a */
[----:B------:R-:W-:Y:S02]  /*197b0*/  VIADD R10, R8, 0x20 ;  /* 0x00000020080a7836 */ /* 0x000fe40000000000 */
[----:B--2---:R-:W-:Y:S02]  /*197c0*/  IMAD R7, R11, R9, RZ ;  /* 0x000000090b077224 */ /* 0x004fe400078e02ff */
[----:B------:R-:W-:-:S03]  /*197d0*/  IMAD.MOV.U32 R11, RZ, RZ, 0x1c1f ;  /* 0x00001c1fff0b7424 */ /* 0x000fc600078e00ff */
[----:B------:R-:W-:-:S13]  /*197e0*/  ISETP.GE.AND P1, PT, R8, R7, PT ;  /* 0x000000070800720c */ /* 0x000fda0003f26270 */
[----:B-----5:R-:W-:Y:S05]  /*197f0*/  WARPSYNC.COLLECTIVE R15, `(.L_x_1040) ;  /* 0x000000000f087348 */ /* 0x020fea0003c00000 */
[----:B------:R0:W1:Y:S02]  /*19800*/  SHFL.IDX P6, R14, R13, R12, R11 ;  /* 0x0000000c0d0e7389 */ /* 0x00006400000c000b */
[----:B01---5:R-:W-:Y:S01]  /*19810*/  ENDCOLLECTIVE ;  /* 0x000000000000791b */ /* 0x023fe20003800000 */
.L_x_1040:
[----:B------:R-:W-:Y:S02]  /*19820*/  IMAD.MOV.U32 R13, RZ, RZ, R0 ;  /* 0x000000ffff0d7224 */ /* 0x000fe400078e0000 */
[----:B------:R-:W-:-:S07]  /*19830*/  IMAD.MOV.U32 R2, RZ, RZ, R14 ;  /* 0x000000ffff027224 */ /* 0x000fce00078e000e */
[----:B------:R-:W-:Y:S05]  /*19840*/  WARPSYNC.COLLECTIVE R15, `(.L_x_1041) ;  /* 0x000000000f087348 */ /* 0x000fea0003c00000 */
[----:B------:R0:W1:Y:S02]  /*19850*/  SHFL.IDX P6, R14, R13, R12, R11 ;  /* 0x0000000c0d0e7389 */ /* 0x00006400000c000b */
[----:B01----:R-:W-:Y:S01]  /*19860*/  ENDCOLLECTIVE ;  /* 0x000000000000791b */ /* 0x003fe20003800000 */
.L_x_1041:
[----:B------:R-:W-:Y:S02]  /*19870*/  IMAD.MOV.U32 R13, RZ, RZ, R4 ;  /* 0x000000ffff0d7224 */ /* 0x000fe400078e0004 */
[----:B------:R-:W-:Y:S02]  /*19880*/  IMAD.MOV.U32 R12, RZ, RZ, 0x1 ;  /* 0x00000001ff0c7424 */ /* 0x000fe400078e00ff */
[----:B------:R-:W-:-:S07]  /*19890*/  IMAD.MOV.U32 R3, RZ, RZ, R14 ;  /* 0x000000ffff037224 */ /* 0x000fce00078e000e */
[----:B------:R-:W-:Y:S05]  /*198a0*/  WARPSYNC.COLLECTIVE R15, `(.L_x_1042) ;  /* 0x000000000f087348 */ /* 0x000fea0003c00000 */
[----:B------:R0:W1:Y:S02]  /*198b0*/  SHFL.IDX P6, R14, R13, R12, R11 ;  /* 0x0000000c0d0e7389 */ /* 0x00006400000c000b */
[----:B01----:R-:W-:Y:S01]  /*198c0*/  ENDCOLLECTIVE ;  /* 0x000000000000791b */ /* 0x003fe20003800000 */
.L_x_1042:
[----:B------:R-:W-:-:S05]  /*198d0*/  @!P1 IADD3 R9, P2, R21, R3, RZ ;  /* 0x0000000315099210 */ /* 0x000fca0007f5e0ff */
[----:B------:R-:W-:Y:S02]  /*198e0*/  @!P1 IMAD.X R3, RZ, RZ, R2, P2 ;  /* 0x000000ffff039224 */ /* 0x000fe400010e0602 */
[----:B------:R-:W-:Y:S02]  /*198f0*/  @!P1 IMAD.MOV.U32 R2, RZ, RZ, R9 ;  /* 0x000000ffff029224 */ /* 0x000fe400078e0009 */
[----:B------:R-:W-:-:S03]  /*19900*/  IMAD.MOV.U32 R13, RZ, RZ, R0 ;  /* 0x000000ffff0d7224 */ /* 0x000fc600078e0000 */
[----:B------:R-:W-:Y:S01]  /*19910*/  @!PT LDS RZ, [RZ] ;  /* 0x00000000fffff984 */ /* 0x000fe20000000800 */
[----:B------:R-:W-:Y:S01]  /*19920*/  @!PT LDS RZ, [RZ] ;  /* 0x00000000fffff984 */ /* 0x000fe20000000800 */
[----:B------:R-:W-:Y:S01]  /*19930*/  @!PT LDS RZ, [RZ] ;  /* 0x00000000fffff984 */ /* 0x000fe20000000800 */
[----:B------:R0:W-:Y:S01]  /*19940*/  @!P1 LDGSTS.E.BYPASS.LTC128B.128 [R20+0xb000], desc[UR52][R2.64], !P0 ;  /* 0x0b00000002149fae */ /* 0x0001e2000c101d74 */
[----:B------:R-:W-:Y:S01]  /*19950*/  ISETP.GE.AND P1, PT, R10, R7, PT ;  /* 0x000000070a00720c */ /* 0x000fe20003f26270 */
[----:B------:R-:W-:Y:S02]  /*19960*/  VIADD R10, R8, 0x40 ;  /* 0x00000040080a7836 */ /* 0x000fe40000000000 */
[----:B0-----:R-:W-:-:S10]  /*19970*/  IMAD.MOV.U32 R2, RZ, RZ, R14 ;  /* 0x000000ffff027224 */ /* 0x001fd400078e000e */
[----:B------:R-:W-:Y:S05]  /*19980*/  WARPSYNC.COLLECTIVE R15, `(.L_x_1043) ;  /* 0x000000000f087348 */ /* 0x000fea0003c00000 */
[----:B------:R0:W1:Y:S02]  /*19990*/  SHFL.IDX P6, R14, R13, R12, R11 ;  /* 0x0000000c0d0e7389 */ /* 0x00006400000c000b */
[----:B01----:R-:W-:Y:S01]  /*199a0*/  ENDCOLLECTIVE ;  /* 0x000000000000791b */ /* 0x003fe20003800000 */
.L_x_1043:
[----:B------:R-:W-:Y:S02]  /*199b0*/  IMAD.MOV.U32 R13, RZ, RZ, R4 ;  /* 0x000000ffff0d7224 */ /* 0x000fe400078e0004 */
[----:B------:R-:W-:Y:S01]  /*199c0*/  IMAD.MOV.U32 R12, RZ, RZ, 0x2 ;  /* 0x00000002ff0c7424 */ /* 0x000fe200078e00ff */
[----:B------:R-:W-:-:S13]  /*199d0*/  @!P1 IADD3 R9, P2, R21, R14, RZ ;  /* 0x0000000e15099210 */ /* 0x000fda0007f5e0ff */
[----:B------:R-:W-:Y:S05]  /*199e0*/  WARPSYNC.COLLECTIVE R15, `(.L_x_1044) ;  /* 0x000000000f087348 */ /* 0x000fea0003c00000 */
[----:B------:R0:W1:Y:S02]  /*199f0*/  SHFL.IDX P6, R14, R13, R12, R11 ;  /* 0x0000000c0d0e7389 */ /* 0x00006400000c000b */
[----:B01----:R-:W-:Y:S01]  /*19a00*/  ENDCOLLECTIVE ;  /* 0x000000000000791b */ /* 0x003fe20003800000 */
.L_x_1044:
[----:B------:R-:W-:Y:S02]  /*19a10*/  @!P1 IMAD.X R3, RZ, RZ, R2, P2 ;  /* 0x000000ffff039224 */ /* 0x000fe400010e0602 */
[----:B------:R-:W-:-:S05]  /*19a20*/  @!P1 IMAD.MOV.U32 R2, RZ, RZ, R9 ;  /* 0x000000ffff029224 */ /* 0x000fca00078e0009 */
        /* <DEDUP_REMOVED lines=10> */
.L_x_1045:
[----:B------:R-:W-:Y:S02]  /*19ad0*/  IMAD.MOV.U32 R13, RZ, RZ, R4 ;  /* 0x000000ffff0d7224 */ /* 0x000fe400078e0004 */
[----:B------:R-:W-:Y:S01]  /*19ae0*/  IMAD.MOV.U32 R12, RZ, RZ, 0x3 ;  /* 0x00000003ff0c7424 */ /* 0x000fe200078e00ff */
[----:B------:R-:W-:-:S13]  /*19af0*/  @!P1 IADD3 R9, P2, R21, R14, RZ ;  /* 0x0000000e15099210 */ /* 0x000fda0007f5e0ff */
[----:B------:R-:W-:Y:S05]  /*19b00*/  WARPSYNC.COLLECTIVE R15, `(.L_x_1046) ;  /* 0x000000000f087348 */ /* 0x000fea0003c00000 */
[----:B------:R0:W1:Y:S02]  /*19b10*/  SHFL.IDX P6, R14, R13, R12, R11 ;  /* 0x0000000c0d0e7389 */ /* 0x00006400000c000b */
[----:B01----:R-:W-:Y:S01]  /*19b20*/  ENDCOLLECTIVE ;  /* 0x000000000000791b */ /* 0x003fe20003800000 */
.L_x_1046:
[----:B------:R-:W-:Y:S02]  /*19b30*/  @!P1 IMAD.X R3, RZ, RZ, R2, P2 ;  /* 0x000000ffff039224 */ /* 0x000fe400010e0602 */
[----:B------:R-:W-:-:S05]  /*19b40*/  @!P1 IMAD.MOV.U32 R2, RZ, RZ, R9 ;  /* 0x000000ffff029224 */ /* 0x000fca00078e0009 */
        /* <DEDUP_REMOVED lines=11> */
.L_x_1047:
[----:B------:R-:W-:Y:S02]  /*19c00*/  IMAD.MOV.U32 R13, RZ, RZ, R6 ;  /* 0x000000ffff0d7224 */ /* 0x000fe400078e0006 */
[----:B------:R-:W-:Y:S02]  /*19c10*/  IMAD.MOV.U32 R12, RZ, RZ, RZ ;  /* 0x000000ffff0c7224 */ /* 0x000fe400078e00ff */
[----:B------:R-:W-:-:S07]  /*19c20*/  IMAD.MOV.U32 R2, RZ, RZ, R14 ;  /* 0x000000ffff027224 */ /* 0x000fce00078e000e */
[----:B------:R-:W-:Y:S05]  /*19c30*/  WARPSYNC.COLLECTIVE R15, `(.L_x_1048) ;  /* 0x000000000f087348 */ /* 0x000fea0003c00000 */
[----:B------:R0:W1:Y:S02]  /*19c40*/  SHFL.IDX P6, R14, R13, R12, R11 ;  /* 0x0000000c0d0e7389 */ /* 0x00006400000c000b */
[----:B01----:R-:W-:Y:S01]  /*19c50*/  ENDCOLLECTIVE ;  /* 0x000000000000791b */ /* 0x003fe20003800000 */
.L_x_1048:
        /* <DEDUP_REMOVED lines=11> */
.L_x_1049:
[----:B------:R-:W-:-:S05]  /*19d10*/  VIADD R2, R8, 0x80 ;  /* 0x0000008008027836 */ /* 0x000fca0000000000 */
[----:B------:R-:W-:Y:S01]  /*19d20*/  ISETP.GE.AND P2, PT, R2, R7, PT ;  /* 0x000000070200720c */ /* 0x000fe20003f46270 */
[----:B------:R-:W-:Y:S02]  /*19d30*/  IMAD.MOV.U32 R13, RZ, RZ, R6 ;  /* 0x000000ffff0d7224 */ /* 0x000fe400078e0006 */
[----:B------:R-:W-:Y:S02]  /*19d40*/  IMAD.MOV.U32 R12, RZ, RZ, 0x1 ;  /* 0x00000001ff0c7424 */ /* 0x000fe400078e00ff */
[----:B------:R-:W-:-:S08]  /*19d50*/  IMAD.MOV.U32 R9, RZ, RZ, R14 ;  /* 0x000000ffff097224 */ /* 0x000fd000078e000e */
[----:B------:R-:W-:Y:S05]  /*19d60*/  WARPSYNC.COLLECTIVE R15, `(.L_x_1050) ;  /* 0x000000000f087348 */ /* 0x000fea0003c00000 */
[----:B------:R0:W1:Y:S02]  /*19d70*/  SHFL.IDX P6, R14, R13, R12, R11 ;  /* 0x0000000c0d0e7389 */ /* 0x00006400000c000b */
[----:B01----:R-:W-:Y:S01]  /*19d80*/  ENDCOLLECTIVE ;  /* 0x000000000000791b */ /* 0x003fe20003800000 */
.L_x_1050:
        /* <DEDUP_REMOVED lines=11> */
.L_x_1051:
[----:B------:R-:W-:Y:S05]  /*19e40*/  BRA `(.L_x_1052) ;  /* 0xffffffcc00447947 */ /* 0x000fea000383ffff */
.L_x_976:
[----:B0-----:R0:W1:Y:S02]  /*19e50*/  SYNCS.PHASECHK.TRANS64.TRYWAIT P0, [R18+URZ+0x13220], R3 ;  /* 0x01322003120075a7 */ /* 0x001064000800017f */
[----:B-1----:R-:W-:Y:S05]  /*19e60*/  @!P0 NANOSLEEP.SYNCS 0x989680 ;  /* 0x009896800000895d */ /* 0x002fea0003900000 */
[----:B------:R-:W1:Y:S02]  /*19e70*/  @!P0 SYNCS.PHASECHK.TRANS64 P0, [R18+URZ+0x13220], R3 ;  /* 0x01322003120085a7 */ /* 0x000e64000800007f */
[----:B-1----:R-:W-:Y:S05]  /*19e80*/  @!P0 BRA `(.L_x_976) ;  /* 0xfffffffc00f08947 */ /* 0x002fea000383ffff */
[----:B------:R-:W-:Y:S05]  /*19e90*/  BRA `(.L_x_1053) ;  /* 0xffffffcc00ac7947 */ /* 0x000fea000383ffff */
.L_x_982:
[----:B0-----:R0:W1:Y:S02]  /*19ea0*/  SYNCS.PHASECHK.TRANS64.TRYWAIT P0, [R4+URZ+0x13280], R2 ;  /* 0x01328002040075a7 */ /* 0x001064000800017f */
[----:B-1----:R-:W-:Y:S05]  /*19eb0*/  @!P0 NANOSLEEP.SYNCS 0x989680 ;  /* 0x009896800000895d */ /* 0x002fea0003900000 */
[----:B------:R-:W1:Y:S02]  /*19ec0*/  @!P0 SYNCS.PHASECHK.TRANS64 P0, [R4+URZ+0x13280], R2 ;  /* 0x01328002040085a7 */ /* 0x000e64000800007f */
[----:B-1----:R-:W-:Y:S05]  /*19ed0*/  @!P0 BRA `(.L_x_982) ;  /* 0xfffffffc00f08947 */ /* 0x002fea000383ffff */
[----:B------:R-:W-:Y:S05]  /*19ee0*/  BRA `(.L_x_1054) ;  /* 0xffffffd000447947 */ /* 0x000fea000383ffff */
.L_x_987:
[----:B-1----:R1:W2:Y:S02]  /*19ef0*/  SYNCS.PHASECHK.TRANS64.TRYWAIT P0, [R4+URZ+0x13240], R2 ;  /* 0x01324002040075a7 */ /* 0x0022a4000800017f */
[----:B--2---:R-:W-:Y:S05]  /*19f00*/  @!P0 NANOSLEEP.SYNCS 0x989680 ;  /* 0x009896800000895d */ /* 0x004fea0003900000 */
[----:B------:R-:W2:Y:S02]  /*19f10*/  @!P0 SYNCS.PHASECHK.TRANS64 P0, [R4+URZ+0x13240], R2 ;  /* 0x01324002040085a7 */ /* 0x000ea4000800007f */
[----:B--2---:R-:W-:Y:S05]  /*19f20*/  @!P0 BRA `(.L_x_987) ;  /* 0xfffffffc00f08947 */ /* 0x004fea000383ffff */
[----:B------:R-:W-:Y:S05]  /*19f30*/  BRA `(.L_x_1055) ;  /* 0xffffffd000bc7947 */ /* 0x000fea000383ffff */
.L_x_993:
[----:B0-----:R0:W1:Y:S02]  /*19f40*/  SYNCS.PHASECHK.TRANS64.TRYWAIT P0, [R3+URZ+0x13270], R2 ;  /* 0x01327002030075a7 */ /* 0x001064000800017f */
[----:B-1----:R-:W-:Y:S05]  /*19f50*/  @!P0 NANOSLEEP.SYNCS 0x989680 ;  /* 0x009896800000895d */ /* 0x002fea0003900000 */
[----:B------:R-:W1:Y:S02]  /*19f60*/  @!P0 SYNCS.PHASECHK.TRANS64 P0, [R3+URZ+0x13270], R2 ;  /* 0x01327002030085a7 */ /* 0x000e64000800007f */
[----:B-1----:R-:W-:Y:S05]  /*19f70*/  @!P0 BRA `(.L_x_993) ;  /* 0xfffffffc00f08947 */ /* 0x002fea000383ffff */
[----:B------:R-:W-:Y:S05]  /*19f80*/  BRA `(.L_x_1056) ;  /* 0xffffffd400587947 */ /* 0x000fea000383ffff */
.L_x_995:
[----:B0-----:R0:W1:Y:S02]  /*19f90*/  SYNCS.PHASECHK.TRANS64.TRYWAIT P0, [R3+URZ+0x13260], R2 ;  /* 0x01326002030075a7 */ /* 0x001064000800017f */
[----:B-1----:R-:W-:Y:S05]  /*19fa0*/  @!P0 NANOSLEEP.SYNCS 0x989680 ;  /* 0x009896800000895d */ /* 0x002fea0003900000 */
[----:B------:R-:W1:Y:S02]  /*19fb0*/  @!P0 SYNCS.PHASECHK.TRANS64 P0, [R3+URZ+0x13260], R2 ;  /* 0x01326002030085a7 */ /* 0x000e64000800007f */
[----:B-1----:R-:W-:Y:S05]  /*19fc0*/  @!P0 BRA `(.L_x_995) ;  /* 0xfffffffc00f08947 */ /* 0x002fea000383ffff */
[----:B------:R-:W-:Y:S05]  /*19fd0*/  BRA `(.L_x_1057) ;  /* 0xffffffd400607947 */ /* 0x000fea000383ffff */
.L_x_1002:
[----:B0-----:R0:W1:Y:S02]  /*19fe0*/  SYNCS.PHASECHK.TRANS64.TRYWAIT P1, [R2+URZ+0x13270], R3 ;  /* 0x01327003020075a7 */ /* 0x001064000802017f */
[----:B-1----:R-:W-:Y:S05]  /*19ff0*/  @!P1 NANOSLEEP.SYNCS 0x989680 ;  /* 0x009896800000995d */ /* 0x002fea0003900000 */
[----:B------:R-:W1:Y:S02]  /*1a000*/  @!P1 SYNCS.PHASECHK.TRANS64 P1, [R2+URZ+0x13270], R3 ;  /* 0x01327003020095a7 */ /* 0x000e64000802007f */
[----:B-1----:R-:W-:Y:S05]  /*1a010*/  @!P1 BRA `(.L_x_1002) ;  /* 0xfffffffc00f09947 */ /* 0x002fea000383ffff */
[----:B------:R-:W-:Y:S05]  /*1a020*/  BRA `(.L_x_1058) ;  /* 0xffffffd800a47947 */ /* 0x000fea000383ffff */
.L_x_1004:
[----:B0-----:R0:W1:Y:S02]  /*1a030*/  SYNCS.PHASECHK.TRANS64.TRYWAIT P1, [R2+URZ+0x13260], R5 ;  /* 0x01326005020075a7 */ /* 0x001064000802017f */
[----:B-1----:R-:W-:Y:S05]  /*1a040*/  @!P1 NANOSLEEP.SYNCS 0x989680 ;  /* 0x009896800000995d */ /* 0x002fea0003900000 */
[----:B------:R-:W1:Y:S02]  /*1a050*/  @!P1 SYNCS.PHASECHK.TRANS64 P1, [R2+URZ+0x13260], R5 ;  /* 0x01326005020095a7 */ /* 0x000e64000802007f */
[----:B-1----:R-:W-:Y:S05]  /*1a060*/  @!P1 BRA `(.L_x_1004) ;  /* 0xfffffffc00f09947 */ /* 0x002fea000383ffff */
[----:B------:R-:W-:Y:S05]  /*1a070*/  BRA `(.L_x_1059) ;  /* 0xffffffd800ac7947 */ /* 0x000fea000383ffff */
.L_x_1017:
[----:B0-----:R0:W1:Y:S02]  /*1a080*/  SYNCS.PHASECHK.TRANS64.TRYWAIT P0, [R6+URZ+0x13220], R0 ;  /* 0x01322000060075a7 */ /* 0x001064000800017f */
[----:B-1----:R-:W-:Y:S05]  /*1a090*/  @!P0 NANOSLEEP.SYNCS 0x989680 ;  /* 0x009896800000895d */ /* 0x002fea0003900000 */
[----:B------:R-:W1:Y:S02]  /*1a0a0*/  @!P0 SYNCS.PHASECHK.TRANS64 P0, [R6+URZ+0x13220], R0 ;  /* 0x01322000060085a7 */ /* 0x000e64000800007f */
[----:B-1----:R-:W-:Y:S05]  /*1a0b0*/  @!P0 BRA `(.L_x_1017) ;  /* 0xfffffffc00f08947 */ /* 0x002fea000383ffff */
[----:B------:R-:W-:Y:S05]  /*1a0c0*/  BRA `(.L_x_1060) ;  /* 0xffffffec008c7947 */ /* 0x000fea000383ffff */
.L_x_1018:
        /* <DEDUP_REMOVED lines=8> */
[----:B0-----:R-:W-:Y:S05]  /*1a150*/  WARPSYNC.COLLECTIVE R15, `(.L_x_1062) ;  /* 0x000000000f087348 */ /* 0x001fea0003c00000 */
[----:B------:R1:W2:Y:S02]  /*1a160*/  SHFL.IDX P6, R14, R13, R12, R11 ;  /* 0x0000000c0d0e7389 */ /* 0x0002a400000c000b */
[----:B012---:R-:W-:Y:S01]  /*1a170*/  ENDCOLLECTIVE ;  /* 0x000000000000791b */ /* 0x007fe20003800000 */
.L_x_1062:
[----:B------:R-:W-:Y:S05]  /*1a180*/  BSYNC B0 ;  /* 0x0000000000007941 */ /* 0x000fea0003800000 */
.L_x_1061:
[----:B------:R-:W-:Y:S05]  /*1a190*/  BRA `(.L_x_1063) ;  /* 0xffffffec00747947 */ /* 0x000fea000383ffff */
.L_x_1021:
[----:B------:R-:W-:Y:S01]  /*1a1a0*/  BSSY B1, `(.L_x_1064) ;  /* 0x0000006000017945 */ /* 0x000fe20003800000 */
[----:B------:R-:W-:-:S07]  /*1a1b0*/  IMAD.MOV.U32 R15, RZ, RZ, -0x1 ;  /* 0xffffffffff0f7424 */ /* 0x000fce00078e00ff */
[----:B0-----:R-:W-:Y:S05]  /*1a1c0*/  WARPSYNC.COLLECTIVE R15, `(.L_x_1065) ;  /* 0x000000000f0c7348 */ /* 0x001fea0003c00000 */
[----:B------:R-:W-:Y:S02]  /*1a1d0*/  ELECT P6, UR62, PT ;  /* 0x00000000003e782f */ /* 0x000fe400038c0000 */
[----:B------:R-:W-:Y:S01]  /*1a1e0*/  MOV R14, UR62 ;  /* 0x0000003e000e7c02 */ /* 0x000fe20008000f00 */
[----:B0-----:R-:W-:Y:S10]  /*1a1f0*/  ENDCOLLECTIVE ;  /* 0x000000000000791b */ /* 0x001ff40003800000 */
.L_x_1065:
[----:B------:R-:W-:Y:S05]  /*1a200*/  BSYNC B1 ;  /* 0x0000000000017941 */ /* 0x000fea0003800000 */
.L_x_1064:
[----:B------:R-:W-:Y:S05]  /*1a210*/  BRA `(.L_x_1066) ;  /* 0xffffffec006c7947 */ /* 0x000fea000383ffff */
.L_x_1023:
[----:B0-----:R0:W1:Y:S02]  /*1a220*/  SYNCS.PHASECHK.TRANS64.TRYWAIT P1, [R5+URZ], R4 ;  /* 0x00000004050075a7 */ /* 0x001064000802017f */
[----:B-1----:R-:W-:Y:S05]  /*1a230*/  @!P1 NANOSLEEP.SYNCS 0x989680 ;  /* 0x009896800000995d */ /* 0x002fea0003900000 */
[----:B------:R-:W1:Y:S02]  /*1a240*/  @!P1 SYNCS.PHASECHK.TRANS64 P1, [R5+URZ], R4 ;  /* 0x00000004050095a7 */ /* 0x000e64000802007f */
[----:B-1----:R-:W-:Y:S05]  /*1a250*/  @!P1 BRA `(.L_x_1023) ;  /* 0xfffffffc00f09947 */ /* 0x002fea000383ffff */
[----:B------:R-:W-:Y:S05]  /*1a260*/  BRA `(.L_x_1067) ;  /* 0xffffffec00a07947 */ /* 0x000fea000383ffff */
.L_x_1024:
[----:B-1----:R1:W2:Y:S02]  /*1a270*/  SYNCS.PHASECHK.TRANS64.TRYWAIT P1, [R9+URZ], R0 ;  /* 0x00000000090075a7 */ /* 0x0022a4000802017f */
[----:B--2---:R-:W-:Y:S05]  /*1a280*/  @!P1 NANOSLEEP.SYNCS 0x989680 ;  /* 0x009896800000995d */ /* 0x004fea0003900000 */
[----:B------:R-:W2:Y:S02]  /*1a290*/  @!P1 SYNCS.PHASECHK.TRANS64 P1, [R9+URZ], R0 ;  /* 0x00000000090095a7 */ /* 0x000ea4000802007f */
[----:B--2---:R-:W-:Y:S05]  /*1a2a0*/  @!P1 BRA `(.L_x_1024) ;  /* 0xfffffffc00f09947 */ /* 0x004fea000383ffff */
[----:B------:R-:W-:Y:S05]  /*1a2b0*/  BRA `(.L_x_1068) ;  /* 0xffffffec00947947 */ /* 0x000fea000383ffff */
.L_x_1026:
[----:B--2---:R2:W3:Y:S02]  /*1a2c0*/  SYNCS.PHASECHK.TRANS64.TRYWAIT P1, [R19+URZ+0x13260], R4 ;  /* 0x01326004130075a7 */ /* 0x0044e4000802017f */
[----:B---3--:R-:W-:Y:S05]  /*1a2d0*/  @!P1 NANOSLEEP.SYNCS 0x989680 ;  /* 0x009896800000995d */ /* 0x008fea0003900000 */
[----:B------:R-:W3:Y:S02]  /*1a2e0*/  @!P1 SYNCS.PHASECHK.TRANS64 P1, [R19+URZ+0x13260], R4 ;  /* 0x01326004130095a7 */ /* 0x000ee4000802007f */
[----:B---3--:R-:W-:Y:S05]  /*1a2f0*/  @!P1 BRA `(.L_x_1026) ;  /* 0xfffffffc00f09947 */ /* 0x008fea000383ffff */
[----:B------:R-:W-:Y:S05]  /*1a300*/  BRA `(.L_x_1069) ;  /* 0xffffffec00947947 */ /* 0x000fea000383ffff */
.L_x_1028:
[----:B---3--:R3:W4:Y:S02]  /*1a310*/  SYNCS.PHASECHK.TRANS64.TRYWAIT P1, [R7+URZ+0x13260], R0 ;  /* 0x01326000070075a7 */ /* 0x008724000802017f */
[----:B----4-:R-:W-:Y:S05]  /*1a320*/  @!P1 NANOSLEEP.SYNCS 0x989680 ;  /* 0x009896800000995d */ /* 0x010fea0003900000 */
[----:B------:R-:W4:Y:S02]  /*1a330*/  @!P1 SYNCS.PHASECHK.TRANS64 P1, [R7+URZ+0x13260], R0 ;  /* 0x01326000070095a7 */ /* 0x000f24000802007f */
[----:B----4-:R-:W-:Y:S05]  /*1a340*/  @!P1 BRA `(.L_x_1028) ;  /* 0xfffffffc00f09947 */ /* 0x010fea000383ffff */
[----:B------:R-:W-:Y:S05]  /*1a350*/  BRA `(.L_x_1070) ;  /* 0xffffffec00947947 */ /* 0x000fea000383ffff */
.L_x_1030:
[----:B----4-:R4:W0:Y:S02]  /*1a360*/  SYNCS.PHASECHK.TRANS64.TRYWAIT P0, [R19+URZ+0x13280], R4 ;  /* 0x01328004130075a7 */ /* 0x010824000800017f */
[----:B0-----:R-:W-:Y:S05]  /*1a370*/  @!P0 NANOSLEEP.SYNCS 0x989680 ;  /* 0x009896800000895d */ /* 0x001fea0003900000 */
[----:B------:R-:W0:Y:S02]  /*1a380*/  @!P0 SYNCS.PHASECHK.TRANS64 P0, [R19+URZ+0x13280], R4 ;  /* 0x01328004130085a7 */ /* 0x000e24000800007f */
[----:B0-----:R-:W-:Y:S05]  /*1a390*/  @!P0 BRA `(.L_x_1030) ;  /* 0xfffffffc00f08947 */ /* 0x001fea000383ffff */
[----:B------:R-:W-:Y:S05]  /*1a3a0*/  BRA `(.L_x_1031) ;  /* 0xffffffec00907947 */ /* 0x000fea000383ffff */
.L_x_1071:
        /* <DEDUP_REMOVED lines=13> */
.L_x_2191:


//--------------------- .text._ZN7cutlass13device_kernelIN5flash11enable_sm90INS1_16FlashAttnFwdSm90INS1_25CollectiveMainloopFwdSm90ILi2EN4cute5tupleIJNS5_1CILi1EEES8_S8_EEENS6_IJNS7_ILi192EEENS7_ILi160EEENS7_ILi64EEEEEELi64ENS_12float_e4m3_tEfNS_4arch4Sm90ELb0ELb1ELb0ELb1ELb0ELb1ELb0ELb1ELb1ELb1ELb1ELb0EEENS1_21CollectiveEpilogueFwdINS6_IJSA_SC_SB_EEES9_NS_10bfloat16_tESG_Li384ELb1ELb1ELb1ELb1EEENS1_36VarlenDynamicPersistentTileSchedulerILi192ELi160ELi384ELi128ELb1ELb1ELb1ELb1ELb0ELb1EEEEEEEEEvNT_6ParamsE --------------------------
	.section	.text._ZN7cutlass13device_kernelIN5flash11enable_sm90INS1_16FlashAttnFwdSm90INS1_25CollectiveMainloopFwdSm90ILi2EN4cute5tupleIJNS5_1CILi1EEES8_S8_EEENS6_IJNS7_ILi192EEENS7_ILi160EEENS7_ILi64EEEEEELi64ENS_12float_e4m3_tEfNS_4arch4Sm90ELb0ELb1ELb0ELb1ELb0ELb1ELb0ELb1ELb1ELb1ELb1ELb0EEENS1_21CollectiveEpilogueFwdINS6_IJSA_SC_SB_EEES9_NS_10bfloat16_tESG_Li384ELb1ELb1ELb1ELb1EEENS1_36VarlenDynamicPersistentTileSchedulerILi192ELi160ELi384ELi128ELb1ELb1ELb1ELb1ELb0ELb1EEEEEEEEEvNT_6ParamsE,"ax",@progbits
	.align	128
.text._ZN7cutlass13device_kernelIN5flash11enable_sm90INS1_16FlashAttnFwdSm90INS1_25CollectiveMainloopFwdSm90ILi2EN4cute5tupleIJNS5_1CILi1EEES8_S8_EEENS6_IJNS7_ILi192EEENS7_ILi160EEENS7_ILi64EEEEEELi64ENS_12float_e4m3_tEfNS_4arch4Sm90ELb0ELb1ELb0ELb1ELb0ELb1ELb0ELb1ELb1ELb1ELb1ELb0EEENS1_21CollectiveEpilogueFwdINS6_IJSA_SC_SB_EEES9_NS_10bfloat16_tESG_Li384ELb1ELb1ELb1ELb1EEENS1_36VarlenDynamicPersistentTileSchedulerILi192ELi160ELi384ELi128ELb1ELb1ELb1ELb1ELb0ELb1EEEEEEEEEvNT_6ParamsE:
        .type           _ZN7cutlass13device_kernelIN5flash11enable_sm90INS1_16FlashAttnFwdSm90INS1_25CollectiveMainloopFwdSm90ILi2EN4cute5tupleIJNS5_1CILi1EEES8_S8_EEENS6_IJNS7_ILi192EEENS7_ILi160EEENS7_ILi64EEEEEELi64ENS_12float_e4m3_tEfNS_4arch4Sm90ELb0ELb1ELb0ELb1ELb0ELb1ELb0ELb1ELb1ELb1ELb1ELb0EEENS1_21CollectiveEpilogueFwdINS6_IJSA_SC_SB_EEES9_NS_10bfloat16_tESG_Li384ELb1ELb1ELb1ELb1EEENS1_36VarlenDynamicPersistentTileSchedulerILi192ELi160ELi384ELi128ELb1ELb1ELb1ELb1ELb0ELb1EEEEEEEEEvNT_6ParamsE,@function
        .size           _ZN7cutlass13device_kernelIN5flash11enable_sm90INS1_16FlashAttnFwdSm90INS1_25CollectiveMainloopFwdSm90ILi2EN4cute5tupleIJNS5_1CILi1EEES8_S8_EEENS6_IJNS7_ILi192EEENS7_ILi160EEENS7_ILi64EEEEEELi64ENS_12float_e4m3_tEfNS_4arch4Sm90ELb0ELb1ELb0ELb1ELb0ELb1ELb0ELb1ELb1ELb1ELb1ELb0EEENS1_21CollectiveEpilogueFwdINS6_IJSA_SC_SB_EEES9_NS_10bfloat16_tESG_Li384ELb1ELb1ELb1ELb1EEENS1_36VarlenDynamicPersistentTileSchedulerILi192ELi160ELi384ELi128ELb1ELb1ELb1ELb1ELb0ELb1EEEEEEEEEvNT_6ParamsE,(.L_x_2192 - _ZN7cutlass13device_kernelIN5flash11enable_sm90INS1_16FlashAttnFwdSm90INS1_25CollectiveMainloopFwdSm90ILi2EN4cute5tupleIJNS5_1CILi1EEES8_S8_EEENS6_IJNS7_ILi192EEENS7_ILi160EEENS7_ILi64EEEEEELi64ENS_12float_e4m3_tEfNS_4arch4Sm90ELb0ELb1ELb0ELb1ELb0ELb1ELb0ELb1ELb1ELb1ELb1ELb0EEENS1_21CollectiveEpilogueFwdINS6_IJSA_SC_SB_EEES9_NS_10bfloat16_tESG_Li384ELb1ELb1ELb1ELb1EEENS1_36VarlenDynamicPersistentTileSchedulerILi192ELi160ELi384ELi128ELb1ELb1ELb1ELb1ELb0ELb1EEEEEEEEEvNT_6ParamsE)
        .other          _ZN7cutlass13device_kernelIN5flash11enable_sm90INS1_16FlashAttnFwdSm90INS1_25CollectiveMainloopFwdSm90ILi2EN4cute5tupleIJNS5_1CILi1EEES8_S8_EEENS6_IJNS7_ILi192EEENS7_ILi160EEENS7_ILi64EEEEEELi64ENS_12float_e4m3_tEfNS_4arch4Sm90ELb0ELb1ELb0ELb1ELb0ELb1ELb0ELb1ELb1ELb1ELb1ELb0EEENS1_21CollectiveEpilogueFwdINS6_IJSA_SC_SB_EEES9_NS_10bfloat16_tESG_Li384ELb1ELb1ELb1ELb1EEENS1_36VarlenDynamicPersistentTileSchedulerILi192ELi160ELi384ELi128ELb1ELb1ELb1ELb1ELb0ELb1EEEEEEEEEvNT_6ParamsE,@"STO_CUDA_ENTRY STV_DEFAULT"
_ZN7cutlass13device_kernelIN5flash11enable_sm90INS1_16FlashAttnFwdSm90INS1_25CollectiveMainloopFwdSm90ILi2EN4cute5tupleIJNS5_1CILi1EEES8_S8_EEENS6_IJNS7_ILi192EEENS7_ILi160EEENS7_ILi64EEEEEELi64ENS_12float_e4m3_tEfNS_4arch4Sm90ELb0ELb1ELb0ELb1ELb0ELb1ELb0ELb1ELb1ELb1ELb1ELb0EEENS1_21CollectiveEpilogueFwdINS6_IJSA_SC_SB_EEES9_NS_10bfloat16_tESG_Li384ELb1ELb1ELb1ELb1EEENS1_36VarlenDynamicPersistentTileSchedulerILi192ELi160ELi384ELi128ELb1ELb1ELb1ELb1ELb0ELb1EEEEEEEEEvNT_6ParamsE:
        /* <DEDUP_REMOVED lines=23> */
.L_x_1073:
[----:B------:R-:W-:Y:S05]  /*0170*/  BSYNC B0 ;  /* 0x0000000000007941 */ /* 0x000fea0003800000 */
.L_x_1072:
[----:B------:R-:W-:Y:S01]  /*0180*/  VOTEU.ANY UP0, P0 ;  /* 0x00000000003f7886 */ /* 0x000fe20000000100 */
[----:B------:R-:W0:Y:S01]  /*0190*/  SHFL.IDX PT, R2, R0, RZ, 0x1f ;  /* 0x00001fff00027589 */ /* 0x000e2200000e0000 */
[----:B------:R-:W-:Y:S01]  /*01a0*/  UMOV UR4, 0x80 ;  /* 0x0000008000047882 */ /* 0x000fe20000000000 */
[----:B------:R-:W-:Y:S01]  /*01b0*/  UMOV UR7, 0x180 ;  /* 0x0000018000077882 */ /* 0x000fe20000000000 */
[----:B------:R-:W-:Y:S01]  /*01c0*/  VOTEU.ANY UP1, P0 ;  /* 0x00000000003f7886 */ /* 0x000fe20000020100 */
[----:B------:R-:W1:Y:S01]  /*01d0*/  @UP0 S2UR UR8, SR_CgaCtaId ;  /* 0x00000000000809c3 */ /* 0x000e620000008800 */
[----:B------:R-:W-:Y:S01]  /*01e0*/  @UP0 UMOV UR6, 0x400 ;  /* 0x0000040000060882 */ /* 0x000fe20000000000 */
[----:B------:R-:W-:-:S04]  /*01f0*/  @UP0 UIADD3 UR4, -UR4, 0x100000, URZ ;  /* 0x0010000004040890 */ /* 0x000fc8000fffe13f */
[----:B------:R-:W-:Y:S02]  /*0200*/  @UP0 USHF.L.U32 UR5, UR4, 0xb, URZ ;  /* 0x0000000b04050899 */ /* 0x000fe4000800063f */
[----:B------:R-:W-:Y:S01]  /*0210*/  @UP0 USHF.L.U32 UR4, UR4, 0x1, URZ ;  /* 0x0000000104040899 */ /* 0x000fe2000800063f */
[----:B0-----:R-:W-:Y:S02]  /*0220*/  ISETP.NE.AND P1, PT, R2, RZ, PT ;  /* 0x000000ff0200720c */ /* 0x001fe40003f25270 */
[----:B------:R-:W-:Y:S01]  /*0230*/  SHF.R.U32.HI R2, RZ, 0x7, R3 ;  /* 0x00000007ff027819 */ /* 0x000fe20000011603 */
[----:B-1----:R-:W-:Y:S02]  /*0240*/  @UP0 ULEA UR8, UR8, UR6, 0x18 ;  /* 0x0000000608080291 */ /* 0x002fe4000f8ec03f */
[----:B------:R-:W-:-:S04]  /*0250*/  @UP0 UIADD3 UR6, -UR7, 0x100000, URZ ;  /* 0x0010000007060890 */ /* 0x000fc8000fffe13f */
[----:B------:R-:W-:Y:S02]  /*0260*/  @UP0 USHF.L.U32 UR7, UR6, 0xb, URZ ;  /* 0x0000000b06070899 */ /* 0x000fe4000800063f */
[----:B------:R-:W-:Y:S01]  /*0270*/  @UP0 USHF.L.U32 UR6, UR6, 0x1, URZ ;  /* 0x0000000106060899 */ /* 0x000fe2000800063f */
[----:B------:R-:W-:Y:S01]  /*0280*/  VOTEU.ANY UP0, P0 ;  /* 0x00000000003f7886 */ /* 0x000fe20000000100 */
[----:B------:R-:W0:Y:S04]  /*0290*/  SHFL.IDX PT, R2, R2, RZ, 0x1f ;  /* 0x00001fff02027589 */ /* 0x000e2800000e0000 */
[----:B------:R-:W1:Y:S02]  /*02a0*/  FENCE.VIEW.ASYNC.S ;  /* 0x00000000000073c6 */ /* 0x000e640000000000 */
[----:B-1----:R1:W2:Y:S04]  /*02b0*/  @UP0 SYNCS.EXCH.64 URZ, [UR8+0x13200], UR4 ;  /* 0x01320004083f05b2 */ /* 0x0022a80008000100 */
[----:B------:R1:W3:Y:S01]  /*02c0*/  @UP1 SYNCS.EXCH.64 URZ, [UR8+0x13220], UR6 ;  /* 0x01322006083f15b2 */ /* 0x0002e20008000100 */
[----:B------:R-:W-:Y:S05]  /*02d0*/  @P1 BRA `(.L_x_1074) ;  /* 0x0000000000481947 */ /* 0x000fea0003800000 */
[----:B-1----:R-:W1:Y:S01]  /*02e0*/  S2UR UR5, SR_CgaCtaId ;  /* 0x00000000000579c3 */ /* 0x002e620000008800 */
[----:B------:R-:W-:Y:S01]  /*02f0*/  UMOV UR4, 0x400 ;  /* 0x0000040000047882 */ /* 0x000fe20000000000 */
[----:B------:R-:W-:Y:S01]  /*0300*/  UMOV UR6, 0x1 ;  /* 0x0000000100067882 */ /* 0x000fe20000000000 */
[----:B------:R-:W-:Y:S01]  /*0310*/  UMOV UR7, 0x3 ;  /* 0x0000000300077882 */ /* 0x000fe20000000000 */
[----:B------:R-:W-:Y:S01]  /*0320*/  ELECT P0, URZ, PT ;  /* 0x00000000003f782f */ /* 0x000fe20003800000 */
[----:B-1----:R-:W-:Y:S02]  /*0330*/  ULEA UR8, UR5, UR4, 0x18 ;  /* 0x0000000405087291 */ /* 0x002fe4000f8ec03f */
[----:B------:R-:W-:-:S04]  /*0340*/  UIADD3 UR4, -UR6, 0x100000, URZ ;  /* 0x0010000006047890 */ /* 0x000fc8000fffe13f */
[----:B------:R-:W-:Y:S02]  /*0350*/  USHF.L.U32 UR5, UR4, 0xb, URZ ;  /* 0x0000000b04057899 */ /* 0x000fe4000800063f */
[----:B------:R-:W-:Y:S02]  /*0360*/  USHF.L.U32 UR4, UR4, 0x1, URZ ;  /* 0x0000000104047899 */ /* 0x000fe4000800063f */
[----:B------:R-:W-:-:S04]  /*0370*/  UIADD3 UR6, -UR7, 0x100000, URZ ;  /* 0x0010000007067890 */ /* 0x000fc8000fffe13f */
[----:B------:R-:W-:Y:S02]  /*0380*/  USHF.L.U32 UR7, UR6, 0xb, URZ ;  /* 0x0000000b06077899 */ /* 0x000fe4000800063f */
[----:B------:R-:W-:Y:S01]  /*0390*/  USHF.L.U32 UR6, UR6, 0x1, URZ ;  /* 0x0000000106067899 */ /* 0x000fe2000800063f */
[----:B------:R-:W1:Y:S03]  /*03a0*/  FENCE.VIEW.ASYNC.S ;  /* 0x00000000000073c6 */ /* 0x000e660000000000 */
[----:B-1----:R4:W1:Y:S08]  /*03b0*/  SYNCS.EXCH.64 URZ, [UR8+0x13230], UR4 ;  /* 0x01323004083f75b2 */ /* 0x0028700008000100 */
[----:B------:R4:W0:Y:S01]  /*03c0*/  SYNCS.EXCH.64 URZ, [UR8+0x13240], UR6 ;  /* 0x01324006083f75b2 */ /* 0x0008220008000100 */
[----:B------:R4:W0:Y:S01]  /*03d0*/  SYNCS.EXCH.64 URZ, [UR8+0x13238], UR4 ;  /* 0x01323804083f75b2 */ /* 0x0008220008000100 */
[----:B------:R4:W0:Y:S02]  /*03e0*/  SYNCS.EXCH.64 URZ, [UR8+0x13248], UR6 ;  /* 0x01324806083f75b2 */ /* 0x0008240008000100 */
[----:B----4-:R-:W-:Y:S01]  /*03f0*/  NOP ;  /* 0x0000000000007918 */ /* 0x010fe20000000000 */
.L_x_1074:
[----:B------:R-:W4:Y:S01]  /*0400*/  SHFL.IDX PT, R3, R0, RZ, 0x1f ;  /* 0x00001fff00037589 */ /* 0x000f2200000e0000 */
[----:B------:R-:W-:Y:S01]  /*0410*/  NOP ;  /* 0x0000000000007918 */ /* 0x000fe20000000000 */
[----:B----4-:R-:W-:-:S13]  /*0420*/  ISETP.NE.AND P0, PT, R3, RZ, PT ;  /* 0x000000ff0300720c */ /* 0x010fda0003f05270 */
        /* <DEDUP_REMOVED lines=19> */
.L_x_1075:
[----:B------:R-:W4:Y:S01]  /*0560*/  SHFL.IDX PT, R3, R0, RZ, 0x1f ;  /* 0x00001fff00037589 */ /* 0x000f2200000e0000 */
[----:B------:R-:W-:Y:S01]  /*0570*/  NOP ;  /* 0x0000000000007918 */ /* 0x000fe20000000000 */
[----:B----4-:R-:W-:-:S13]  /*0580*/  ISETP.NE.AND P0, PT, R3, RZ, PT ;  /* 0x000000ff0300720c */ /* 0x010fda0003f05270 */
[----:B------:R-:W-:Y:S05]  /*0590*/  @P0 BRA `(.L_x_1076) ;  /* 0x0000000000380947 */ /* 0x000fea0003800000 */
[----:B-1----:R-:W1:Y:S01]  /*05a0*/  S2UR UR5, SR_CgaCtaId ;  /* 0x00000000000579c3 */ /* 0x002e620000008800 */
[----:B------:R-:W-:Y:S01]  /*05b0*/  UMOV UR4, 0x400 ;  /* 0x0000040000047882 */ /* 0x000fe20000000000 */
[----:B------:R-:W-:Y:S01]  /*05c0*/  UMOV UR7, 0x1 ;  /* 0x0000000100077882 */ /* 0x000fe20000000000 */
[----:B------:R-:W-:Y:S01]  /*05d0*/  ELECT P0, URZ, PT ;  /* 0x00000000003f782f */ /* 0x000fe20003800000 */
[----:B-1----:R-:W-:Y:S02]  /*05e0*/  ULEA UR6, UR5, UR4, 0x18 ;  /* 0x0000000405067291 */ /* 0x002fe4000f8ec03f */
[----:B------:R-:W-:-:S04]  /*05f0*/  UIADD3 UR4, -UR7, 0x100000, URZ ;  /* 0x0010000007047890 */ /* 0x000fc8000fffe13f */
[----:B------:R-:W-:Y:S02]  /*0600*/  USHF.L.U32 UR5, UR4, 0xb, URZ ;  /* 0x0000000b04057899 */ /* 0x000fe4000800063f */
[----:B------:R-:W-:Y:S01]  /*0610*/  USHF.L.U32 UR4, UR4, 0x1, URZ ;  /* 0x0000000104047899 */ /* 0x000fe2000800063f */
[----:B------:R-:W1:Y:S11]  /*0620*/  FENCE.VIEW.ASYNC.S ;  /* 0x00000000000073c6 */ /* 0x000e760000000000 */
[----:B-1----:R4:W1:Y:S01]  /*0630*/  SYNCS.EXCH.64 URZ, [UR6+0x13270], UR4 ;  /* 0x01327004063f75b2 */ /* 0x0028620008000100 */
[----:B------:R4:W0:Y:S01]  /*0640*/  SYNCS.EXCH.64 URZ, [UR6+0x13280], UR4 ;  /* 0x01328004063f75b2 */ /* 0x0008220008000100 */
[----:B------:R4:W0:Y:S01]  /*0650*/  SYNCS.EXCH.64 URZ, [UR6+0x13278], UR4 ;  /* 0x01327804063f75b2 */ /* 0x0008220008000100 */
[----:B------:R4:W0:Y:S02]  /*0660*/  SYNCS.EXCH.64 URZ, [UR6+0x13288], UR4 ;  /* 0x01328804063f75b2 */ /* 0x0008240008000100 */
[----:B----4-:R-:W-:Y:S01]  /*0670*/  NOP ;  /* 0x0000000000007918 */ /* 0x010fe20000000000 */
.L_x_1076:
        /* <DEDUP_REMOVED lines=22> */
.L_x_1077:
        /* <DEDUP_REMOVED lines=22> */
.L_x_1078:
[----:B0-----:R-:W-:Y:S01]  /*0940*/  ISETP.NE.AND P0, PT, R2, RZ, PT ;  /* 0x000000ff0200720c */ /* 0x001fe20003f05270 */
[----:B------:R-:W-:Y:S01]  /*0950*/  IMAD.MOV.U32 R2, RZ, RZ, 0x1 ;  /* 0x00000001ff027424 */ /* 0x000fe200078e00ff */
[----:B------:R-:W-:Y:S01]  /*0960*/  NOP ;  /* 0x0000000000007918 */ /* 0x000fe20000000000 */
[----:B------:R-:W-:Y:S01]  /*0970*/  ULDC.64 UR40, c[0x0][0x208] ;  /* 0x0000820000287ab9 */ /* 0x000fe20000000a00 */
[----:B------:R-:W-:Y:S02]  /*0980*/  BSSY B8, `(.L_x_1079) ;  /* 0x0002196000087945 */ /* 0x000fe40003800000 */
[----:B------:R-:W-:-:S05]  /*0990*/  SEL R2, R2, 0x2, !P0 ;  /* 0x0000000202027807 */ /* 0x000fca0004000000 */
[----:B------:R0:W-:Y:S01]  /*09a0*/  STL [R1+0x38], R2 ;  /* 0x0000380201007387 */ /* 0x0001e20000100800 */
[----:B-123--:R-:W-:Y:S06]  /*09b0*/  BAR.SYNC.DEFER_BLOCKING 0x0 ;  /* 0x0000000000007b1d */ /* 0x00efec0000010000 */
[----:B------:R-:W-:Y:S05]  /*09c0*/  @!P0 BRA `(.L_x_1080) ;  /* 0x000001a400f08947 */ /* 0x000fea0003800000 */
.L_x_1081:
[----:B------:R-:W-:-:S08]  /*09d0*/  NOP ;  /* 0x0000000000007918 */ /* 0x000fd00000000000 */
[----:B------:R-:W1:Y:S02]  /*09e0*/  USETMAXREG.TRY_ALLOC.CTAPOOL UP0, 0xa0 ;  /* 0x000000a0000079c8 */ /* 0x000e640008000600 */
[----:B-1----:R-:W-:-:S13]  /*09f0*/  PLOP3.LUT P0, PT, PT, PT, UP0, 0x80, 0x0 ;  /* 0x000000000000781c */ /* 0x002fda0003f0f008 */
[----:B------:R-:W-:Y:S05]  /*0a00*/  @!P0 BRA `(.L_x_1081) ;  /* 0xfffffffc00f08947 */ /* 0x000fea000383ffff */
[----:B------:R-:W1:Y:S08]  /*0a10*/  S2UR UR4, SR_CgaCtaId ;  /* 0x00000000000479c3 */ /* 0x000e700000008800 */
[----:B------:R-:W-:Y:S06]  /*0a20*/  BAR.ARV 0x8, 0x200 ;  /* 0x0208000000007b1d */ /* 0x000fec0000002000 */
[----:B------:R-:W-:-:S02]  /*0a30*/  MOV R18, 0x400 ;  /* 0x0000040000127802 */ /* 0x000fc40000000f00 */
[----:B------:R-:W-:Y:S01]  /*0a40*/  BAR.SYNC.DEFER_BLOCKING 0x5, 0x200 ;  /* 0x0148000000007b1d */ /* 0x000fe20000010000 */
[----:B-1----:R-:W-:-:S05]  /*0a50*/  IMAD.U32 R0, RZ, RZ, UR4 ;  /* 0x00000004ff007e24 */ /* 0x002fca000f8e00ff */
[----:B------:R-:W-:Y:S01]  /*0a60*/  ULDC UR4, c[0x0][0xc3c] ;  /* 0x00030f0000047ab9 */ /* 0x000fe20000000800 */
[----:B------:R-:W-:Y:S01]  /*0a70*/  LEA R18, R0, R18, 0x18 ;  /* 0x0000001200127211 */ /* 0x000fe200078ec0ff */
[----:B------:R-:W-:Y:S04]  /*0a80*/  STL [R1+0x3c], R0 ;  /* 0x00003c0001007387 */ /* 0x000fe80000100800 */
[----:B------:R-:W1:Y:S01]  /*0a90*/  LDS.128 R12, [R18+0x132d0] ;  /* 0x0132d000120c7984 */ /* 0x000e620000000c00 */
[----:B------:R-:W-:Y:S06]  /*0aa0*/  BAR.ARV 0x4, 0x200 ;  /* 0x0108000000007b1d */ /* 0x000fec0000002000 */
[----:B-1----:R-:W-:-:S13]  /*0ab0*/  ISETP.GE.AND P0, PT, R15, UR4, PT ;  /* 0x000000040f007c0c */ /* 0x002fda000bf06270 */
[----:B------:R-:W-:Y:S05]  /*0ac0*/  @P0 BRA `(.L_x_1082) ;  /* 0x0000021800040947 */ /* 0x000fea0003800000 */
[----:B------:R-:W2:Y:S01]  /*0ad0*/  LDL.LU R20, [R1+0x38] ;  /* 0x0000380001147983 */ /* 0x000ea20000300800 */
[----:B------:R-:W1:Y:S02]  /*0ae0*/  S2R R0, SR_TID.X ;  /* 0x0000000000007919 */ /* 0x000e640000002100 */
[----:B-1----:R-:W-:-:S05]  /*0af0*/  VIADD R0, R0, 0xffffff80 ;  /* 0xffffff8000007836 */ /* 0x002fca0000000000 */
[----:B------:R-:W-:-:S04]  /*0b00*/  SHF.R.S32.HI R5, RZ, 0x1f, R0 ;  /* 0x0000001fff057819 */ /* 0x000fc80000011400 */
[-C--:B------:R-:W-:Y:S02]  /*0b10*/  LEA.HI R7, R5, R0.reuse, RZ, 0x7 ;  /* 0x0000000005077211 */ /* 0x080fe400078f38ff */
[-C--:B0-----:R-:W-:Y:S02]  /*0b20*/  LEA.HI R2, R0, R0.reuse, RZ, 0x1 ;  /* 0x0000000000027211 */ /* 0x081fe400078f08ff */
[----:B------:R-:W-:Y:S02]  /*0b30*/  LOP3.LUT R9, R7, 0xffffff80, RZ, 0xc0, !PT ;  /* 0xffffff8007097812 */ /* 0x000fe400078ec0ff */
[----:B------:R-:W-:Y:S02]  /*0b40*/  LEA.HI R4, R5, R0, RZ, 0x2 ;  /* 0x0000000005047211 */ /* 0x000fe400078f10ff */
[----:B------:R-:W-:Y:S01]  /*0b50*/  LOP3.LUT R3, R2, 0xfffffffe, RZ, 0xc0, !PT ;  /* 0xfffffffe02037812 */ /* 0x000fe200078ec0ff */
[----:B------:R-:W-:Y:S01]  /*0b60*/  IMAD.IADD R9, R0, 0x1, -R9 ;  /* 0x0000000100097824 */ /* 0x000fe200078e0a09 */
[----:B------:R-:W-:-:S02]  /*0b70*/  LOP3.LUT R11, R4, 0xfffffffc, RZ, 0xc0, !PT ;  /* 0xfffffffc040b7812 */ /* 0x000fc400078ec0ff */
[----:B------:R-:W-:Y:S01]  /*0b80*/  LEA.HI R6, R5, R0, RZ, 0x4 ;  /* 0x0000000005067211 */ /* 0x000fe200078f20ff */
[C---:B------:R-:W-:Y:S01]  /*0b90*/  IMAD.IADD R3, R0.reuse, 0x1, -R3 ;  /* 0x0000000100037824 */ /* 0x040fe200078e0a03 */
[----:B------:R-:W-:Y:S01]  /*0ba0*/  SHF.R.S32.HI R10, RZ, 0x1f, R9 ;  /* 0x0000001fff0a7819 */ /* 0x000fe20000011409 */
[----:B------:R-:W-:Y:S01]  /*0bb0*/  IMAD.IADD R19, R0, 0x1, -R11 ;  /* 0x0000000100137824 */ /* 0x000fe200078e0a0b */
[--C-:B------:R-:W-:Y:S02]  /*0bc0*/  SHF.R.S32.HI R0, RZ, 0x2, R4.reuse ;  /* 0x00000002ff007819 */ /* 0x100fe40000011404 */
[----:B------:R-:W-:Y:S02]  /*0bd0*/  SHF.R.S32.HI R5, RZ, 0x1f, R4 ;  /* 0x0000001fff057819 */ /* 0x000fe40000011404 */
[----:B------:R-:W-:Y:S02]  /*0be0*/  LEA.HI R12, R10, R9, RZ, 0x2 ;  /* 0x000000090a0c7211 */ /* 0x000fe400078f10ff */
[----:B------:R-:W-:-:S02]  /*0bf0*/  LEA.HI R5, R5, R0, RZ, 0x2 ;  /* 0x0000000005057211 */ /* 0x000fc400078f10ff */
[--C-:B------:R-:W-:Y:S02]  /*0c00*/  SHF.R.S32.HI R16, RZ, 0x2, R12.reuse ;  /* 0x00000002ff107819 */ /* 0x100fe4000001140c */
[----:B------:R-:W-:Y:S02]  /*0c10*/  SHF.R.S32.HI R17, RZ, 0x1f, R12 ;  /* 0x0000001fff117819 */ /* 0x000fe4000001140c */
[----:B------:R-:W-:Y:S02]  /*0c20*/  LOP3.LUT R5, R5, 0xfffffffc, RZ, 0xc0, !PT ;  /* 0xfffffffc05057812 */ /* 0x000fe400078ec0ff */
[----:B------:R-:W-:Y:S02]  /*0c30*/  SHF.R.S32.HI R21, RZ, 0x1, R2 ;  /* 0x00000001ff157819 */ /* 0x000fe40000011402 */
[----:B------:R-:W-:Y:S02]  /*0c40*/  SHF.R.S32.HI R8, RZ, 0x7, R7 ;  /* 0x00000007ff087819 */ /* 0x000fe40000011407 */
[----:B------:R-:W-:Y:S01]  /*0c50*/  LEA.HI R17, R17, R16, RZ, 0x3 ;  /* 0x0000001011117211 */ /* 0x000fe200078f18ff */
[----:B------:R-:W-:Y:S01]  /*0c60*/  IMAD.IADD R5, R0, 0x1, -R5 ;  /* 0x0000000100057824 */ /* 0x000fe200078e0a05 */
[----:B------:R-:W-:Y:S01]  /*0c70*/  LEA.HI R2, R2, R21, RZ, 0x1 ;  /* 0x0000001502027211 */ /* 0x000fe200078f08ff */
[----:B------:R-:W-:Y:S01]  /*0c80*/  IMAD.HI R4, R8, 0x55555556, RZ ;  /* 0x5555555608047827 */ /* 0x000fe200078e02ff */
[----:B------:R-:W-:-:S02]  /*0c90*/  LOP3.LUT R17, R17, 0xfffffff8, RZ, 0xc0, !PT ;  /* 0xfffffff811117812 */ /* 0x000fc400078ec0ff */
[----:B------:R-:W-:Y:S01]  /*0ca0*/  LEA.HI R10, R10, R9, RZ, 0x5 ;  /* 0x000000090a0a7211 */ /* 0x000fe200078f28ff */
[----:B------:R-:W-:Y:S01]  /*0cb0*/  IMAD.SHL.U32 R5, R5, 0x80, RZ ;  /* 0x0000008005057824 */ /* 0x000fe200078e00ff */
[----:B------:R-:W-:Y:S02]  /*0cc0*/  LEA.HI R0, R19, R19, RZ, 0x1 ;  /* 0x0000001313007211 */ /* 0x000fe400078f08ff */
[----:B------:R-:W-:Y:S01]  /*0cd0*/  LOP3.LUT R2, R2, 0x3fffffe, RZ, 0xc0, !PT ;  /* 0x03fffffe02027812 */ /* 0x000fe200078ec0ff */
[----:B------:R-:W-:Y:S01]  /*0ce0*/  IMAD.IADD R17, R16, 0x1, -R17 ;  /* 0x0000000110117824 */ /* 0x000fe200078e0a11 */
[----:B------:R-:W-:Y:S02]  /*0cf0*/  LEA.HI R11, R4, R4, RZ, 0x1 ;  /* 0x00000004040b7211 */ /* 0x000fe400078f08ff */
[----:B------:R-:W-:Y:S01]  /*0d00*/  SHF.R.S32.HI R10, RZ, 0x5, R10 ;  /* 0x00000005ff0a7819 */ /* 0x000fe2000001140a */
[----:B------:R-:W-:Y:S01]  /*0d10*/  IMAD.SHL.U32 R22, R3, 0x10, RZ ;  /* 0x0000001003167824 */ /* 0x000fe200078e00ff */
[----:B------:R-:W-:Y:S01]  /*0d20*/  LOP3.LUT R0, R0, 0x1ffffffe, RZ, 0xc0, !PT ;  /* 0x1ffffffe00007812 */ /* 0x000fe200078ec0ff */
[----:B------:R-:W-:Y:S01]  /*0d30*/  IMAD.IADD R2, R21, 0x1, -R2 ;  /* 0x0000000115027824 */ /* 0x000fe200078e0a02 */
[----:B------:R-:W-:-:S02]  /*0d40*/  SHF.R.S32.HI R7, RZ, 0x4, R6 ;  /* 0x00000004ff077819 */ /* 0x000fc40000011406 */
[----:B------:R-:W-:Y:S01]  /*0d50*/  LOP3.LUT R4, R5, 0x180, RZ, 0xc0, !PT ;  /* 0x0000018005047812 */ /* 0x000fe200078ec0ff */
[----:B------:R-:W-:Y:S02]  /*0d60*/  IMAD R11, R11, -0x3, R8 ;  /* 0xfffffffd0b0b7824 */ /* 0x000fe400078e0208 */
[----:B------:R-:W-:Y:S01]  /*0d70*/  IMAD R10, R10, 0x10, R17 ;  /* 0x000000100a0a7824 */ /* 0x000fe200078e0211 */
[----:B------:R-:W-:Y:S01]  /*0d80*/  SHF.R.U32.HI R5, RZ, 0x3, R4 ;  /* 0x00000003ff057819 */ /* 0x000fe20000011604 */
[----:B------:R-:W-:Y:S01]  /*0d90*/  IMAD.IADD R19, R19, 0x1, -R0 ;  /* 0x0000000113137824 */ /* 0x000fe200078e0a00 */
[C---:B------:R-:W-:Y:S01]  /*0da0*/  LOP3.LUT R0, R4.reuse, 0x10, R22, 0xf8, !PT ;  /* 0x0000001004007812 */ /* 0x040fe200078ef816 */
[----:B------:R-:W-:Y:S01]  /*0db0*/  IMAD R7, R7, 0x8, R2 ;  /* 0x0000000807077824 */ /* 0x000fe200078e0202 */
[----:B------:R-:W-:Y:S01]  /*0dc0*/  LOP3.LUT R2, R4, 0x30, R22, 0xf8, !PT ;  /* 0x0000003004027812 */ /* 0x000fe200078ef816 */
[----:B------:R-:W-:Y:S01]  /*0dd0*/  IMAD R10, R11, 0x40, R10 ;  /* 0x000000400b0a7824 */ /* 0x000fe200078e020a */
[----:B------:R-:W-:-:S02]  /*0de0*/  LOP3.LUT R0, R0, R5, RZ, 0x3c, !PT ;  /* 0x0000000500007212 */ /* 0x000fc400078e3cff */
[----:B------:R-:W-:Y:S01]  /*0df0*/  LOP3.LUT R5, R2, R5, RZ, 0x3c, !PT ;  /* 0x0000000502057212 */ /* 0x000fe200078e3cff */
[----:B------:R-:W-:Y:S01]  /*0e00*/  IMAD R2, R19, 0x8, R10 ;  /* 0x0000000813027824 */ /* 0x000fe200078e020a */
[----:B------:R0:W-:Y:S04]  /*0e10*/  STL [R1+0x64], R4 ;  /* 0x0000640401007387 */ /* 0x0001e80000100800 */
[----:B------:R-:W-:Y:S04]  /*0e20*/  STL [R1+0x54], R13 ;  /* 0x0000540d01007387 */ /* 0x000fe80000100800 */
[----:B------:R2:W-:Y:S01]  /*0e30*/  STL [R1+0x48], R2 ;  /* 0x0000480201007387 */ /* 0x0005e20000100800 */
[----:B------:R-:W-:Y:S01]  /*0e40*/  IMAD.SHL.U32 R8, R3, 0x8, RZ ;  /* 0x0000000803087824 */ /* 0x000fe200078e00ff */
[----:B------:R-:W-:-:S02]  /*0e50*/  LOP3.LUT R12, R12, 0x7ffffffc, RZ, 0xc0, !PT ;  /* 0x7ffffffc0c0c7812 */ /* 0x000fc400078ec0ff */
[----:B------:R-:W-:Y:S04]  /*0e60*/  STL [R1+0x58], R14 ;  /* 0x0000580e01007387 */ /* 0x000fe80000100800 */
[----:B------:R-:W-:Y:S01]  /*0e70*/  STL [R1+0x5c], R15 ;  /* 0x00005c0f01007387 */ /* 0x000fe20000100800 */
[----:B------:R-:W-:-:S03]  /*0e80*/  VIADD R3, R8, 0x10 ;  /* 0x0000001008037836 */ /* 0x000fc60000000000 */
[----:B------:R-:W-:Y:S01]  /*0e90*/  STL [R1+0x74], RZ ;  /* 0x000074ff01007387 */ /* 0x000fe20000100800 */
[----:B------:R-:W-:-:S04]  /*0ea0*/  IMAD.IADD R12, R9, 0x1, -R12 ;  /* 0x00000001090c7824 */ /* 0x000fc800078e0a0c */
[----:B0-----:R-:W-:Y:S01]  /*0eb0*/  IMAD.SHL.U32 R4, R12, 0x2, RZ ;  /* 0x000000020c047824 */ /* 0x001fe200078e00ff */
[----:B------:R-:W-:Y:S01]  /*0ec0*/  CS2R R156, SRZ ;  /* 0x00000000009c7805 */ /* 0x000fe2000001ff00 */
[----:B------:R-:W-:Y:S01]  /*0ed0*/  IMAD.MOV.U32 R19, RZ, RZ, RZ ;  /* 0x000000ffff137224 */ /* 0x000fe200078e00ff */
[----:B--2---:R-:W-:-:S05]  /*0ee0*/  LOP3.LUT R2, R20, 0x1, RZ, 0xfc, !PT ;  /* 0x0000000114027812 */ /* 0x004fca00078efcff */
[----:B------:R0:W-:Y:S04]  /*0ef0*/  STL [R1+0xc], R2 ;  /* 0x00000c0201007387 */ /* 0x0001e80000100800 */
[----:B------:R-:W-:Y:S01]  /*0f00*/  STL [R1+0x20], RZ ;  /* 0x000020ff01007387 */ /* 0x000fe20000100800 */
[----:B0-----:R-:W-:-:S03]  /*0f10*/  IMAD.SHL.U32 R2, R7, 0x40, RZ ;  /* 0x0000004007027824 */ /* 0x001fc600078e00ff */
[----:B------:R-:W-:Y:S04]  /*0f20*/  STL [R1+0x28], R8 ;  /* 0x0000280801007387 */ /* 0x000fe80000100800 */
[----:B------:R-:W-:Y:S04]  /*0f30*/  STL [R1+0x68], R2 ;  /* 0x0000680201007387 */ /* 0x000fe80000100800 */
[----:B------:R0:W-:Y:S04]  /*0f40*/  STL [R1+0x40], R3 ;  /* 0x0000400301007387 */ /* 0x0001e80000100800 */
[----:B------:R1:W-:Y:S01]  /*0f50*/  STL [R1+0x24], R4 ;  /* 0x0000240401007387 */ /* 0x0003e20000100800 */
[----:B0-----:R-:W-:Y:S01]  /*0f60*/  IMAD.IADD R3, R2, 0x1, R0 ;  /* 0x0000000102037824 */ /* 0x001fe200078e0200 */
[----:B------:R-:W-:-:S05]  /*0f70*/  IADD3 R0, R18, R2, R5 ;  /* 0x0000000212007210 */ /* 0x000fca0007ffe005 */
[----:B------:R1:W-:Y:S04]  /*0f80*/  STL [R1+0x7c], R0 ;  /* 0x00007c0001007387 */ /* 0x0003e80000100800 */
[----:B------:R1:W-:Y:S02]  /*0f90*/  STL [R1+0x44], R3 ;  /* 0x0000440301007387 */ /* 0x0003e40000100800 */
.L_x_1264:
[----:B--2---:R-:W2:Y:S01]  /*0fa0*/  LDL.LU R12, [R1+0x58] ;  /* 0x00005800010c7983 */ /* 0x004ea20000300800 */
[----:B------:R-:W-:Y:S01]  /*0fb0*/  ULDC.64 UR4, c[0x0][0xa28] ;  /* 0x00028a0000047ab9 */ /* 0x000fe20000000a00 */
[----:B01----:R-:W0:Y:S01]  /*0fc0*/  LDC.64 R4, c[0x0][0xa08] ;  /* 0x00028200ff047b82 */ /* 0x003e220000000a00 */
[----:B----45:R-:W-:Y:S01]  /*0fd0*/  IMAD.MOV.U32 R24, RZ, RZ, RZ ;  /* 0x000000ffff187224 */ /* 0x030fe200078e00ff */
[----:B------:R-:W0:Y:S01]  /*0fe0*/  LDL R27, [R1+0x5c] ;  /* 0x00005c00011b7983 */ /* 0x000e220000100800 */
[----:B------:R-:W-:Y:S01]  /*0ff0*/  ISETP.NE.U32.AND P0, PT, RZ, UR4, PT ;  /* 0x00000004ff007c0c */ /* 0x000fe2000bf05070 */
[----:B------:R-:W-:Y:S01]  /*1000*/  IMAD.MOV.U32 R10, RZ, RZ, RZ ;  /* 0x000000ffff0a7224 */ /* 0x000fe200078e00ff */
[----:B------:R-:W-:Y:S02]  /*1010*/  ULDC.64 UR6, c[0x0][0xa20] ;  /* 0x0002880000067ab9 */ /* 0x000fe40000000a00 */
[----:B------:R-:W-:Y:S01]  /*1020*/  ISETP.NE.AND.EX P0, PT, RZ, UR5, PT, P0 ;  /* 0x00000005ff007c0c */ /* 0x000fe2000bf05300 */
[----:B------:R-:W-:-:S02]  /*1030*/  ULDC.64 UR4, c[0x0][0xa18] ;  /* 0x0002860000047ab9 */ /* 0x000fc40000000a00 */
[----:B------:R-:W-:-:S04]  /*1040*/  ISETP.NE.U32.AND P1, PT, RZ, UR4, PT ;  /* 0x00000004ff007c0c */ /* 0x000fc8000bf25070 */
[----:B------:R-:W-:Y:S01]  /*1050*/  ISETP.NE.AND.EX P1, PT, RZ, UR5, PT, P1 ;  /* 0x00000005ff007c0c */ /* 0x000fe2000bf25310 */
[----:B------:R-:W-:Y:S02]  /*1060*/  ULDC.64 UR4, c[0x0][0xa08] ;  /* 0x0002820000047ab9 */ /* 0x000fe40000000a00 */
[----:B------:R-:W-:-:S03]  /*1070*/  ISETP.NE.U32.AND P3, PT, RZ, UR4, PT ;  /* 0x00000004ff007c0c */ /* 0x000fc6000bf65070 */
[----:B------:R-:W1:Y:S08]  /*1080*/  @P0 LDC.64 R2, c[0x0][0xa28] ;  /* 0x00028a00ff020b82 */ /* 0x000e700000000a00 */
[----:B------:R-:W3:Y:S01]  /*1090*/  @P1 LDC.64 R6, c[0x0][0xa18] ;  /* 0x00028600ff061b82 */ /* 0x000ee20000000a00 */
[----:B------:R-:W-:Y:S01]  /*10a0*/  ULDC UR4, c[0x0][0x288] ;  /* 0x0000a20000047ab9 */ /* 0x000fe20000000800 */
[----:B------:R-:W-:Y:S01]  /*10b0*/  ISETP.NE.AND.EX P3, PT, RZ, UR5, PT, P3 ;  /* 0x00000005ff007c0c */ /* 0x000fe2000bf65330 */
[----:B------:R-:W-:Y:S01]  /*10c0*/  IMAD.U32 R0, RZ, RZ, UR4 ;  /* 0x00000004ff007e24 */ /* 0x000fe2000f8e00ff */
[----:B------:R-:W-:Y:S01]  /*10d0*/  ULDC.64 UR4, c[0x0][0x418] ;  /* 0x0001060000047ab9 */ /* 0x000fe20000000a00 */
[----:B0-----:R-:W-:-:S04]  /*10e0*/  IMAD.WIDE R8, R27, 0x4, R4 ;  /* 0x000000041b087825 */ /* 0x001fc800078e0204 */
[----:B---3--:R-:W-:-:S06]  /*10f0*/  @P1 IMAD.WIDE R4, R27, 0x4, R6 ;  /* 0x000000041b041825 */ /* 0x008fcc00078e0206 */
[----:B------:R-:W5:Y:S01]  /*1100*/  @P3 LDG.E R24, desc[UR40][R8.64] ;  /* 0x0000002808183981 */ /* 0x000f62000c1e1900 */
[----:B--2---:R-:W-:Y:S01]  /*1110*/  LOP3.LUT R26, R12, 0xffff, RZ, 0xc0, !PT ;  /* 0x0000ffff0c1a7812 */ /* 0x004fe200078ec0ff */
[----:B-1----:R-:W-:Y:S02]  /*1120*/  @P0 IMAD.WIDE R2, R27, 0x4, R2 ;  /* 0x000000041b020825 */ /* 0x002fe400078e0202 */
[----:B------:R-:W2:Y:S01]  /*1130*/  @P1 LDG.E R0, desc[UR40][R4.64] ;  /* 0x0000002804001981 */ /* 0x000ea2000c1e1900 */
[----:B------:R-:W-:-:S03]  /*1140*/  UISETP.NE.U32.AND UP0, UPT, UR4, URZ, UPT ;  /* 0x0000003f0400728c */ /* 0x000fc6000bf05070 */
[----:B------:R-:W-:Y:S01]  /*1150*/  ULDC UR4, c[0x0][0x424] ;  /* 0x0001090000047ab9 */ /* 0x000fe20000000800 */
[----:B------:R-:W-:Y:S01]  /*1160*/  UISETP.NE.AND.EX UP0, UPT, UR5, URZ, UPT, UP0 ;  /* 0x0000003f0500728c */ /* 0x000fe2000bf05300 */
[----:B------:R0:W5:Y:S01]  /*1170*/  @P0 LDG.E R10, desc[UR40][R2.64] ;  /* 0x00000028020a0981 */ /* 0x000162000c1e1900 */
[----:B------:R-:W-:Y:S01]  /*1180*/  ISETP.NE.U32.AND P2, PT, RZ, UR6, PT ;  /* 0x00000006ff007c0c */ /* 0x000fe2000bf45070 */
[----:B------:R-:W-:Y:S01]  /*1190*/  ULDC UR5, c[0x0][0x2f0] ;  /* 0x0000bc0000057ab9 */ /* 0x000fe20000000800 */
[----:B------:R-:W-:Y:S02]  /*11a0*/  USEL UR4, UR4, 0x1, UP0 ;  /* 0x0000000104047887 */ /* 0x000fe40008000000 */
[----:B------:R-:W-:Y:S02]  /*11b0*/  ISETP.NE.AND.EX P2, PT, RZ, UR7, PT, P2 ;  /* 0x00000007ff007c0c */ /* 0x000fe4000bf45320 */
[----:B0-----:R-:W-:Y:S01]  /*11c0*/  LOP3.LUT R2, R12, 0xff000000, RZ, 0xc0, !PT ;  /* 0xff0000000c027812 */ /* 0x001fe200078ec0ff */
[----:B------:R-:W-:-:S03]  /*11d0*/  UIMAD UR4, UR4, UR5, URZ ;  /* 0x00000005040472a4 */ /* 0x000fc6000f8e023f */
[----:B------:R-:W-:Y:S01]  /*11e0*/  SHF.R.U32.HI R3, RZ, 0x8, R2 ;  /* 0x00000008ff037819 */ /* 0x000fe20000011602 */
[----:B------:R-:W-:Y:S01]  /*11f0*/  ULDC UR5, c[0x0][0x348] ;  /* 0x0000d20000057ab9 */ /* 0x000fe20000000800 */
[----:B--2---:R0:W-:Y:S04]  /*1200*/  STL [R1+0x4], R0 ;  /* 0x0000040001007387 */ /* 0x0041e80000100800 */
[----:B------:R1:W-:Y:S04]  /*1210*/  STL [R1+0x70], R27 ;  /* 0x0000701b01007387 */ /* 0x0003e80000100800 */
[----:B------:R1:W-:Y:S01]  /*1220*/  STL [R1+0x60], R26 ;  /* 0x0000601a01007387 */ /* 0x0003e20000100800 */
[----:B------:R-:W-:Y:S01]  /*1230*/  IMAD.MOV.U32 R14, RZ, RZ, R0 ;  /* 0x000000ffff0e7224 */ /* 0x000fe200078e0000 */
[----:B0-----:R-:W-:-:S04]  /*1240*/  LOP3.LUT R0, R12, 0xff0000, RZ, 0xc0, !PT ;  /* 0x00ff00000c007812 */ /* 0x001fc800078ec0ff */
[----:B------:R-:W-:Y:S01]  /*1250*/  LEA.HI R11, R0, R3, RZ, 0x10 ;  /* 0x00000003000b7211 */ /* 0x000fe200078f80ff */
[----:B------:R-:W-:Y:S06]  /*1260*/  @P1 BRA `(.L_x_1083) ;  /* 0x0000000000281947 */ /* 0x000fec0003800000 */
[----:B------:R-:W-:Y:S02]  /*1270*/  ULDC.64 UR6, c[0x0][0xa00] ;  /* 0x0002800000067ab9 */ /* 0x000fe40000000a00 */
[----:B------:R-:W-:-:S04]  /*1280*/  ISETP.NE.U32.AND P0, PT, RZ, UR6, PT ;  /* 0x00000006ff007c0c */ /* 0x000fc8000bf05070 */
[----:B------:R-:W-:-:S13]  /*1290*/  ISETP.NE.AND.EX P0, PT, RZ, UR7, PT, P0 ;  /* 0x00000007ff007c0c */ /* 0x000fda000bf05300 */
[----:B------:R-:W-:Y:S05]  /*12a0*/  @!P0 BRA `(.L_x_1083) ;  /* 0x0000000000188947 */ /* 0x000fea0003800000 */
[----:B------:R-:W0:Y:S02]  /*12b0*/  LDC.64 R2, c[0x0][0xa00] ;  /* 0x00028000ff027b82 */ /* 0x000e240000000a00 */
[----:B0-----:R-:W-:-:S05]  /*12c0*/  IMAD.WIDE R2, R27, 0x4, R2 ;  /* 0x000000041b027825 */ /* 0x001fca00078e0202 */
[----:B------:R-:W2:Y:S04]  /*12d0*/  LDG.E R0, desc[UR40][R2.64] ;  /* 0x0000002802007981 */ /* 0x000ea8000c1e1900 */
[----:B------:R-:W2:Y:S02]  /*12e0*/  LDG.E R5, desc[UR40][R2.64+0x4] ;  /* 0x0000042802057981 */ /* 0x000ea4000c1e1900 */
[----:B--2---:R-:W-:-:S05]  /*12f0*/  IMAD.IADD R14, R5, 0x1, -R0 ;  /* 0x00000001050e7824 */ /* 0x004fca00078e0a00 */
[----:B------:R0:W-:Y:S02]  /*1300*/  STL [R1+0x4], R14 ;  /* 0x0000040e01007387 */ /* 0x0001e40000100800 */
.L_x_1083:
[----:B------:R-:W-:Y:S02]  /*1310*/  IMAD.U32 R50, RZ, RZ, UR5 ;  /* 0x00000005ff327e24 */ /* 0x000fe4000f8e00ff */
[----:B------:R-:W-:Y:S01]  /*1320*/  IMAD.U32 R25, RZ, RZ, UR4 ;  /* 0x00000004ff197e24 */ /* 0x000fe2000f8e00ff */
[----:B------:R-:W-:Y:S06]  /*1330*/  @!P2 BRA `(.L_x_1084) ;  /* 0x000000000010a947 */ /* 0x000fec0003800000 */
[----:B------:R-:W2:Y:S02]  /*1340*/  LDC.64 R2, c[0x0][0xa20] ;  /* 0x00028800ff027b82 */ /* 0x000ea40000000a00 */
[----:B--2---:R-:W-:-:S05]  /*1350*/  IMAD.WIDE R2, R27, 0x4, R2 ;  /* 0x000000041b027825 */ /* 0x004fca00078e0202 */
[----:B------:R2:W5:Y:S01]  /*1360*/  LDG.E R25, desc[UR40][R2.64] ;  /* 0x0000002802197981 */ /* 0x000562000c1e1900 */
[----:B------:R-:W-:Y:S05]  /*1370*/  BRA `(.L_x_1085) ;  /* 0x0000000000107947 */ /* 0x000fea0003800000 */
.L_x_1084:
[----:B------:R-:W-:Y:S05]  /*1380*/  @!P3 BRA `(.L_x_1085) ;  /* 0x00000000000cb947 */ /* 0x000fea0003800000 */
[----:B------:R-:W2:Y:S04]  /*1390*/  LDG.E R0, desc[UR40][R8.64] ;  /* 0x0000002808007981 */ /* 0x000ea8000c1e1900 */
[----:B------:R-:W2:Y:S02]  /*13a0*/  LDG.E R25, desc[UR40][R8.64+0x4] ;  /* 0x0000042808197981 */ /* 0x000ea4000c1e1900 */
[----:B--2---:R-:W-:-:S07]  /*13b0*/  IMAD.IADD R25, R25, 0x1, -R0 ;  /* 0x0000000119197824 */ /* 0x004fce00078e0a00 */
.L_x_1085:
[----:B------:R-:W-:Y:S01]  /*13c0*/  ULDC.64 UR4, c[0x0][0xa10] ;  /* 0x0002840000047ab9 */ /* 0x000fe20000000a00 */
[----:B------:R-:W3:Y:S01]  /*13d0*/  LDL R8, [R1+0x54] ;  /* 0x0000540001087983 */ /* 0x000ee20000100800 */
[----:B------:R-:W-:Y:S01]  /*13e0*/  ISETP.NE.U32.AND P0, PT, RZ, UR4, PT ;  /* 0x00000004ff007c0c */ /* 0x000fe2000bf05070 */
[----:B------:R-:W4:Y:S03]  /*13f0*/  LDC R6, c[0x0][0x448] ;  /* 0x00011200ff067b82 */ /* 0x000f260000000800 */
[----:B------:R-:W-:Y:S01]  /*1400*/  ISETP.NE.AND.EX P0, PT, RZ, UR5, PT, P0 ;  /* 0x00000005ff007c0c */ /* 0x000fe2000bf05300 */
[----:B------:R-:W-:Y:S02]  /*1410*/  ULDC.64 UR4, c[0x0][0xa30] ;  /* 0x00028c0000047ab9 */ /* 0x000fe40000000a00 */
[----:B------:R-:W-:Y:S01]  /*1420*/  ISETP.NE.U32.AND P1, PT, RZ, UR4, PT ;  /* 0x00000004ff007c0c */ /* 0x000fe2000bf25070 */
[----:B-----5:R-:W-:Y:S01]  /*1430*/  IMAD.MOV.U32 R45, RZ, RZ, R25 ;  /* 0x000000ffff2d7224 */ /* 0x020fe200078e0019 */
[----:B------:R-:W0:Y:S02]  /*1440*/  LDC.64 R12, c[0x0][0x9e0] ;  /* 0x00027800ff0c7b82 */ /* 0x000e240000000a00 */
[----:B------:R-:W-:-:S06]  /*1450*/  ISETP.NE.AND.EX P1, PT, RZ, UR5, PT, P1 ;  /* 0x00000005ff007c0c */ /* 0x000fcc000bf25310 */
[----:B--2---:R-:W2:Y:S08]  /*1460*/  @P0 LDC.64 R2, c[0x0][0xa10] ;  /* 0x00028400ff020b82 */ /* 0x004eb00000000a00 */
[----:B------:R-:W1:Y:S01]  /*1470*/  @P1 LDC.64 R4, c[0x0][0xa30] ;  /* 0x00028c00ff041b82 */ /* 0x000e620000000a00 */
[----:B--2---:R-:W-:-:S05]  /*1480*/  @P0 IMAD.WIDE R2, R27, 0x4, R2 ;  /* 0x000000041b020825 */ /* 0x004fca00078e0202 */
[----:B------:R-:W2:Y:S04]  /*1490*/  @P0 LDG.E R0, desc[UR40][R2.64] ;  /* 0x0000002802000981 */ /* 0x000ea8000c1e1900 */
[----:B------:R3:W2:Y:S01]  /*14a0*/  @P0 LDG.E R7, desc[UR40][R2.64+0x4] ;  /* 0x0000042802070981 */ /* 0x0006a2000c1e1900 */
[----:B-1----:R-:W-:-:S05]  /*14b0*/  @P1 IMAD.WIDE R4, R27, 0x4, R4 ;  /* 0x000000041b041825 */ /* 0x002fca00078e0204 */
[----:B------:R1:W5:Y:S01]  /*14c0*/  @P1 LDG.E R45, desc[UR40][R4.64] ;  /* 0x00000028042d1981 */ /* 0x000362000c1e1900 */
[----:B----4-:R-:W-:Y:S01]  /*14d0*/  ISETP.NE.AND P1, PT, R6, 0x1, PT ;  /* 0x000000010600780c */ /* 0x010fe20003f25270 */
[----:B------:R-:W-:Y:S01]  /*14e0*/  IMAD.IADD R15, R25, 0x1, -R10 ;  /* 0x00000001190f7824 */ /* 0x000fe200078e0a0a */
[----:B0-----:R-:W-:-:S11]  /*14f0*/  ISETP.GE.AND P2, PT, R13, 0x1, PT ;  /* 0x000000010d00780c */ /* 0x001fd60003f46270 */
[----:B------:R-:W0:Y:S08]  /*1500*/  @P1 LDC R9, c[0x0][0x44c] ;  /* 0x00011300ff091b82 */ /* 0x000e300000000800 */
[----:B------:R-:W4:Y:S01]  /*1510*/  @P1 LDC R6, c[0x0][0x450] ;  /* 0x00011400ff061b82 */ /* 0x000f220000000800 */
[----:B---3--:R-:W-:-:S04]  /*1520*/  IMAD R20, R8, 0xc0, RZ ;  /* 0x000000c008147824 */ /* 0x008fc800078e02ff */
[----:B------:R-:W-:Y:S01]  /*1530*/  VIADD R2, R20, 0xbf ;  /* 0x000000bf14027836 */ /* 0x000fe20000000000 */
[----:B------:R1:W-:Y:S03]  /*1540*/  STL [R1+0x34], R20 ;  /* 0x0000341401007387 */ /* 0x0003e60000100800 */
[----:B0-----:R-:W-:-:S05]  /*1550*/  @P1 IMAD.HI.U32 R3, R2, R9, RZ ;  /* 0x0000000902031227 */ /* 0x001fca00078e00ff */
[----:B----4-:R-:W-:Y:S01]  /*1560*/  @P1 SHF.R.U32.HI R2, RZ, R6, R3 ;  /* 0x00000006ff021219 */ /* 0x010fe20000011603 */
[----:B--2---:R-:W-:-:S04]  /*1570*/  @P0 IMAD.IADD R50, R7, 0x1, -R0 ;  /* 0x0000000107320824 */ /* 0x004fc800078e0a00 */
[----:B------:R-:W-:-:S04]  /*1580*/  IMAD.IADD R8, R15, 0x1, R50 ;  /* 0x000000010f087824 */ /* 0x000fc800078e0232 */
[C---:B------:R-:W-:Y:S01]  /*1590*/  VIADD R0, R8.reuse, 0x9f ;  /* 0x0000009f08007836 */ /* 0x040fe20000000000 */
[----:B------:R1:W-:Y:S01]  /*15a0*/  STL [R1+0x8], R8 ;  /* 0x0000080801007387 */ /* 0x0003e20000100800 */
[----:B------:R-:W-:Y:S02]  /*15b0*/  IADD3 R48, R8, 0x1, -R14 ;  /* 0x0000000108307810 */ /* 0x000fe40007ffe80e */
[----:B------:R-:W-:-:S04]  /*15c0*/  IMAD.HI R0, R0, 0x66666667, RZ ;  /* 0x6666666700007827 */ /* 0x000fc800078e02ff */
[----:B------:R-:W-:Y:S01]  /*15d0*/  IMAD.IADD R7, R48, 0x1, R2 ;  /* 0x0000000130077824 */ /* 0x000fe200078e0202 */
[----:B------:R-:W-:-:S04]  /*15e0*/  SHF.R.U32.HI R3, RZ, 0x1f, R0 ;  /* 0x0000001fff037819 */ /* 0x000fc80000011600 */
[----:B------:R-:W-:Y:S01]  /*15f0*/  LEA.HI.SX32 R44, R0, R3, 0x1a ;  /* 0x00000003002c7211 */ /* 0x000fe200078fd2ff */
[----:B------:R-:W-:Y:S01]  /*1600*/  IMAD.IADD R0, R7, 0x1, R12 ;  /* 0x0000000107007824 */ /* 0x000fe200078e020c */
[----:B-1----:R-:W-:Y:S06]  /*1610*/  @!P2 BRA `(.L_x_1086) ;  /* 0x000000000048a947 */ /* 0x002fec0003800000 */
[C---:B------:R-:W-:Y:S01]  /*1620*/  ISETP.GT.AND P0, PT, R7.reuse, RZ, PT ;  /* 0x000000ff0700720c */ /* 0x040fe20003f04270 */
[----:B------:R-:W-:Y:S01]  /*1630*/  BSSY B0, `(.L_x_1087) ;  /* 0x000000e000007945 */ /* 0x000fe20003800000 */
[----:B------:R-:W-:-:S11]  /*1640*/  VIADD R2, R7, 0xffffffff ;  /* 0xffffffff07027836 */ /* 0x000fd60000000000 */
[----:B------:R-:W-:Y:S05]  /*1650*/  @P0 BRA `(.L_x_1088) ;  /* 0x00000000001c0947 */ /* 0x000fea0003800000 */
[----:B------:R-:W-:Y:S01]  /*1660*/  ISETP.NE.AND P0, PT, R13, 0x1, PT ;  /* 0x000000010d00780c */ /* 0x000fe20003f05270 */
[----:B------:R-:W-:-:S12]  /*1670*/  IMAD.MOV R3, RZ, RZ, -R7 ;  /* 0x000000ffff037224 */ /* 0x000fd800078e0a07 */
[----:B------:R-:W0:Y:S02]  /*1680*/  @P0 LDC.64 R4, c[0x0][0x9e8] ;  /* 0x00027a00ff040b82 */ /* 0x000e240000000a00 */
[----:B0-----:R-:W-:-:S05]  /*1690*/  @P0 IMAD.HI.U32 R2, R3, R4, RZ ;  /* 0x0000000403020227 */ /* 0x001fca00078e00ff */
[----:B------:R-:W-:-:S04]  /*16a0*/  @P0 SHF.R.U32.HI R3, RZ, R5, R2 ;  /* 0x00000005ff030219 */ /* 0x000fc80000011602 */
[----:B------:R-:W-:Y:S01]  /*16b0*/  LOP3.LUT R2, RZ, R3, RZ, 0x33, !PT ;  /* 0x00000003ff027212 */ /* 0x000fe200078e33ff */
[----:B------:R-:W-:Y:S06]  /*16c0*/  BRA `(.L_x_1089) ;  /* 0x0000000000107947 */ /* 0x000fec0003800000 */
.L_x_1088:
[----:B------:R-:W-:-:S13]  /*16d0*/  ISETP.NE.AND P0, PT, R13, 0x1, PT ;  /* 0x000000010d00780c */ /* 0x000fda0003f05270 */
[----:B------:R-:W0:Y:S02]  /*16e0*/  @P0 LDC.64 R4, c[0x0][0x9e8] ;  /* 0x00027a00ff040b82 */ /* 0x000e240000000a00 */
[----:B0-----:R-:W-:-:S05]  /*16f0*/  @P0 IMAD.HI.U32 R4, R2, R4, RZ ;  /* 0x0000000402040227 */ /* 0x001fca00078e00ff */
[----:B------:R-:W-:-:S07]  /*1700*/  @P0 SHF.R.U32.HI R2, RZ, R5, R4 ;  /* 0x00000005ff020219 */ /* 0x000fce0000011604 */
.L_x_1089:
[----:B------:R-:W-:Y:S05]  /*1710*/  BSYNC B0 ;  /* 0x0000000000007941 */ /* 0x000fea0003800000 */
.L_x_1087:
[----:B------:R-:W-:-:S05]  /*1720*/  IMAD R3, R2, R13, R13 ;  /* 0x0000000d02037224 */ /* 0x000fca00078e020d */
[----:B------:R-:W-:-:S07]  /*1730*/  VIMNMX R0, R0, R3, PT ;  /* 0x0000000300007248 */ /* 0x000fce0003fe0100 */
.L_x_1086:
[----:B------:R-:W0:Y:S01]  /*1740*/  @P1 LDC R4, c[0x0][0x44c] ;  /* 0x00011300ff041b82 */ /* 0x000e220000000800 */
[----:B------:R-:W-:Y:S01]  /*1750*/  VIADD R0, R0, 0x9f ;  /* 0x0000009f00007836 */ /* 0x000fe20000000000 */
[----:B------:R-:W-:Y:S01]  /*1760*/  ULDC UR4, c[0x0][0x9dc] ;  /* 0x0002770000047ab9 */ /* 0x000fe20000000800 */
[----:B------:R-:W-:Y:S02]  /*1770*/  IMAD.MOV.U32 R2, RZ, RZ, R20 ;  /* 0x000000ffff027224 */ /* 0x000fe400078e0014 */
[----:B------:R-:W-:-:S03]  /*1780*/  IMAD.HI R0, R0, 0x66666667, RZ ;  /* 0x6666666700007827 */ /* 0x000fc600078e02ff */
[----:B------:R-:W1:Y:S01]  /*1790*/  @P1 LDC R5, c[0x0][0x450] ;  /* 0x00011400ff051b82 */ /* 0x000e620000000800 */
[----:B------:R-:W-:Y:S01]  /*17a0*/  IMAD.IADD R105, R8, 0x1, -R14 ;  /* 0x0000000108697824 */ /* 0x000fe200078e0a0e */
[----:B------:R-:W-:-:S04]  /*17b0*/  SHF.R.U32.HI R3, RZ, 0x1f, R0 ;  /* 0x0000001fff037819 */ /* 0x000fc80000011600 */
[----:B------:R-:W-:-:S04]  /*17c0*/  LEA.HI.SX32 R3, R0, R3, 0x1a ;  /* 0x0000000300037211 */ /* 0x000fc800078fd2ff */
[----:B------:R-:W-:Y:S01]  /*17d0*/  VIMNMX R6, R44, R3, PT ;  /* 0x000000032c067248 */ /* 0x000fe20003fe0100 */
[----:B0-----:R-:W-:-:S05]  /*17e0*/  @P1 IMAD.HI.U32 R4, R20, R4, RZ ;  /* 0x0000000414041227 */ /* 0x001fca00078e00ff */
[----:B-1----:R-:W-:-:S05]  /*17f0*/  @P1 SHF.R.U32.HI R2, RZ, R5, R4 ;  /* 0x00000005ff021219 */ /* 0x002fca0000011604 */
[----:B------:R-:W-:-:S04]  /*1800*/  IMAD.IADD R0, R105, 0x1, R2 ;  /* 0x0000000169007824 */ /* 0x000fc800078e0202 */
[----:B------:R-:W-:Y:S01]  /*1810*/  VIADD R2, R0, -UR4 ;  /* 0x8000000400027c36 */ /* 0x000fe20008000000 */
[----:B------:R-:W-:Y:S06]  /*1820*/  @!P2 BRA `(.L_x_1090) ;  /* 0x000000000044a947 */ /* 0x000fec0003800000 */
[----:B------:R-:W-:Y:S01]  /*1830*/  ISETP.GT.AND P0, PT, R0, -0x1, PT ;  /* 0xffffffff0000780c */ /* 0x000fe20003f04270 */
[----:B------:R-:W-:-:S12]  /*1840*/  BSSY B0, `(.L_x_1091) ;  /* 0x000000d000007945 */ /* 0x000fd80003800000 */
[----:B------:R-:W-:Y:S05]  /*1850*/  @P0 BRA `(.L_x_1092) ;  /* 0x00000000001c0947 */ /* 0x000fea0003800000 */
[----:B------:R-:W-:Y:S02]  /*1860*/  ISETP.NE.AND P0, PT, R13, 0x1, PT ;  /* 0x000000010d00780c */ /* 0x000fe40003f05270 */
[----:B------:R-:W-:-:S11]  /*1870*/  LOP3.LUT R3, RZ, R0, RZ, 0x33, !PT ;  /* 0x00000000ff037212 */ /* 0x000fd600078e33ff */
[----:B------:R-:W0:Y:S02]  /*1880*/  @P0 LDC.64 R4, c[0x0][0x9e8] ;  /* 0x00027a00ff040b82 */ /* 0x000e240000000a00 */
[----:B0-----:R-:W-:-:S05]  /*1890*/  @P0 IMAD.HI.U32 R0, R3, R4, RZ ;  /* 0x0000000403000227 */ /* 0x001fca00078e00ff */
[----:B------:R-:W-:-:S04]  /*18a0*/  @P0 SHF.R.U32.HI R3, RZ, R5, R0 ;  /* 0x00000005ff030219 */ /* 0x000fc80000011600 */
[----:B------:R-:W-:Y:S01]  /*18b0*/  LOP3.LUT R0, RZ, R3, RZ, 0x33, !PT ;  /* 0x00000003ff007212 */ /* 0x000fe200078e33ff */
[----:B------:R-:W-:Y:S06]  /*18c0*/  BRA `(.L_x_1093) ;  /* 0x0000000000107947 */ /* 0x000fec0003800000 */
.L_x_1092:
[----:B------:R-:W-:-:S13]  /*18d0*/  ISETP.NE.AND P0, PT, R13, 0x1, PT ;  /* 0x000000010d00780c */ /* 0x000fda0003f05270 */
[----:B------:R-:W0:Y:S02]  /*18e0*/  @P0 LDC.64 R4, c[0x0][0x9e8] ;  /* 0x00027a00ff040b82 */ /* 0x000e240000000a00 */
[----:B0-----:R-:W-:-:S05]  /*18f0*/  @P0 IMAD.HI.U32 R4, R0, R4, RZ ;  /* 0x0000000400040227 */ /* 0x001fca00078e00ff */
[----:B------:R-:W-:-:S07]  /*1900*/  @P0 SHF.R.U32.HI R0, RZ, R5, R4 ;  /* 0x00000005ff000219 */ /* 0x000fce0000011604 */
.L_x_1093:
[----:B------:R-:W-:Y:S05]  /*1910*/  BSYNC B0 ;  /* 0x0000000000007941 */ /* 0x000fea0003800000 */
.L_x_1091:
[----:B------:R-:W-:-:S05]  /*1920*/  IMAD R3, R0, R13, RZ ;  /* 0x0000000d00037224 */ /* 0x000fca00078e02ff */
[----:B------:R-:W-:-:S07]  /*1930*/  VIMNMX R2, R2, R3, !PT ;  /* 0x0000000302027248 */ /* 0x000fce0007fe0100 */
.L_x_1090:
[----:B------:R-:W-:Y:S01]  /*1940*/  IMAD.HI R2, R2, 0x66666667, RZ ;  /* 0x6666666702027827 */ /* 0x000fe200078e02ff */
[----:B------:R-:W-:Y:S01]  /*1950*/  LOP3.LUT R12, R11, 0xff, RZ, 0xc0, !PT ;  /* 0x000000ff0b0c7812 */ /* 0x000fe200078ec0ff */
[----:B------:R-:W-:Y:S01]  /*1960*/  BSSY B0, `(.L_x_1094) ;  /* 0x0000029000007945 */ /* 0x000fe20003800000 */
[----:B------:R-:W-:Y:S01]  /*1970*/  SHF.R.U32.HI R4, RZ, 0x10, R11 ;  /* 0x00000010ff047819 */ /* 0x000fe2000001160b */
[----:B------:R-:W-:Y:S01]  /*1980*/  IMAD.MOV.U32 R0, RZ, RZ, RZ ;  /* 0x000000ffff007224 */ /* 0x000fe200078e00ff */
[----:B------:R-:W-:Y:S01]  /*1990*/  SHF.R.U32.HI R3, RZ, 0x1f, R2 ;  /* 0x0000001fff037819 */ /* 0x000fe20000011602 */
[----:B------:R0:W-:Y:S03]  /*19a0*/  STL [R1+0x78], R12 ;  /* 0x0000780c01007387 */ /* 0x0001e60000100800 */
[----:B------:R-:W-:Y:S01]  /*19b0*/  LEA.HI.SX32 R3, R2, R3, 0x1a ;  /* 0x0000000302037211 */ /* 0x000fe200078fd2ff */
[----:B------:R0:W-:Y:S03]  /*19c0*/  STL [R1+0x6c], R4 ;  /* 0x00006c0401007387 */ /* 0x0001e60000100800 */
[----:B------:R-:W-:-:S04]  /*19d0*/  VIMNMX R9, RZ, R3, !PT ;  /* 0x00000003ff097248 */ /* 0x000fc80007fe0100 */
[----:B------:R-:W-:-:S13]  /*19e0*/  ISETP.GT.AND P0, PT, R6, R9, PT ;  /* 0x000000090600720c */ /* 0x000fda0003f04270 */
[----:B0-----:R-:W-:Y:S05]  /*19f0*/  @!P0 BRA `(.L_x_1095) ;  /* 0x00000000007c8947 */ /* 0x001fea0003800000 */
[----:B------:R-:W-:Y:S01]  /*1a00*/  ISETP.NE.AND P0, PT, R4, RZ, PT ;  /* 0x000000ff0400720c */ /* 0x000fe20003f05270 */
[----:B------:R-:W-:-:S03]  /*1a10*/  ULDC UR4, c[0x0][0x9f0] ;  /* 0x00027c0000047ab9 */ /* 0x000fc60000000800 */
[----:B------:R-:W-:-:S04]  /*1a20*/  SEL R11, R4, UR4, P0 ;  /* 0x00000004040b7c07 */ /* 0x000fc80008000000 */
[-C--:B------:R-:W-:Y:S02]  /*1a30*/  IABS R5, R11.reuse ;  /* 0x0000000b00057213 */ /* 0x080fe40000000000 */
[----:B------:R-:W-:Y:S02]  /*1a40*/  IADD3 R0, R11, -0x1, R6 ;  /* 0xffffffff0b007810 */ /* 0x000fe40007ffe006 */
[----:B------:R-:W0:Y:S01]  /*1a50*/  I2F.RP R4, R5 ;  /* 0x0000000500047306 */ /* 0x000e220000209400 */
[----:B------:R-:W-:Y:S02]  /*1a60*/  IABS R10, R11 ;  /* 0x0000000b000a7213 */ /* 0x000fe40000000000 */
[----:B------:R-:W-:-:S05]  /*1a70*/  IMAD.IADD R0, R0, 0x1, -R9 ;  /* 0x0000000100007824 */ /* 0x000fca00078e0a09 */
[----:B0-----:R-:W0:Y:S02]  /*1a80*/  MUFU.RCP R4, R4 ;  /* 0x0000000400047308 */ /* 0x001e240000001000 */
[----:B0-----:R-:W-:Y:S02]  /*1a90*/  VIADD R2, R4, 0xffffffe ;  /* 0x0ffffffe04027836 */ /* 0x001fe40000000000 */
[----:B------:R-:W-:-:S04]  /*1aa0*/  IMAD.MOV R4, RZ, RZ, -R10 ;  /* 0x000000ffff047224 */ /* 0x000fc800078e0a0a */
[----:B------:R0:W1:Y:S02]  /*1ab0*/  F2I.FTZ.U32.TRUNC.NTZ R3, R2 ;  /* 0x0000000200037305 */ /* 0x000064000021f000 */
[----:B0-----:R-:W-:Y:S02]  /*1ac0*/  IMAD.MOV.U32 R2, RZ, RZ, RZ ;  /* 0x000000ffff027224 */ /* 0x001fe400078e00ff */
[----:B-1----:R-:W-:-:S04]  /*1ad0*/  IMAD.MOV R8, RZ, RZ, -R3 ;  /* 0x000000ffff087224 */ /* 0x002fc800078e0a03 */
[----:B------:R-:W-:Y:S01]  /*1ae0*/  IMAD R7, R8, R5, RZ ;  /* 0x0000000508077224 */ /* 0x000fe200078e02ff */
[----:B------:R-:W-:Y:S02]  /*1af0*/  IABS R8, R0 ;  /* 0x0000000000087213 */ /* 0x000fe40000000000 */
[----:B------:R-:W-:Y:S01]  /*1b00*/  LOP3.LUT R0, R0, R11, RZ, 0x3c, !PT ;  /* 0x0000000b00007212 */ /* 0x000fe200078e3cff */
[----:B------:R-:W-:-:S03]  /*1b10*/  IMAD.HI.U32 R3, R3, R7, R2 ;  /* 0x0000000703037227 */ /* 0x000fc600078e0002 */
[----:B------:R-:W-:Y:S01]  /*1b20*/  ISETP.GE.AND P2, PT, R0, RZ, PT ;  /* 0x000000ff0000720c */ /* 0x000fe20003f46270 */
[----:B------:R-:W-:-:S04]  /*1b30*/  IMAD.MOV.U32 R2, RZ, RZ, R8 ;  /* 0x000000ffff027224 */ /* 0x000fc800078e0008 */
        /* <DEDUP_REMOVED lines=11> */
.L_x_1095:
[----:B------:R-:W-:Y:S05]  /*1bf0*/  BSYNC B0 ;  /* 0x0000000000007941 */ /* 0x000fea0003800000 */
.L_x_1094:
[----:B------:R-:W-:-:S05]  /*1c00*/  IMAD R3, R12, R0, R9 ;  /* 0x000000000c037224 */ /* 0x000fca00078e0209 */
        /* <DEDUP_REMOVED lines=36> */
.L_x_1098:
[----:B------:R-:W-:Y:S05]  /*1e50*/  BSYNC B6 ;  /* 0x0000000000067941 */ /* 0x000fea0003800000 */
.L_x_1097:
        /* <DEDUP_REMOVED lines=20> */
.L_x_1100:
[----:B------:R-:W-:Y:S05]  /*1fa0*/  BSYNC B6 ;  /* 0x0000000000067941 */ /* 0x000fea0003800000 */
.L_x_1099:
[----:B------:R-:W2:Y:S01]  /*1fb0*/  LDL.64 R14, [R1+0x28] ;  /* 0x00002800010e7983 */ /* 0x000ea20000100a00 */
[----:B------:R-:W-:Y:S01]  /*1fc0*/  ULDC.64 UR4, c[0x0][0x9f8] ;  /* 0x00027e0000047ab9 */ /* 0x000fe20000000a00 */
[----:B------:R-:W-:Y:S01]  /*1fd0*/  IMAD.MOV.U32 R0, RZ, RZ, R27 ;  /* 0x000000ffff007224 */ /* 0x000fe200078e001b */
[----:B------:R-:W-:Y:S01]  /*1fe0*/  ISETP.NE.U32.AND P0, PT, RZ, UR4, PT ;  /* 0x00000004ff007c0c */ /* 0x000fe2000bf05070 */
[----:B------:R-:W2:Y:S01]  /*1ff0*/  LDL.64 R10, [R1+0x28] ;  /* 0x00002800010a7983 */ /* 0x000ea20000100a00 */
[----:B------:R-:W0:Y:S01]  /*2000*/  LDC.64 R38, c[0x0][0x300] ;  /* 0x0000c000ff267b82 */ /* 0x000e220000000a00 */
[----:B------:R-:W-:Y:S01]  /*2010*/  IMAD.IADD R24, R24, 0x1, R25 ;  /* 0x0000000118187824 */ /* 0x000fe200078e0219 */
[----:B------:R-:W-:Y:S01]  /*2020*/  ISETP.NE.AND.EX P0, PT, RZ, UR5, PT, P0 ;  /* 0x00000005ff007c0c */ /* 0x000fe2000bf05300 */
[----:B------:R-:W-:Y:S01]  /*2030*/  ULDC.64 UR4, c[0x0][0x330] ;  /* 0x0000cc0000047ab9 */ /* 0x000fe20000000a00 */
[----:B------:R-:W-:Y:S01]  /*2040*/  SHF.R.S32.HI R23, RZ, 0x1f, R22 ;  /* 0x0000001fff177819 */ /* 0x000fe20000011416 */
[----:B------:R-:W1:Y:S01]  /*2050*/  S2R R54, SR_TID.X ;  /* 0x0000000000367919 */ /* 0x000e620000002100 */
[----:B------:R-:W-:-:S02]  /*2060*/  ULDC.64 UR6, c[0x0][0xa08] ;  /* 0x0002820000067ab9 */ /* 0x000fc40000000a00 */
[----:B------:R-:W3:Y:S08]  /*2070*/  LDC.64 R32, c[0x0][0x3f8] ;  /* 0x0000fe00ff207b82 */ /* 0x000ef00000000a00 */
[----:B------:R-:W4:Y:S08]  /*2080*/  @P0 LDC.64 R2, c[0x0][0x9f8] ;  /* 0x00027e00ff020b82 */ /* 0x000f300000000a00 */
[----:B------:R-:W3:Y:S08]  /*2090*/  LDC.64 R20, c[0x0][0x408] ;  /* 0x00010200ff147b82 */ /* 0x000ef00000000a00 */
[----:B------:R-:W3:Y:S01]  /*20a0*/  LDC R25, c[0x0][0x3f4] ;  /* 0x0000fd00ff197b82 */ /* 0x000ee20000000800 */
[----:B----4-:R-:W-:-:S05]  /*20b0*/  @P0 IMAD.WIDE R2, R27, 0x4, R2 ;  /* 0x000000041b020825 */ /* 0x010fca00078e0202 */
[----:B------:R4:W3:Y:S01]  /*20c0*/  @P0 LDG.E R0, desc[UR40][R2.64] ;  /* 0x0000002802000981 */ /* 0x0008e2000c1e1900 */
[----:B------:R-:W-:Y:S01]  /*20d0*/  SHF.R.S32.HI R12, RZ, 0x1f, R24 ;  /* 0x0000001fff0c7819 */ /* 0x000fe20000011418 */
[----:B0-----:R-:W-:-:S04]  /*20e0*/  IMAD.WIDE.U32 R4, R24, R38, RZ ;  /* 0x0000002618047225 */ /* 0x001fc800078e00ff */
[----:B------:R-:W-:-:S04]  /*20f0*/  IMAD R6, R12, R38, RZ ;  /* 0x000000260c067224 */ /* 0x000fc800078e02ff */
[----:B------:R-:W-:-:S04]  /*2100*/  IMAD R7, R24, R39, R6 ;  /* 0x0000002718077224 */ /* 0x000fc800078e0206 */
[----:B------:R-:W-:Y:S02]  /*2110*/  IMAD.IADD R5, R5, 0x1, R7 ;  /* 0x0000000105057824 */ /* 0x000fe400078e0207 */
[----:B------:R-:W-:-:S04]  /*2120*/  IMAD.WIDE.U32 R6, R26, UR4, R22 ;  /* 0x000000041a067c25 */ /* 0x000fc8000f8e0016 */
[C---:B------:R-:W-:Y:S01]  /*2130*/  IMAD R7, R26.reuse, UR5, R7 ;  /* 0x000000051a077c24 */ /* 0x040fe2000f8e0207 */
[----:B------:R-:W-:Y:S02]  /*2140*/  ULDC.64 UR4, c[0x0][0x308] ;  /* 0x0000c20000047ab9 */ /* 0x000fe40000000a00 */
[----:B----4-:R-:W-:-:S04]  /*2150*/  IMAD.WIDE.U32 R2, R26, UR4, R4 ;  /* 0x000000041a027c25 */ /* 0x010fc8000f8e0004 */
[----:B------:R-:W-:Y:S02]  /*2160*/  IMAD R3, R26, UR5, R3 ;  /* 0x000000051a037c24 */ /* 0x000fe4000f8e0203 */
[----:B--2---:R-:W-:Y:S01]  /*2170*/  IMAD.MOV.U32 R10, RZ, RZ, R14 ;  /* 0x000000ffff0a7224 */ /* 0x004fe200078e000e */
[----:B------:R-:W-:Y:S01]  /*2180*/  ISETP.NE.U32.AND P0, PT, RZ, UR6, PT ;  /* 0x00000006ff007c0c */ /* 0x000fe2000bf05070 */
[----:B-1----:R-:W-:Y:S01]  /*2190*/  VIADD R53, R54, 0xffffff80 ;  /* 0xffffff8036357836 */ /* 0x002fe20000000000 */
[----:B------:R-:W-:Y:S02]  /*21a0*/  ULDC.64 UR4, c[0x0][0x310] ;  /* 0x0000c40000047ab9 */ /* 0x000fe40000000a00 */
[----:B------:R-:W-:-:S05]  /*21b0*/  SHF.R.S32.HI R11, RZ, 0x1f, R10 ;  /* 0x0000001fff0b7819 */ /* 0x000fca000001140a */
[----:B------:R0:W-:Y:S04]  /*21c0*/  STL [R1+0x2c], R11 ;  /* 0x00002c0b01007387 */ /* 0x0001e80000100800 */
[----:B------:R-:W2:Y:S04]  /*21d0*/  LDL R27, [R1+0x64] ;  /* 0x00006400011b7983 */ /* 0x000ea80000100800 */
[----:B------:R-:W4:Y:S01]  /*21e0*/  LDL R26, [R1+0x68] ;  /* 0x00006800011a7983 */ /* 0x000f220000100800 */
[C---:B------:R-:W-:Y:S01]  /*21f0*/  VIADD R52, R54.reuse, 0xffffff80 ;  /* 0xffffff8036347836 */ /* 0x040fe20000000000 */
[----:B------:R-:W-:Y:S01]  /*2200*/  ISETP.NE.AND.EX P0, PT, RZ, UR7, PT, P0 ;  /* 0x00000007ff007c0c */ /* 0x000fe2000bf05300 */
[----:B------:R-:W-:Y:S01]  /*2210*/  VIADD R8, R54, 0xffffff80 ;  /* 0xffffff8036087836 */ /* 0x000fe20000000000 */
[----:B------:R-:W-:-:S02]  /*2220*/  ULDC.64 UR6, c[0x0][0x338] ;  /* 0x0000ce0000067ab9 */ /* 0x000fc40000000a00 */
[----:B------:R-:W-:Y:S02]  /*2230*/  LEA.HI R52, R52, R53, RZ, 0x1 ;  /* 0x0000003534347211 */ /* 0x000fe400078f08ff */
[----:B------:R-:W-:Y:S02]  /*2240*/  SHF.R.S32.HI R9, RZ, 0x1f, R8 ;  /* 0x0000001fff097819 */ /* 0x000fe40000011408 */
[----:B------:R-:W-:Y:S02]  /*2250*/  SHF.R.S32.HI R52, RZ, 0x1, R52 ;  /* 0x00000001ff347819 */ /* 0x000fe40000011434 */
[----:B------:R-:W-:Y:S02]  /*2260*/  LEA.HI R9, R9, R8, RZ, 0x2 ;  /* 0x0000000809097211 */ /* 0x000fe400078f10ff */
[----:B------:R-:W-:Y:S02]  /*2270*/  SHF.R.S32.HI R49, RZ, 0x1f, R52 ;  /* 0x0000001fff317819 */ /* 0x000fe40000011434 */
[----:B---3--:R-:W-:-:S04]  /*2280*/  SHF.R.S32.HI R4, RZ, 0x1f, R0 ;  /* 0x0000001fff047819 */ /* 0x008fc80000011400 */
[----:B------:R-:W-:Y:S02]  /*2290*/  SEL R4, R4, RZ, !P0 ;  /* 0x000000ff04047207 */ /* 0x000fe40004000000 */
[----:B------:R-:W-:-:S03]  /*22a0*/  SEL R41, R0, RZ, !P0 ;  /* 0x000000ff00297207 */ /* 0x000fc60004000000 */
[C---:B------:R-:W-:Y:S02]  /*22b0*/  IMAD R0, R4.reuse, UR6, RZ ;  /* 0x0000000604007c24 */ /* 0x040fe4000f8e02ff */
[----:B------:R-:W-:Y:S02]  /*22c0*/  IMAD R4, R4, UR4, RZ ;  /* 0x0000000404047c24 */ /* 0x000fe4000f8e02ff */
[----:B------:R-:W-:Y:S01]  /*22d0*/  IMAD.WIDE.U32 R42, R41, UR6, R6 ;  /* 0x00000006292a7c25 */ /* 0x000fe2000f8e0006 */
[----:B------:R-:W-:-:S03]  /*22e0*/  SHF.R.S32.HI R8, RZ, 0x2, R9 ;  /* 0x00000002ff087819 */ /* 0x000fc60000011409 */
[C---:B------:R-:W-:Y:S02]  /*22f0*/  IMAD R73, R41.reuse, UR7, R0 ;  /* 0x0000000729497c24 */ /* 0x040fe4000f8e0200 */
[C---:B------:R-:W-:Y:S02]  /*2300*/  IMAD R5, R41.reuse, UR5, R4 ;  /* 0x0000000529057c24 */ /* 0x040fe4000f8e0204 */
[----:B------:R-:W-:Y:S01]  /*2310*/  IMAD.WIDE.U32 R40, R41, UR4, R2 ;  /* 0x0000000429287c25 */ /* 0x000fe2000f8e0002 */
[----:B------:R-:W-:Y:S01]  /*2320*/  SHF.R.S32.HI R9, RZ, 0x1f, R9 ;  /* 0x0000001fff097819 */ /* 0x000fe20000011409 */
[----:B------:R-:W-:Y:S02]  /*2330*/  ULDC UR4, c[0x0][0x2f4] ;  /* 0x0000bd0000047ab9 */ /* 0x000fe40000000800 */
[C---:B------:R-:W-:Y:S02]  /*2340*/  IMAD R0, R49.reuse, R38, RZ ;  /* 0x0000002631007224 */ /* 0x040fe400078e02ff */
[----:B------:R-:W-:-:S02]  /*2350*/  IMAD R2, R49, R32, RZ ;  /* 0x0000002031027224 */ /* 0x000fc400078e02ff */
[----:B------:R-:W-:Y:S01]  /*2360*/  IMAD R4, R49, R20, RZ ;  /* 0x0000001431047224 */ /* 0x000fe200078e02ff */
[----:B------:R-:W-:Y:S01]  /*2370*/  ISETP.GE.AND P1, PT, R22, R25, PT ;  /* 0x000000191600720c */ /* 0x000fe20003f26270 */
[C---:B------:R-:W-:Y:S01]  /*2380*/  IMAD R7, R52.reuse, R39, R0 ;  /* 0x0000002734077224 */ /* 0x040fe200078e0200 */
[----:B------:R-:W-:Y:S01]  /*2390*/  LEA.HI R9, R9, R8, RZ, 0x2 ;  /* 0x0000000809097211 */ /* 0x000fe200078f10ff */
[----:B------:R-:W-:-:S04]  /*23a0*/  IMAD.WIDE.U32 R58, R52, R38, R22 ;  /* 0x00000026343a7225 */ /* 0x000fc800078e0016 */
[----:B------:R-:W-:Y:S02]  /*23b0*/  IMAD.IADD R0, R41, 0x1, R5 ;  /* 0x0000000129007824 */ /* 0x000fe400078e0205 */
[C---:B------:R-:W-:Y:S02]  /*23c0*/  IMAD R13, R52.reuse, R33, R2 ;  /* 0x00000021340d7224 */ /* 0x040fe400078e0202 */
[C---:B------:R-:W-:Y:S02]  /*23d0*/  IMAD R15, R52.reuse, R21, R4 ;  /* 0x00000015340f7224 */ /* 0x040fe400078e0204 */
[----:B------:R-:W-:-:S04]  /*23e0*/  IMAD.WIDE.U32 R2, R52, R32, R10 ;  /* 0x0000002034027225 */ /* 0x000fc800078e000a */
[----:B------:R-:W-:Y:S01]  /*23f0*/  IMAD.WIDE.U32 R4, R52, R20, R10 ;  /* 0x0000001434047225 */ /* 0x000fe200078e000a */
[----:B0-----:R-:W-:Y:S02]  /*2400*/  SEL R11, R25, RZ, P1 ;  /* 0x000000ff190b7207 */ /* 0x001fe40000800000 */
[----:B------:R-:W-:Y:S02]  /*2410*/  LOP3.LUT R9, R9, 0xfffffffc, RZ, 0xc0, !PT ;  /* 0xfffffffc09097812 */ /* 0x000fe400078ec0ff */
[----:B------:R-:W-:Y:S01]  /*2420*/  IADD3 R51, P0, R40, R58, RZ ;  /* 0x0000003a28337210 */ /* 0x000fe20007f1e0ff */
[----:B------:R-:W-:Y:S02]  /*2430*/  IMAD.IADD R11, R22, 0x1, R11 ;  /* 0x00000001160b7824 */ /* 0x000fe400078e020b */
[----:B------:R-:W-:Y:S01]  /*2440*/  IMAD.IADD R9, R8, 0x1, -R9 ;  /* 0x0000000108097824 */ /* 0x000fe200078e0a09 */
[----:B------:R-:W-:Y:S01]  /*2450*/  IADD3.X R58, R0, R59, R7, P0, !PT ;  /* 0x0000003b003a7210 */ /* 0x000fe200007fe407 */
[----:B------:R-:W-:Y:S01]  /*2460*/  IMAD.WIDE.U32 R6, R52, R32, R22 ;  /* 0x0000002034067225 */ /* 0x000fe200078e0016 */
[----:B------:R-:W-:-:S02]  /*2470*/  SHF.R.S32.HI R10, RZ, 0x1f, R11 ;  /* 0x0000001fff0a7819 */ /* 0x000fc4000001140b */
[----:B------:R-:W-:Y:S01]  /*2480*/  LOP3.LUT P4, RZ, R9, 0x2, RZ, 0xc0, !PT ;  /* 0x0000000209ff7812 */ /* 0x000fe2000788c0ff */
[----:B------:R-:W-:Y:S02]  /*2490*/  IMAD.IADD R3, R3, 0x1, R13 ;  /* 0x0000000103037824 */ /* 0x000fe400078e020d */
[----:B------:R-:W-:Y:S01]  /*24a0*/  IMAD.IADD R7, R13, 0x1, R7 ;  /* 0x000000010d077824 */ /* 0x000fe200078e0207 */
[----:B-----5:R-:W-:Y:S01]  /*24b0*/  SHF.R.S32.HI R13, RZ, 0x1f, R45 ;  /* 0x0000001fff0d7819 */ /* 0x020fe2000001142d */
[----:B------:R-:W-:Y:S01]  /*24c0*/  IMAD.IADD R5, R5, 0x1, R15 ;  /* 0x0000000105057824 */ /* 0x000fe200078e020f */
[----:B------:R-:W-:Y:S01]  /*24d0*/  LEA.HI R59, R10, R11, RZ, 0x4 ;  /* 0x0000000b0a3b7211 */ /* 0x000fe200078f20ff */
[----:B------:R-:W-:-:S04]  /*24e0*/  IMAD.WIDE.U32 R8, R52, R20, R22 ;  /* 0x0000001434087225 */ /* 0x000fc800078e0016 */
[----:B------:R-:W-:-:S04]  /*24f0*/  IMAD.WIDE.U32 R30, R45, R20, R4 ;  /* 0x000000142d1e7225 */ /* 0x000fc800078e0004 */
[----:B------:R-:W-:Y:S02]  /*2500*/  IMAD.IADD R9, R15, 0x1, R9 ;  /* 0x000000010f097824 */ /* 0x000fe400078e0209 */
[C---:B------:R-:W-:Y:S02]  /*2510*/  IMAD R14, R13.reuse, R32, RZ ;  /* 0x000000200d0e7224 */ /* 0x040fe400078e02ff */
[----:B------:R-:W-:Y:S01]  /*2520*/  IMAD R10, R13, R20, RZ ;  /* 0x000000140d0a7224 */ /* 0x000fe200078e02ff */
[----:B------:R-:W-:Y:S01]  /*2530*/  SHF.R.U32.HI R61, RZ, 0x7, R54 ;  /* 0x00000007ff3d7819 */ /* 0x000fe20000011636 */
[----:B------:R-:W-:Y:S01]  /*2540*/  IMAD.WIDE.U32 R36, R45, R32, R2 ;  /* 0x000000202d247225 */ /* 0x000fe200078e0002 */
[----:B------:R-:W-:-:S03]  /*2550*/  IADD3 R2, P0, R52, R24, RZ ;  /* 0x0000001834027210 */ /* 0x000fc60007f1e0ff */
[----:B------:R-:W-:Y:S01]  /*2560*/  IMAD.WIDE.U32 R34, R45, R32, R6 ;  /* 0x000000202d227225 */ /* 0x000fe200078e0006 */
[----:B------:R-:W-:Y:S02]  /*2570*/  LOP3.LUT R16, R16, 0xfffffffb, RZ, 0xc0, !PT ;  /* 0xfffffffb10107812 */ /* 0x000fe400078ec0ff */
[----:B------:R-:W-:Y:S01]  /*2580*/  LOP3.LUT R67, R59, 0xfffffff0, RZ, 0xc0, !PT ;  /* 0xfffffff03b437812 */ /* 0x000fe200078ec0ff */
[----:B------:R-:W-:Y:S02]  /*2590*/  IMAD R63, R39, 0xa0, RZ ;  /* 0x000000a0273f7824 */ /* 0x000fe400078e02ff */
[----:B------:R-:W-:Y:S02]  /*25a0*/  IMAD R15, R45, R33, R14 ;  /* 0x000000212d0f7224 */ /* 0x000fe400078e020e */
[----:B------:R-:W-:Y:S02]  /*25b0*/  IMAD R11, R33, 0xa0, RZ ;  /* 0x000000a0210b7824 */ /* 0x000fe400078e02ff */
[----:B------:R-:W-:-:S02]  /*25c0*/  IMAD R7, R45, R21, R10 ;  /* 0x000000152d077224 */ /* 0x000fc400078e020a */
[----:B------:R-:W-:Y:S02]  /*25d0*/  IMAD R65, R21, 0xa0, RZ ;  /* 0x000000a015417824 */ /* 0x000fe400078e02ff */
[----:B------:R-:W-:-:S04]  /*25e0*/  IMAD.WIDE.U32 R28, R45, R20, R8 ;  /* 0x000000142d1c7225 */ /* 0x000fc800078e0008 */
[----:B------:R-:W-:Y:S02]  /*25f0*/  VIADD R78, R22, 0x20 ;  /* 0x00000020164e7836 */ /* 0x000fe40000000000 */
[----:B------:R-:W-:-:S04]  /*2600*/  IMAD.WIDE.U32 R38, R38, 0xa0, RZ ;  /* 0x000000a026267825 */ /* 0x000fc800078e00ff */
[----:B------:R-:W-:-:S04]  /*2610*/  IMAD.WIDE.U32 R32, R32, 0xa0, RZ ;  /* 0x000000a020207825 */ /* 0x000fc800078e00ff */
[----:B------:R-:W-:Y:S01]  /*2620*/  IMAD.WIDE.U32 R20, R20, 0xa0, RZ ;  /* 0x000000a014147825 */ /* 0x000fe200078e00ff */
[----:B------:R-:W-:Y:S02]  /*2630*/  @P1 LOP3.LUT R16, R16, 0x4, RZ, 0xfc, !PT ;  /* 0x0000000410101812 */ /* 0x000fe400078efcff */
[----:B------:R-:W-:Y:S01]  /*2640*/  ISETP.GE.AND P3, PT, R22, UR4, PT ;  /* 0x0000000416007c0c */ /* 0x000fe2000bf66270 */
[----:B------:R-:W-:Y:S01]  /*2650*/  VIADD R61, R61, 0x8 ;  /* 0x000000083d3d7836 */ /* 0x000fe20000000000 */
        /* <DEDUP_REMOVED lines=11> */
[----:B------:R-:W-:Y:S01]  /*2710*/  IMAD.IADD R73, R43, 0x1, R73 ;  /* 0x000000012b497824 */ /* 0x000fe200078e0249 */
[----:B--2---:R-:W-:Y:S02]  /*2720*/  SHF.R.U32.HI R60, RZ, 0x3, R27 ;  /* 0x00000003ff3c7819 */ /* 0x004fe4000001161b */
[----:B------:R-:W-:-:S04]  /*2730*/  LOP3.LUT R5, R27, 0x30, R59, 0xf8, !PT ;  /* 0x000000301b057812 */ /* 0x000fc800078ef83b */
[----:B------:R-:W-:-:S05]  /*2740*/  LOP3.LUT R5, R5, R60, RZ, 0x3c, !PT ;  /* 0x0000003c05057212 */ /* 0x000fca00078e3cff */
[----:B----4-:R-:W-:-:S07]  /*2750*/  IMAD.IADD R72, R26, 0x1, R5 ;  /* 0x000000011a487824 */ /* 0x010fce00078e0205 */
.L_x_1130:
[----:B--2---:R-:W2:Y:S01]  /*2760*/  LDL R4, [R1+0x44] ;  /* 0x0000440001047983 */ /* 0x004ea20000100800 */
[----:B0---4-:R-:W0:Y:S01]  /*2770*/  LDC.64 R52, c[0x0][0x2e8] ;  /* 0x0000ba00ff347b82 */ /* 0x011e220000000a00 */
[----:B------:R-:W-:Y:S01]  /*2780*/  VIADD R47, R47, 0xffffffff ;  /* 0xffffffff2f2f7836 */ /* 0x000fe20000000000 */
[----:B------:R-:W-:Y:S01]  /*2790*/  LOP3.LUT R16, R16, 0xfffffffd, RZ, 0xc0, !PT ;  /* 0xfffffffd10107812 */ /* 0x000fe200078ec0ff */
[----:B------:R-:W-:Y:S05]  /*27a0*/  YIELD ;  /* 0x0000000000007946 */ /* 0x000fea0003800000 */
[----:B------:R-:W1:Y:S01]  /*27b0*/  LDC R27, c[0x0][0x3f4] ;  /* 0x0000fd00ff1b7b82 */ /* 0x000e620000000800 */
[----:B------:R-:W-:Y:S01]  /*27c0*/  SHF.R.S32.HI R11, RZ, 0x1f, R47 ;  /* 0x0000001fff0b7819 */ /* 0x000fe2000001142f */
[-C--:B------:R-:W-:Y:S01]  /*27d0*/  IMAD R5, R63, R47.reuse, RZ ;  /* 0x0000002f3f057224 */ /* 0x080fe200078e02ff */
[----:B------:R-:W-:Y:S01]  /*27e0*/  ISETP.GT.AND P5, PT, R47, R46, PT ;  /* 0x0000002e2f00720c */ /* 0x000fe20003fa4270 */
[----:B---3--:R-:W-:Y:S01]  /*27f0*/  IMAD.WIDE.U32 R14, R38, R47, RZ ;  /* 0x0000002f260e7225 */ /* 0x008fe200078e00ff */
[----:B------:R-:W-:Y:S03]  /*2800*/  BSSY B0, `(.L_x_1101) ;  /* 0x000026c000007945 */ /* 0x000fe60003800000 */
[----:B------:R-:W-:-:S04]  /*2810*/  IMAD R7, R11, R38, R5 ;  /* 0x000000260b077224 */ /* 0x000fc800078e0205 */
[----:B------:R-:W-:Y:S01]  /*2820*/  IMAD.IADD R55, R15, 0x1, R7 ;  /* 0x000000010f377824 */ /* 0x000fe200078e0207 */
[----:B0-----:R-:W-:-:S03]  /*2830*/  IADD3 R12, P0, P1, R14, R52, R51 ;  /* 0x000000340e0c7210 */ /* 0x001fc6000791e033 */
[----:B------:R-:W-:Y:S02]  /*2840*/  @P5 LOP3.LUT R16, R16, 0x2, RZ, 0xfc, !PT ;  /* 0x0000000210105812 */ /* 0x000fe400078efcff */
[----:B------:R-:W-:Y:S02]  /*2850*/  IADD3.X R13, R55, R53, R58, P0, P1 ;  /* 0x00000035370d7210 */ /* 0x000fe400007e243a */
        /* <DEDUP_REMOVED lines=10> */
[-C--:B------:R-:W-:Y:S02]  /*2900*/  IMAD R7, R65, R47.reuse, RZ ;  /* 0x0000002f41077224 */ /* 0x080fe400078e02ff */
[C---:B------:R-:W-:Y:S02]  /*2910*/  IMAD R9, R11.reuse, R32, R5 ;  /* 0x000000200b097224 */ /* 0x040fe400078e0205 */
[----:B------:R-:W-:Y:S02]  /*2920*/  IMAD R11, R11, R20, R7 ;  /* 0x000000140b0b7224 */ /* 0x000fe400078e0207 */
[----:B------:R-:W-:-:S04]  /*2930*/  IMAD.WIDE.U32 R6, R32, R47, RZ ;  /* 0x0000002f20067225 */ /* 0x000fc800078e00ff */
[----:B------:R-:W-:-:S04]  /*2940*/  IMAD.WIDE.U32 R4, R20, R47, RZ ;  /* 0x0000002f14047225 */ /* 0x000fc800078e00ff */
[----:B------:R-:W-:Y:S02]  /*2950*/  IMAD.IADD R57, R7, 0x1, R9 ;  /* 0x0000000107397824 */ /* 0x000fe400078e0209 */
[----:B------:R-:W-:Y:S01]  /*2960*/  IMAD.IADD R26, R5, 0x1, R11 ;  /* 0x00000001051a7824 */ /* 0x000fe200078e020b */
[----:B------:R-:W-:Y:S06]  /*2970*/  @!P0 BRA `(.L_x_1103) ;  /* 0x0000001000588947 */ /* 0x000fec0003800000 */
[----:B------:R-:W0:Y:S01]  /*2980*/  S2R R8, SR_TID.X ;  /* 0x0000000000087919 */ /* 0x000e220000002100 */
[----:B------:R-:W-:Y:S01]  /*2990*/  BSSY B1, `(.L_x_1104) ;  /* 0x000001d000017945 */ /* 0x000fe20003800000 */
[----:B------:R-:W-:Y:S01]  /*29a0*/  CS2R R14, SRZ ;  /* 0x00000000000e7805 */ /* 0x000fe2000001ff00 */
[C---:B0-----:R-:W-:Y:S02]  /*29b0*/  VIADD R24, R8.reuse, 0xffffff80 ;  /* 0xffffff8008187836 */ /* 0x041fe40000000000 */
[----:B------:R-:W-:Y:S02]  /*29c0*/  VIADD R10, R8, 0xffffff80 ;  /* 0xffffff80080a7836 */ /* 0x000fe40000000000 */
[----:B------:R-:W-:-:S03]  /*29d0*/  IMAD R8, R47, -0xa0, R50 ;  /* 0xffffff602f087824 */ /* 0x000fc600078e0232 */
[----:B------:R-:W-:Y:S02]  /*29e0*/  LEA.HI R10, R10, R24, RZ, 0x1 ;  /* 0x000000180a0a7211 */ /* 0x000fe400078f08ff */
[----:B------:R-:W-:Y:S02]  /*29f0*/  CS2R R24, SRZ ;  /* 0x0000000000187805 */ /* 0x000fe4000001ff00 */
[----:B------:R-:W-:Y:S02]  /*2a00*/  VIMNMX R8, R8, 0xa0, PT ;  /* 0x000000a008087848 */ /* 0x000fe40003fe0100 */
[----:B------:R-:W-:-:S04]  /*2a10*/  SHF.R.S32.HI R10, RZ, 0x1, R10 ;  /* 0x00000001ff0a7819 */ /* 0x000fc8000001140a */
[----:B------:R-:W-:Y:S02]  /*2a20*/  ISETP.GE.AND P1, PT, R10, R8, PT ;  /* 0x000000080a00720c */ /* 0x000fe40003f26270 */
[----:B------:R-:W-:Y:S02]  /*2a30*/  CS2R R8, SRZ ;  /* 0x0000000000087805 */ /* 0x000fe4000001ff00 */
[----:B------:R-:W-:-:S09]  /*2a40*/  CS2R R10, SRZ ;  /* 0x00000000000a7805 */ /* 0x000fd2000001ff00 */
[----:B------:R-:W-:Y:S05]  /*2a50*/  @P1 BRA `(.L_x_1105) ;  /* 0x0000000000401947 */ /* 0x000fea0003800000 */
[----:B------:R-:W2:Y:S01]  /*2a60*/  LDL.64 R76, [R1+0x28] ;  /* 0x00002800014c7983 */ /* 0x000ea20000100a00 */
[----:B------:R-:W-:-:S03]  /*2a70*/  ULDC.64 UR4, c[0x0][0x3e8] ;  /* 0x0000fa0000047ab9 */ /* 0x000fc60000000a00 */
[----:B------:R-:W3:Y:S01]  /*2a80*/  LDL R54, [R1+0x40] ;  /* 0x0000400001367983 */ /* 0x000ee20000100800 */
[----:B------:R-:W-:-:S04]  /*2a90*/  IADD3 R6, P0, P5, R36, UR4, R6 ;  /* 0x0000000424067c10 */ /* 0x000fc8000fd1e006 */
[----:B------:R-:W-:Y:S01]  /*2aa0*/  IADD3.X R7, R66, UR5, R57, P0, P5 ;  /* 0x0000000542077c10 */ /* 0x000fe200087ea439 */
[----:B------:R-:W-:Y:S02]  /*2ab0*/  ULDC.64 UR4, c[0x0][0x400] ;  /* 0x0001000000047ab9 */ /* 0x000fe40000000a00 */
[----:B------:R-:W-:-:S04]  /*2ac0*/  IADD3 R4, P0, P5, R30, UR4, R4 ;  /* 0x000000041e047c10 */ /* 0x000fc8000fd1e004 */
[----:B------:R-:W-:Y:S02]  /*2ad0*/  IADD3.X R5, R69, UR5, R26, P0, P5 ;  /* 0x0000000545057c10 */ /* 0x000fe400087ea41a */
[----:B------:R-:W-:Y:S02]  /*2ae0*/  CS2R R8, SRZ ;  /* 0x0000000000087805 */ /* 0x000fe4000001ff00 */
[----:B------:R-:W-:Y:S02]  /*2af0*/  CS2R R10, SRZ ;  /* 0x00000000000a7805 */ /* 0x000fe4000001ff00 */
[----:B--2---:R-:W-:-:S13]  /*2b00*/  ISETP.GE.AND P0, PT, R76, R27, PT ;  /* 0x0000001b4c00720c */ /* 0x004fda0003f06270 */
[----:B------:R0:W5:Y:S04]  /*2b10*/  @!P0 LDG.E.64 R24, desc[UR40][R6.64] ;  /* 0x0000002806188981 */ /* 0x000168000c1e1b00 */
[----:B------:R0:W5:Y:S01]  /*2b20*/  @!P0 LDG.E.64 R14, desc[UR40][R4.64] ;  /* 0x00000028040e8981 */ /* 0x000162000c1e1b00 */
[----:B---3--:R-:W-:-:S13]  /*2b30*/  ISETP.GE.AND P0, PT, R54, R27, PT ;  /* 0x0000001b3600720c */ /* 0x008fda0003f06270 */
[----:B------:R0:W5:Y:S04]  /*2b40*/  @!P0 LDG.E.64 R8, desc[UR40][R6.64+0x10] ;  /* 0x0000102806088981 */ /* 0x000168000c1e1b00 */
[----:B------:R0:W5:Y:S02]  /*2b50*/  @!P0 LDG.E.64 R10, desc[UR40][R4.64+0x10] ;  /* 0x00001028040a8981 */ /* 0x000164000c1e1b00 */
.L_x_1105:
[----:B------:R-:W-:Y:S05]  /*2b60*/  BSYNC B1 ;  /* 0x0000000000017941 */ /* 0x000fea0003800000 */
.L_x_1104:
        /* <DEDUP_REMOVED lines=8> */
.L_x_1106:
[----:B------:R-:W2:Y:S01]  /*2bf0*/  LDL R4, [R1+0x20] ;  /* 0x0000200001047983 */ /* 0x000ea20000100800 */
[----:B------:R-:W-:Y:S01]  /*2c00*/  IMAD R76, R157, 0x8, R18 ;  /* 0x000000089d4c7824 */ /* 0x000fe200078e0212 */
[----:B------:R-:W-:Y:S01]  /*2c10*/  BSSY B1, `(.L_x_1107) ;  /* 0x0000004000017945 */ /* 0x000fe20003800000 */
[----:B--2---:R-:W-:-:S04]  /*2c20*/  SHF.L.U32 R77, R4, 0x1f, RZ ;  /* 0x0000001f044d7819 */ /* 0x004fc800000006ff */
[----:B------:R-:W0:Y:S02]  /*2c30*/  SYNCS.PHASECHK.TRANS64.TRYWAIT P5, [R76+URZ+0x13290], R77 ;  /* 0x0132904d4c0075a7 */ /* 0x000e2400080a017f */
[----:B0-----:R-:W-:Y:S05]  /*2c40*/  @!P5 BRA `(.L_x_1108) ;  /* 0x000001f400acd947 */ /* 0x001fea0003800000 */
.L_x_1411:
[----:B------:R-:W-:Y:S05]  /*2c50*/  BSYNC B1 ;  /* 0x0000000000017941 */ /* 0x000fea0003800000 */
.L_x_1107:
[----:B------:R-:W-:Y:S05]  /*2c60*/  @P1 BRA `(.L_x_1109) ;  /* 0x0000002000941947 */ /* 0x000fea0003800000 */
[----:B------:R-:W-:Y:S04]  /*2c70*/  BSSY B1, `(.L_x_1110) ;  /* 0x0000070000017945 */ /* 0x000fe80003800000 */
[----:B------:R-:W-:Y:S05]  /*2c80*/  @P3 BRA `(.L_x_1111) ;  /* 0x0000000400b83947 */ /* 0x000fea0003800000 */
[----:B------:R-:W2:Y:S01]  /*2c90*/  LDL.64 R54, [R1+0x28] ;  /* 0x0000280001367983 */ /* 0x000ea20000100a00 */
[----:B------:R-:W-:Y:S03]  /*2ca0*/  BSSY B2, `(.L_x_1112) ;  /* 0x000006b000027945 */ /* 0x000fe60003800000 */
[----:B------:R1:W3:Y:S01]  /*2cb0*/  LDS.128 R4, [R75+0xe000] ;  /* 0x00e000004b047984 */ /* 0x0002e20000000c00 */
[----:B--2---:R-:W-:-:S13]  /*2cc0*/  ISETP.GE.AND P5, PT, R54, R27, PT ;  /* 0x0000001b3600720c */ /* 0x004fda0003fa6270 */
[----:B-1-3--:R-:W-:Y:S05]  /*2cd0*/  @P5 BRA `(.L_x_1113) ;  /* 0x00000004009c5947 */ /* 0x00afea0003800000 */
[--C-:B------:R-:W-:Y:S02]  /*2ce0*/  SHF.R.U32.HI R14, RZ, 0x8, R25.reuse ;  /* 0x00000008ff0e7819 */ /* 0x100fe40000011619 */
[----:B------:R-:W-:Y:S02]  /*2cf0*/  SHF.R.U32.HI R55, RZ, 0x10, R25 ;  /* 0x00000010ff377819 */ /* 0x000fe40000011619 */
[----:B------:R-:W-:Y:S02]  /*2d00*/  LOP3.LUT R24, R25, 0xff0000ff, RZ, 0xc0, !PT ;  /* 0xff0000ff19187812 */ /* 0x000fe400078ec0ff */
[--C-:B------:R-:W-:Y:S02]  /*2d10*/  SHF.R.U32.HI R25, RZ, 0x8, R15.reuse ;  /* 0x00000008ff197819 */ /* 0x100fe4000001160f */
[----:B------:R-:W-:Y:S02]  /*2d20*/  SHF.R.U32.HI R53, RZ, 0x10, R15 ;  /* 0x00000010ff357819 */ /* 0x000fe4000001160f */
[----:B------:R-:W-:Y:S01]  /*2d30*/  LOP3.LUT R54, R15, 0xff0000ff, RZ, 0xc0, !PT ;  /* 0xff0000ff0f367812 */ /* 0x000fe200078ec0ff */
[----:B------:R-:W-:-:S02]  /*2d40*/  IMAD.SHL.U32 R15, R14, 0x100, RZ ;  /* 0x000001000e0f7824 */ /* 0x000fc400078e00ff */
[----:B------:R-:W-:Y:S02]  /*2d50*/  IMAD.SHL.U32 R25, R25, 0x100, RZ ;  /* 0x0000010019197824 */ /* 0x000fe400078e00ff */
[----:B------:R-:W-:Y:S01]  /*2d60*/  IMAD.MOV.U32 R14, RZ, RZ, R4 ;  /* 0x000000ffff0e7224 */ /* 0x000fe200078e0004 */
[----:B------:R-:W-:Y:S01]  /*2d70*/  LOP3.LUT R24, R24, 0xff00, R15, 0xf8, !PT ;  /* 0x0000ff0018187812 */ /* 0x000fe200078ef80f */
[----:B------:R-:W-:Y:S01]  /*2d80*/  IMAD.U32 R15, R55, 0x10000, RZ ;  /* 0x00010000370f7824 */ /* 0x000fe200078e00ff */
[----:B------:R-:W-:Y:S01]  /*2d90*/  LOP3.LUT R54, R54, 0xff00, R25, 0xf8, !PT ;  /* 0x0000ff0036367812 */ /* 0x000fe200078ef819 */
[----:B------:R-:W-:Y:S01]  /*2da0*/  IMAD.U32 R53, R53, 0x10000, RZ ;  /* 0x0001000035357824 */ /* 0x000fe200078e00ff */
[----:B------:R-:W-:Y:S02]  /*2db0*/  F2FP.F16.E4M3.UNPACK_B R4, R5 ;  /* 0x00000005ff04723e */ /* 0x000fe400020006ff */
[----:B------:R-:W-:Y:S02]  /*2dc0*/  F2FP.F16.E4M3.UNPACK_B R25, R83.H1 ;  /* 0x00000053ff19723e */ /* 0x000fe400030006ff */
[----:B------:R-:W-:Y:S01]  /*2dd0*/  LOP3.LUT R55, R24, 0xff0000, R15, 0xf8, !PT ;  /* 0x00ff000018377812 */ /* 0x000fe200078ef80f */
[--C-:B------:R-:W-:Y:S01]  /*2de0*/  HADD2.F32 R15, -RZ, R4.reuse.H1_H1 ;  /* 0x30000004ff0f7230 */ /* 0x100fe20000004100 */
[----:B------:R-:W-:Y:S01]  /*2df0*/  LOP3.LUT R79, R54, 0xff0000, R53, 0xf8, !PT ;  /* 0x00ff0000364f7812 */ /* 0x000fe200078ef835 */
[--C-:B------:R-:W-:Y:S01]  /*2e00*/  HADD2.F32 R56, -RZ, R25.reuse.H0_H0 ;  /* 0x20000019ff387230 */ /* 0x100fe20000004100 */
[----:B------:R-:W-:Y:S01]  /*2e10*/  F2FP.F16.E4M3.UNPACK_B R53, R85.H1 ;  /* 0x00000055ff35723e */ /* 0x000fe200030006ff */
[----:B------:R-:W-:Y:S01]  /*2e20*/  HADD2.F32 R4, -RZ, R4.H0_H0 ;  /* 0x20000004ff047230 */ /* 0x000fe20000004100 */
[----:B------:R-:W-:Y:S01]  /*2e30*/  F2FP.F16.E4M3.UNPACK_B R5, R5.H1 ;  /* 0x00000005ff05723e */ /* 0x000fe200030006ff */
[----:B------:R-:W-:-:S02]  /*2e40*/  HADD2.F32 R57, -RZ, R25.H1_H1 ;  /* 0x30000019ff397230 */ /* 0x000fc40000004100 */
[CC--:B------:R-:W-:Y:S01]  /*2e50*/  FMUL.FTZ R81, R15.reuse, R56.reuse ;  /* 0x000000380f517220 */ /* 0x0c0fe20000410000 */
[----:B------:R-:W-:Y:S02]  /*2e60*/  HADD2.F32 R54, -RZ, R53.H0_H0 ;  /* 0x20000035ff367230 */ /* 0x000fe40000004100 */
[C---:B------:R-:W-:Y:S01]  /*2e70*/  FMUL.FTZ R80, R4.reuse, R56 ;  /* 0x0000003804507220 */ /* 0x040fe20000410000 */
[--C-:B------:R-:W-:Y:S01]  /*2e80*/  HADD2.F32 R25, -RZ, R5.reuse.H1_H1 ;  /* 0x30000005ff197230 */ /* 0x100fe20000004100 */
[----:B------:R-:W-:Y:S01]  /*2e90*/  F2FP.F16.E4M3.UNPACK_B R56, R83 ;  /* 0x00000053ff38723e */ /* 0x000fe200020006ff */
[----:B------:R-:W-:Y:S02]  /*2ea0*/  HADD2.F32 R24, -RZ, R5.H0_H0 ;  /* 0x20000005ff187230 */ /* 0x000fe40000004100 */
[-C--:B------:R-:W-:Y:S01]  /*2eb0*/  FFMA.FTZ R4, R4, R54.reuse, -R81 ;  /* 0x0000003604047223 */ /* 0x080fe20000010851 */
[----:B------:R-:W-:Y:S02]  /*2ec0*/  HADD2.F32 R53, -RZ, R53.H1_H1 ;  /* 0x30000035ff357230 */ /* 0x000fe40000004100 */
[----:B------:R-:W-:Y:S01]  /*2ed0*/  FFMA.FTZ R5, R15, R54, R80 ;  /* 0x000000360f057223 */ /* 0x000fe20000010050 */
[CC--:B------:R-:W-:Y:S01]  /*2ee0*/  FMUL.FTZ R81, R25.reuse, R57.reuse ;  /* 0x0000003919517220 */ /* 0x0c0fe20000410000 */
[C---:B------:R-:W-:Y:S01]  /*2ef0*/  FMUL.FTZ R82, R24.reuse, R57 ;  /* 0x0000003918527220 */ /* 0x040fe20000410000 */
[-C--:B------:R-:W-:Y:S01]  /*2f00*/  F2FP.F16.E4M3.UNPACK_B R15, R14.reuse.H1 ;  /* 0x0000000eff0f723e */ /* 0x080fe200030006ff */
[----:B------:R-:W-:Y:S01]  /*2f10*/  HADD2.F32 R57, -RZ, R56.H1_H1 ;  /* 0x30000038ff397230 */ /* 0x000fe20000004100 */
[----:B------:R-:W-:Y:S01]  /*2f20*/  F2FP.F16.E4M3.UNPACK_B R14, R14 ;  /* 0x0000000eff0e723e */ /* 0x000fe200020006ff */
[-C--:B------:R-:W-:Y:S01]  /*2f30*/  FFMA.FTZ R83, R24, R53.reuse, -R81 ;  /* 0x0000003518537223 */ /* 0x080fe20000010851 */
[----:B------:R-:W-:Y:S01]  /*2f40*/  FFMA.FTZ R84, R25, R53, R82 ;  /* 0x0000003519547223 */ /* 0x000fe20000010052 */
[----:B------:R-:W-:Y:S01]  /*2f50*/  F2FP.F16.E4M3.UNPACK_B R53, R85 ;  /* 0x00000055ff35723e */ /* 0x000fe200020006ff */
[----:B------:R-:W-:-:S02]  /*2f60*/  HADD2.F32 R24, -RZ, R15.H0_H0 ;  /* 0x2000000fff187230 */ /* 0x000fc40000004100 */
[----:B------:R-:W-:Y:S01]  /*2f70*/  HADD2.F32 R25, -RZ, R15.H1_H1 ;  /* 0x3000000fff197230 */ /* 0x000fe20000004100 */
[----:B------:R-:W-:Y:S01]  /*2f80*/  F2FP.SATFINITE.E4M3.F32.PACK_AB_MERGE_C R87, R84, R83, RZ ;  /* 0x000000535457723e */ /* 0x000fe200048070ff */
[----:B------:R-:W-:Y:S02]  /*2f90*/  HADD2.F32 R15, -RZ, R14.H0_H0 ;  /* 0x2000000eff0f7230 */ /* 0x000fe40000004100 */
[-C--:B------:R-:W-:Y:S01]  /*2fa0*/  FMUL.FTZ R82, R24, R57.reuse ;  /* 0x0000003918527220 */ /* 0x080fe20000410000 */
[----:B------:R-:W-:Y:S02]  /*2fb0*/  HADD2.F32 R56, -RZ, R56.H0_H0 ;  /* 0x20000038ff387230 */ /* 0x000fe40000004100 */
[----:B------:R-:W-:Y:S01]  /*2fc0*/  FMUL.FTZ R81, R25, R57 ;  /* 0x0000003919517220 */ /* 0x000fe20000410000 */
[----:B------:R-:W-:Y:S01]  /*2fd0*/  HADD2.F32 R14, -RZ, R14.H1_H1 ;  /* 0x3000000eff0e7230 */ /* 0x000fe20000004100 */
[----:B------:R-:W-:Y:S01]  /*2fe0*/  F2FP.SATFINITE.E4M3.F32.PACK_AB_MERGE_C R5, R5, R4, R87 ;  /* 0x000000040505723e */ /* 0x000fe20004807057 */
[----:B------:R-:W-:-:S02]  /*2ff0*/  HADD2.F32 R54, -RZ, R53.H1_H1 ;  /* 0x30000035ff367230 */ /* 0x000fc40000004100 */
[-C--:B------:R-:W-:Y:S01]  /*3000*/  FMUL.FTZ R57, R15, R56.reuse ;  /* 0x000000380f397220 */ /* 0x080fe20000410000 */
[----:B------:R-:W-:Y:S02]  /*3010*/  HADD2.F32 R53, -RZ, R53.H0_H0 ;  /* 0x20000035ff357230 */ /* 0x000fe40000004100 */
[----:B------:R-:W-:Y:S01]  /*3020*/  FMUL.FTZ R80, R14, R56 ;  /* 0x000000380e507220 */ /* 0x000fe20000410000 */
[----:B------:R-:W-:Y:S01]  /*3030*/  F2FP.F16.E4M3.UNPACK_B R56, R79.H1 ;  /* 0x0000004fff38723e */ /* 0x000fe200030006ff */
[-C--:B------:R-:W-:Y:S01]  /*3040*/  FFMA.FTZ R24, R24, R54.reuse, -R81 ;  /* 0x0000003618187223 */ /* 0x080fe20000010851 */
[----:B------:R-:W-:Y:S01]  /*3050*/  FFMA.FTZ R25, R25, R54, R82 ;  /* 0x0000003619197223 */ /* 0x000fe20000010052 */
[----:B------:R-:W-:Y:S01]  /*3060*/  FFMA.FTZ R81, R15, R53, -R80 ;  /* 0x000000350f517223 */ /* 0x000fe20000010850 */
[----:B------:R-:W-:Y:S01]  /*3070*/  F2FP.F16.E4M3.UNPACK_B R15, R7.H1 ;  /* 0x00000007ff0f723e */ /* 0x000fe200030006ff */
[----:B------:R-:W-:Y:S01]  /*3080*/  FFMA.FTZ R82, R14, R53, R57 ;  /* 0x000000350e527223 */ /* 0x000fe20000010039 */
[----:B------:R-:W-:Y:S01]  /*3090*/  F2FP.F16.E4M3.UNPACK_B R53, R55.H1 ;  /* 0x00000037ff35723e */ /* 0x000fe200030006ff */
[----:B------:R-:W-:Y:S01]  /*30a0*/  HADD2.F32 R80, -RZ, R56.H1_H1 ;  /* 0x30000038ff507230 */ /* 0x000fe20000004100 */
[----:B------:R-:W-:Y:S01]  /*30b0*/  F2FP.SATFINITE.E4M3.F32.PACK_AB_MERGE_C R85, R25, R24, RZ ;  /* 0x000000181955723e */ /* 0x000fe200048070ff */
[--C-:B------:R-:W-:Y:S01]  /*30c0*/  HADD2.F32 R25, -RZ, R15.reuse.H1_H1 ;  /* 0x3000000fff197230 */ /* 0x100fe20000004100 */
[----:B------:R-:W-:Y:S01]  /*30d0*/  F2FP.F16.E4M3.UNPACK_B R14, R6.H1 ;  /* 0x00000006ff0e723e */ /* 0x000fe200030006ff */
[----:B------:R-:W-:Y:S01]  /*30e0*/  HADD2.F32 R24, -RZ, R15.H0_H0 ;  /* 0x2000000fff187230 */ /* 0x000fe20000004100 */
[----:B------:R-:W-:Y:S01]  /*30f0*/  F2FP.F16.E4M3.UNPACK_B R79, R79 ;  /* 0x0000004fff4f723e */ /* 0x000fe200020006ff */
[----:B------:R-:W-:Y:S01]  /*3100*/  HADD2.F32 R54, -RZ, R53.H1_H1 ;  /* 0x30000035ff367230 */ /* 0x000fe20000004100 */
[----:B------:R-:W-:Y:S01]  /*3110*/  F2FP.F16.E4M3.UNPACK_B R55, R55 ;  /* 0x00000037ff37723e */ /* 0x000fe200020006ff */
[----:B------:R-:W-:-:S02]  /*3120*/  HADD2.F32 R15, -RZ, R14.H1_H1 ;  /* 0x3000000eff0f7230 */ /* 0x000fc40000004100 */
[-C--:B------:R-:W-:Y:S01]  /*3130*/  FMUL.FTZ R83, R25, R80.reuse ;  /* 0x0000005019537220 */ /* 0x080fe20000410000 */
[----:B------:R-:W-:Y:S02]  /*3140*/  HADD2.F32 R57, -RZ, R79.H1_H1 ;  /* 0x3000004fff397230 */ /* 0x000fe40000004100 */
[C---:B------:R-:W-:Y:S01]  /*3150*/  FMUL.FTZ R86, R24.reuse, R80 ;  /* 0x0000005018567220 */ /* 0x040fe20000410000 */
[----:B------:R-:W-:Y:S02]  /*3160*/  HADD2.F32 R14, -RZ, R14.H0_H0 ;  /* 0x2000000eff0e7230 */ /* 0x000fe40000004100 */
[----:B------:R-:W-:Y:S01]  /*3170*/  FFMA.FTZ R84, R24, R54, -R83 ;  /* 0x0000003618547223 */ /* 0x000fe20000010853 */
[----:B------:R-:W-:Y:S02]  /*3180*/  HADD2.F32 R24, -RZ, R55.H1_H1 ;  /* 0x30000037ff187230 */ /* 0x000fe40000004100 */
[----:B------:R-:W-:Y:S01]  /*3190*/  FMUL.FTZ R83, R15, R57 ;  /* 0x000000390f537220 */ /* 0x000fe20000410000 */
        /* <DEDUP_REMOVED lines=10> */
[--C-:B------:R-:W-:Y:S01]  /*3240*/  HADD2.F32 R7, -RZ, R6.reuse.H0_H0 ;  /* 0x20000006ff077230 */ /* 0x100fe20000004100 */
[----:B------:R-:W-:Y:S01]  /*3250*/  F2FP.SATFINITE.E4M3.F32.PACK_AB_MERGE_C R80, R80, R83, RZ ;  /* 0x000000535050723e */ /* 0x000fe200048070ff */
[----:B------:R-:W-:Y:S02]  /*3260*/  HADD2.F32 R6, -RZ, R6.H1_H1 ;  /* 0x30000006ff067230 */ /* 0x000fe40000004100 */
[----:B------:R-:W-:Y:S01]  /*3270*/  FMUL.FTZ R25, R15, R56 ;  /* 0x000000380f197220 */ /* 0x000fe20000410000 */
[----:B------:R-:W-:-:S02]  /*3280*/  HADD2.F32 R79, -RZ, R79.H0_H0 ;  /* 0x2000004fff4f7230 */ /* 0x000fc40000004100 */
[----:B------:R-:W-:Y:S01]  /*3290*/  FMUL.FTZ R56, R14, R56 ;  /* 0x000000380e387220 */ /* 0x000fe20000410000 */
        /* <DEDUP_REMOVED lines=8> */
[----:B------:R-:W-:-:S03]  /*3320*/  FFMA.FTZ R79, R6, R55, R79 ;  /* 0x00000037064f7223 */ /* 0x000fc6000001004f */
[----:B------:R-:W-:Y:S02]  /*3330*/  F2FP.SATFINITE.E4M3.F32.PACK_AB_MERGE_C R7, R56, R25, R57 ;  /* 0x000000193807723e */ /* 0x000fe40004807039 */
[----:B------:R-:W-:-:S07]  /*3340*/  F2FP.SATFINITE.E4M3.F32.PACK_AB_MERGE_C R6, R79, R24, R80 ;  /* 0x000000184f06723e */ /* 0x000fce0004807050 */
.L_x_1113:
[----:B------:R-:W-:Y:S05]  /*3350*/  BSYNC B2 ;  /* 0x0000000000027941 */ /* 0x000fea0003800000 */
.L_x_1112:
[----:B------:R1:W-:Y:S02]  /*3360*/  STG.E.128 desc[UR40][R12.64], R4 ;  /* 0x000000040c007986 */ /* 0x0003e4000c101d28 */
.L_x_1111:
[----:B------:R-:W-:Y:S05]  /*3370*/  BSYNC B1 ;  /* 0x0000000000017941 */ /* 0x000fea0003800000 */
.L_x_1110:
        /* <DEDUP_REMOVED lines=21> */
[----:B-1----:R-:W-:Y:S01]  /*34d0*/  IMAD.MOV.U32 R8, RZ, RZ, R4 ;  /* 0x000000ffff087224 */ /* 0x002fe200078e0004 */
[----:B------:R-:W-:Y:S01]  /*34e0*/  F2FP.F16.E4M3.UNPACK_B R4, R5 ;  /* 0x00000005ff04723e */ /* 0x000fe200020006ff */
[----:B------:R-:W-:Y:S01]  /*34f0*/  IMAD.U32 R10, R24, 0x10000, RZ ;  /* 0x00010000180a7824 */ /* 0x000fe200078e00ff */
[----:B------:R-:W-:Y:S01]  /*3500*/  LOP3.LUT R14, R14, 0xff00, R11, 0xf8, !PT ;  /* 0x0000ff000e0e7812 */ /* 0x000fe200078ef80b */
[----:B------:R-:W-:Y:S01]  /*3510*/  IMAD.U32 R15, R15, 0x10000, RZ ;  /* 0x000100000f0f7824 */ /* 0x000fe200078e00ff */
[----:B------:R-:W-:-:S02]  /*3520*/  F2FP.F16.E4M3.UNPACK_B R11, R52.H1 ;  /* 0x00000034ff0b723e */ /* 0x000fc400030006ff */
[----:B------:R-:W-:Y:S01]  /*3530*/  LOP3.LUT R24, R9, 0xff0000, R10, 0xf8, !PT ;  /* 0x00ff000009187812 */ /* 0x000fe200078ef80a */
[--C-:B------:R-:W-:Y:S01]  /*3540*/  HADD2.F32 R9, -RZ, R4.reuse.H1_H1 ;  /* 0x30000004ff097230 */ /* 0x100fe20000004100 */
[----:B------:R-:W-:Y:S01]  /*3550*/  LOP3.LUT R53, R14, 0xff0000, R15, 0xf8, !PT ;  /* 0x00ff00000e357812 */ /* 0x000fe200078ef80f */
[--C-:B------:R-:W-:Y:S01]  /*3560*/  HADD2.F32 R25, -RZ, R11.reuse.H0_H0 ;  /* 0x2000000bff197230 */ /* 0x100fe20000004100 */
[----:B------:R-:W-:Y:S01]  /*3570*/  F2FP.F16.E4M3.UNPACK_B R14, R26.H1 ;  /* 0x0000001aff0e723e */ /* 0x000fe200030006ff */
[----:B------:R-:W-:Y:S01]  /*3580*/  HADD2.F32 R4, -RZ, R4.H0_H0 ;  /* 0x20000004ff047230 */ /* 0x000fe20000004100 */
[----:B------:R-:W-:Y:S01]  /*3590*/  F2FP.F16.E4M3.UNPACK_B R5, R5.H1 ;  /* 0x00000005ff05723e */ /* 0x000fe200030006ff */
[----:B------:R-:W-:Y:S02]  /*35a0*/  HADD2.F32 R27, -RZ, R11.H1_H1 ;  /* 0x3000000bff1b7230 */ /* 0x000fe40000004100 */
[----:B------:R-:W-:Y:S01]  /*35b0*/  FMUL.FTZ R55, R9, R25 ;  /* 0x0000001909377220 */ /* 0x000fe20000410000 */
[----:B------:R-:W-:-:S02]  /*35c0*/  HADD2.F32 R15, -RZ, R14.H0_H0 ;  /* 0x2000000eff0f7230 */ /* 0x000fc40000004100 */
[----:B------:R-:W-:Y:S01]  /*35d0*/  FMUL.FTZ R54, R4, R25 ;  /* 0x0000001904367220 */ /* 0x000fe20000410000 */
[--C-:B------:R-:W-:Y:S01]  /*35e0*/  HADD2.F32 R11, -RZ, R5.reuse.H1_H1 ;  /* 0x30000005ff0b7230 */ /* 0x100fe20000004100 */
[----:B------:R-:W-:Y:S01]  /*35f0*/  F2FP.F16.E4M3.UNPACK_B R52, R52 ;  /* 0x00000034ff34723e */ /* 0x000fe200020006ff */
[----:B------:R-:W-:Y:S02]  /*3600*/  HADD2.F32 R10, -RZ, R5.H0_H0 ;  /* 0x20000005ff0a7230 */ /* 0x000fe40000004100 */
[----:B------:R-:W-:Y:S01]  /*3610*/  FFMA.FTZ R5, R9, R15, R54 ;  /* 0x0000000f09057223 */ /* 0x000fe20000010036 */
[----:B------:R-:W-:Y:S02]  /*3620*/  HADD2.F32 R14, -RZ, R14.H1_H1 ;  /* 0x3000000eff0e7230 */ /* 0x000fe40000004100 */
[CC--:B------:R-:W-:Y:S01]  /*3630*/  FMUL.FTZ R25, R11.reuse, R27.reuse ;  /* 0x0000001b0b197220 */ /* 0x0c0fe20000410000 */
[----:B------:R-:W-:Y:S01]  /*3640*/  F2FP.F16.E4M3.UNPACK_B R9, R8.H1 ;  /* 0x00000008ff09723e */ /* 0x000fe200030006ff */
[----:B------:R-:W-:Y:S01]  /*3650*/  FMUL.FTZ R56, R10, R27 ;  /* 0x0000001b0a387220 */ /* 0x000fe20000410000 */
[----:B------:R-:W-:Y:S01]  /*3660*/  FFMA.FTZ R4, R4, R15, -R55 ;  /* 0x0000000f04047223 */ /* 0x000fe20000010837 */
[----:B------:R-:W-:Y:S01]  /*3670*/  FFMA.FTZ R27, R10, R14, -R25 ;  /* 0x0000000e0a1b7223 */ /* 0x000fe20000010819 */
[----:B------:R-:W-:Y:S01]  /*3680*/  F2FP.F16.E4M3.UNPACK_B R8, R8 ;  /* 0x00000008ff08723e */ /* 0x000fe200020006ff */
[----:B------:R-:W-:Y:S01]  /*3690*/  FFMA.FTZ R80, R11, R14, R56 ;  /* 0x0000000e0b507223 */ /* 0x000fe20000010038 */
[----:B------:R-:W-:Y:S01]  /*36a0*/  F2FP.F16.E4M3.UNPACK_B R26, R26 ;  /* 0x0000001aff1a723e */ /* 0x000fe200020006ff */
[----:B------:R-:W-:-:S02]  /*36b0*/  HADD2.F32 R15, -RZ, R52.H1_H1 ;  /* 0x30000034ff0f7230 */ /* 0x000fc40000004100 */
[--C-:B------:R-:W-:Y:S01]  /*36c0*/  HADD2.F32 R10, -RZ, R9.reuse.H0_H0 ;  /* 0x20000009ff0a7230 */ /* 0x100fe20000004100 */
[----:B------:R-:W-:Y:S01]  /*36d0*/  F2FP.SATFINITE.E4M3.F32.PACK_AB_MERGE_C R80, R80, R27, RZ ;  /* 0x0000001b5050723e */ /* 0x000fe200048070ff */
[----:B------:R-:W-:Y:S02]  /*36e0*/  HADD2.F32 R11, -RZ, R9.H1_H1 ;  /* 0x30000009ff0b7230 */ /* 0x000fe40000004100 */
[----:B------:R-:W-:Y:S02]  /*36f0*/  HADD2.F32 R9, -RZ, R8.H0_H0 ;  /* 0x20000008ff097230 */ /* 0x000fe40000004100 */
[-C--:B------:R-:W-:Y:S01]  /*3700*/  FMUL.FTZ R56, R10, R15.reuse ;  /* 0x0000000f0a387220 */ /* 0x080fe20000410000 */
[----:B------:R-:W-:Y:S02]  /*3710*/  HADD2.F32 R14, -RZ, R26.H1_H1 ;  /* 0x3000001aff0e7230 */ /* 0x000fe40000004100 */
[----:B------:R-:W-:Y:S01]  /*3720*/  FMUL.FTZ R25, R11, R15 ;  /* 0x0000000f0b197220 */ /* 0x000fe20000410000 */
[----:B------:R-:W-:Y:S01]  /*3730*/  HADD2.F32 R52, -RZ, R52.H0_H0 ;  /* 0x20000034ff347230 */ /* 0x000fe20000004100 */
[----:B------:R-:W-:Y:S01]  /*3740*/  F2FP.SATFINITE.E4M3.F32.PACK_AB_MERGE_C R5, R5, R4, R80 ;  /* 0x000000040505723e */ /* 0x000fe20004807050 */
[----:B------:R-:W-:-:S02]  /*3750*/  HADD2.F32 R8, -RZ, R8.H1_H1 ;  /* 0x30000008ff087230 */ /* 0x000fc40000004100 */
[-C--:B------:R-:W-:Y:S01]  /*3760*/  FFMA.FTZ R25, R10, R14.reuse, -R25 ;  /* 0x0000000e0a197223 */ /* 0x080fe20000010819 */
[----:B------:R-:W-:Y:S02]  /*3770*/  HADD2.F32 R26, -RZ, R26.H0_H0 ;  /* 0x2000001aff1a7230 */ /* 0x000fe40000004100 */
[----:B------:R-:W-:Y:S01]  /*3780*/  FFMA.FTZ R56, R11, R14, R56 ;  /* 0x0000000e0b387223 */ /* 0x000fe20000010038 */
[CC--:B------:R-:W-:Y:S01]  /*3790*/  FMUL.FTZ R15, R9.reuse, R52.reuse ;  /* 0x00000034090f7220 */ /* 0x0c0fe20000410000 */
[----:B------:R-:W-:Y:S01]  /*37a0*/  FMUL.FTZ R54, R8, R52 ;  /* 0x0000003408367220 */ /* 0x000fe20000410000 */
[----:B------:R-:W-:Y:S02]  /*37b0*/  F2FP.F16.E4M3.UNPACK_B R14, R24.H1 ;  /* 0x00000018ff0e723e */ /* 0x000fe400030006ff */
[----:B------:R-:W-:Y:S01]  /*37c0*/  F2FP.SATFINITE.E4M3.F32.PACK_AB_MERGE_C R79, R56, R25, RZ ;  /* 0x00000019384f723e */ /* 0x000fe200048070ff */
[-C--:B------:R-:W-:Y:S01]  /*37d0*/  FFMA.FTZ R54, R9, R26.reuse, -R54 ;  /* 0x0000001a09367223 */ /* 0x080fe20000010836 */
[----:B------:R-:W-:Y:S01]  /*37e0*/  F2FP.F16.E4M3.UNPACK_B R9, R7.H1 ;  /* 0x00000007ff09723e */ /* 0x000fe200030006ff */
[----:B------:R-:W-:Y:S01]  /*37f0*/  FFMA.FTZ R55, R8, R26, R15 ;  /* 0x0000001a08377223 */ /* 0x000fe2000001000f */
[-C--:B------:R-:W-:Y:S01]  /*3800*/  F2FP.F16.E4M3.UNPACK_B R25, R53.reuse.H1 ;  /* 0x00000035ff19723e */ /* 0x080fe200030006ff */
[----:B------:R-:W-:Y:S01]  /*3810*/  HADD2.F32 R15, -RZ, R14.H1_H1 ;  /* 0x3000000eff0f7230 */ /* 0x000fe20000004100 */
[----:B------:R-:W-:Y:S01]  /*3820*/  F2FP.F16.E4M3.UNPACK_B R8, R6.H1 ;  /* 0x00000006ff08723e */ /* 0x000fe200030006ff */
[----:B------:R-:W-:Y:S01]  /*3830*/  HADD2.F32 R11, -RZ, R9.H1_H1 ;  /* 0x30000009ff0b7230 */ /* 0x000fe20000004100 */
[----:B------:R-:W-:Y:S01]  /*3840*/  F2FP.F16.E4M3.UNPACK_B R53, R53 ;  /* 0x00000035ff35723e */ /* 0x000fe200020006ff */
[----:B------:R-:W-:Y:S01]  /*3850*/  HADD2.F32 R27, -RZ, R25.H1_H1 ;  /* 0x30000019ff1b7230 */ /* 0x000fe20000004100 */
[----:B------:R-:W-:Y:S01]  /*3860*/  F2FP.F16.E4M3.UNPACK_B R24, R24 ;  /* 0x00000018ff18723e */ /* 0x000fe200020006ff */
[----:B------:R-:W-:Y:S01]  /*3870*/  HADD2.F32 R10, -RZ, R9.H0_H0 ;  /* 0x20000009ff0a7230 */ /* 0x000fe20000004100 */
[----:B------:R-:W-:Y:S01]  /*3880*/  F2FP.F16.E4M3.UNPACK_B R7, R7 ;  /* 0x00000007ff07723e */ /* 0x000fe200020006ff */
[----:B------:R-:W-:-:S02]  /*3890*/  HADD2.F32 R9, -RZ, R8.H1_H1 ;  /* 0x30000008ff097230 */ /* 0x000fc40000004100 */
[-C--:B------:R-:W-:Y:S01]  /*38a0*/  FMUL.FTZ R57, R11, R27.reuse ;  /* 0x0000001b0b397220 */ /* 0x080fe20000410000 */
[--C-:B------:R-:W-:Y:S02]  /*38b0*/  HADD2.F32 R26, -RZ, R53.reuse.H1_H1 ;  /* 0x30000035ff1a7230 */ /* 0x100fe40000004100 */
[C---:B------:R-:W-:Y:S01]  /*38c0*/  FMUL.FTZ R52, R10.reuse, R27 ;  /* 0x0000001b0a347220 */ /* 0x040fe20000410000 */
[----:B------:R-:W-:Y:S02]  /*38d0*/  HADD2.F32 R8, -RZ, R8.H0_H0 ;  /* 0x20000008ff087230 */ /* 0x000fe40000004100 */
[----:B------:R-:W-:Y:S01]  /*38e0*/  FFMA.FTZ R57, R10, R15, -R57 ;  /* 0x0000000f0a397223 */ /* 0x000fe20000010839 */
[----:B------:R-:W-:Y:S02]  /*38f0*/  HADD2.F32 R10, -RZ, R24.H1_H1 ;  /* 0x30000018ff0a7230 */ /* 0x000fe40000004100 */
[----:B------:R-:W-:Y:S01]  /*3900*/  FMUL.FTZ R27, R9, R26 ;  /* 0x0000001a091b7220 */ /* 0x000fe20000410000 */
[----:B------:R-:W-:Y:S01]  /*3910*/  F2FP.F16.E4M3.UNPACK_B R6, R6 ;  /* 0x00000006ff06723e */ /* 0x000fe200020006ff */
[----:B------:R-:W-:Y:S01]  /*3920*/  FMUL.FTZ R26, R8, R26 ;  /* 0x0000001a081a7220 */ /* 0x000fe20000410000 */
[----:B------:R-:W-:-:S02]  /*3930*/  HADD2.F32 R53, -RZ, R53.H0_H0 ;  /* 0x20000035ff357230 */ /* 0x000fc40000004100 */
[-C--:B------:R-:W-:Y:S01]  /*3940*/  FFMA.FTZ R27, R8, R10.reuse, -R27 ;  /* 0x0000000a081b7223 */ /* 0x080fe2000001081b */
[--C-:B------:R-:W-:Y:S02]  /*3950*/  HADD2.F32 R8, -RZ, R7.reuse.H0_H0 ;  /* 0x20000007ff087230 */ /* 0x100fe40000004100 */
[----:B------:R-:W-:Y:S01]  /*3960*/  FFMA.FTZ R26, R9, R10, R26 ;  /* 0x0000000a091a7223 */ /* 0x000fe2000001001a */
[----:B------:R-:W-:Y:S02]  /*3970*/  HADD2.F32 R9, -RZ, R7.H1_H1 ;  /* 0x30000007ff097230 */ /* 0x000fe40000004100 */
[----:B------:R-:W-:Y:S01]  /*3980*/  FFMA.FTZ R56, R11, R15, R52 ;  /* 0x0000000f0b387223 */ /* 0x000fe20000010034 */
[--C-:B------:R-:W-:Y:S01]  /*3990*/  HADD2.F32 R7, -RZ, R6.reuse.H0_H0 ;  /* 0x20000006ff077230 */ /* 0x100fe20000004100 */
[----:B------:R-:W-:Y:S01]  /*39a0*/  F2FP.SATFINITE.E4M3.F32.PACK_AB_MERGE_C R4, R55, R54, R79 ;  /* 0x000000363704723e */ /* 0x000fe2000480704f */
[----:B------:R-:W-:Y:S01]  /*39b0*/  HADD2.F32 R6, -RZ, R6.H1_H1 ;  /* 0x30000006ff067230 */ /* 0x000fe20000004100 */
[----:B------:R-:W-:Y:S01]  /*39c0*/  F2FP.SATFINITE.E4M3.F32.PACK_AB_MERGE_C R26, R26, R27, RZ ;  /* 0x0000001b1a1a723e */ /* 0x000fe200048070ff */
[----:B------:R-:W-:Y:S01]  /*39d0*/  HADD2.F32 R25, -RZ, R25.H0_H0 ;  /* 0x20000019ff197230 */ /* 0x000fe20000004100 */
[----:B------:R-:W-:Y:S01]  /*39e0*/  F2FP.SATFINITE.E4M3.F32.PACK_AB_MERGE_C R56, R56, R57, RZ ;  /* 0x000000393838723e */ /* 0x000fe200048070ff */
[----:B------:R-:W-:-:S02]  /*39f0*/  HADD2.F32 R14, -RZ, R14.H0_H0 ;  /* 0x2000000eff0e7230 */ /* 0x000fc40000004100 */
[----:B------:R-:W-:Y:S01]  /*3a00*/  FMUL.FTZ R10, R6, R53 ;  /* 0x00000035060a7220 */ /* 0x000fe20000410000 */
[----:B------:R-:W-:Y:S02]  /*3a10*/  HADD2.F32 R24, -RZ, R24.H0_H0 ;  /* 0x20000018ff187230 */ /* 0x000fe40000004100 */
[-C--:B------:R-:W-:Y:S01]  /*3a20*/  FMUL.FTZ R11, R9, R25.reuse ;  /* 0x00000019090b7220 */ /* 0x080fe20000410000 */
[C---:B------:R-:W-:Y:S01]  /*3a30*/  FMUL.FTZ R52, R8.reuse, R25 ;  /* 0x0000001908347220 */ /* 0x040fe20000410000 */
[----:B------:R-:W-:Y:S02]  /*3a40*/  FMUL.FTZ R53, R7, R53 ;  /* 0x0000003507357220 */ /* 0x000fe40000410000 */
[-C--:B------:R-:W-:Y:S01]  /*3a50*/  FFMA.FTZ R11, R8, R14.reuse, -R11 ;  /* 0x0000000e080b7223 */ /* 0x080fe2000001080b */
[----:B------:R-:W-:Y:S01]  /*3a60*/  FFMA.FTZ R52, R9, R14, R52 ;  /* 0x0000000e09347223 */ /* 0x000fe20000010034 */
[-C--:B------:R-:W-:Y:S01]  /*3a70*/  FFMA.FTZ R10, R7, R24.reuse, -R10 ;  /* 0x00000018070a7223 */ /* 0x080fe2000001080a */
[----:B------:R-:W-:-:S03]  /*3a80*/  FFMA.FTZ R53, R6, R24, R53 ;  /* 0x0000001806357223 */ /* 0x000fc60000010035 */
[----:B------:R-:W-:Y:S02]  /*3a90*/  F2FP.SATFINITE.E4M3.F32.PACK_AB_MERGE_C R7, R52, R11, R56 ;  /* 0x0000000b3407723e */ /* 0x000fe40004807038 */
[----:B------:R-:W-:-:S07]  /*3aa0*/  F2FP.SATFINITE.E4M3.F32.PACK_AB_MERGE_C R6, R53, R10, R26 ;  /* 0x0000000a3506723e */ /* 0x000fce000480701a */
.L_x_1115:
[----:B------:R-:W-:Y:S05]  /*3ab0*/  BSYNC B1 ;  /* 0x0000000000017941 */ /* 0x000fea0003800000 */
.L_x_1114:
[----:B-1----:R1:W-:Y:S01]  /*3ac0*/  STG.E.128 desc[UR40][R12.64+0x20], R4 ;  /* 0x000020040c007986 */ /* 0x0023e2000c101d28 */
[----:B------:R-:W-:Y:S05]  /*3ad0*/  BRA `(.L_x_1109) ;  /* 0x0000001000f87947 */ /* 0x000fea0003800000 */
.L_x_1103:
[----:B------:R-:W0:Y:S01]  /*3ae0*/  S2R R5, SR_TID.X ;  /* 0x0000000000057919 */ /* 0x000e220000002100 */
[----:B------:R-:W2:Y:S01]  /*3af0*/  LDL R54, [R1+0xc] ;  /* 0x00000c0001367983 */ /* 0x000ea20000100800 */
[C---:B0-----:R-:W-:Y:S02]  /*3b00*/  VIADD R9, R5.reuse, 0xffffff80 ;  /* 0xffffff8005097836 */ /* 0x041fe40000000000 */
[----:B------:R-:W-:Y:S02]  /*3b10*/  VIADD R8, R5, 0xffffff80 ;  /* 0xffffff8005087836 */ /* 0x000fe40000000000 */
[----:B------:R-:W-:-:S03]  /*3b20*/  IMAD R5, R47, -0xa0, R50 ;  /* 0xffffff602f057824 */ /* 0x000fc600078e0232 */
[----:B------:R-:W-:Y:S02]  /*3b30*/  LEA.HI R8, R8, R9, RZ, 0x1 ;  /* 0x0000000908087211 */ /* 0x000fe400078f08ff */
[----:B------:R-:W-:Y:S02]  /*3b40*/  VIMNMX R5, R5, 0xa0, PT ;  /* 0x000000a005057848 */ /* 0x000fe40003fe0100 */
[----:B------:R-:W-:-:S04]  /*3b50*/  SHF.R.S32.HI R8, RZ, 0x1, R8 ;  /* 0x00000001ff087819 */ /* 0x000fc80000011408 */
[----:B------:R-:W-:-:S04]  /*3b60*/  ISETP.GE.AND P1, PT, R8, R5, PT ;  /* 0x000000050800720c */ /* 0x000fc80003f26270 */
[----:B------:R-:W-:-:S13]  /*3b70*/  ISETP.GE.OR P0, PT, R22, R27, P1 ;  /* 0x0000001b1600720c */ /* 0x000fda0000f06670 */
[----:B------:R-:W0:Y:S08]  /*3b80*/  @!P0 LDC.64 R12, c[0x0][0x3e8] ;  /* 0x0000fa00ff0c8b82 */ /* 0x000e300000000a00 */
[----:B------:R-:W1:Y:S01]  /*3b90*/  @!P0 LDC.64 R24, c[0x0][0x400] ;  /* 0x00010000ff188b82 */ /* 0x000e620000000a00 */
[----:B------:R-:W-:Y:S02]  /*3ba0*/  CS2R R10, SRZ ;  /* 0x00000000000a7805 */ /* 0x000fe4000001ff00 */
[----:B------:R-:W-:-:S02]  /*3bb0*/  CS2R R8, SRZ ;  /* 0x0000000000087805 */ /* 0x000fc4000001ff00 */
[----:B0-----:R-:W-:-:S04]  /*3bc0*/  @!P0 IADD3 R12, P5, P6, R34, R12, R6 ;  /* 0x0000000c220c8210 */ /* 0x001fc80007ebe006 */
[----:B------:R-:W-:Y:S02]  /*3bd0*/  @!P0 IADD3.X R13, R68, R13, R57, P5, P6 ;  /* 0x0000000d440d8210 */ /* 0x000fe40002fec439 */
[----:B------:R-:W-:Y:S02]  /*3be0*/  CS2R R6, SRZ ;  /* 0x0000000000067805 */ /* 0x000fe4000001ff00 */
        /* <DEDUP_REMOVED lines=15> */
.L_x_1116:
[----:B------:R-:W2:Y:S01]  /*3ce0*/  LDL R12, [R1+0x20] ;  /* 0x00002000010c7983 */ /* 0x000ea20000100800 */
[----:B------:R-:W-:Y:S01]  /*3cf0*/  IMAD R76, R157, 0x8, R18 ;  /* 0x000000089d4c7824 */ /* 0x000fe200078e0212 */
[----:B------:R-:W0:Y:S01]  /*3d00*/  LDC R79, c[0x0][0x2f4] ;  /* 0x0000bd00ff4f7b82 */ /* 0x000e220000000800 */
[----:B------:R-:W-:Y:S01]  /*3d10*/  BSSY B1, `(.L_x_1117) ;  /* 0x0000004000017945 */ /* 0x000fe20003800000 */
[----:B--2---:R-:W-:-:S04]  /*3d20*/  SHF.L.U32 R77, R12, 0x1f, RZ ;  /* 0x0000001f0c4d7819 */ /* 0x004fc800000006ff */
[----:B------:R-:W1:Y:S02]  /*3d30*/  SYNCS.PHASECHK.TRANS64.TRYWAIT P5, [R76+URZ+0x13290], R77 ;  /* 0x0132904d4c0075a7 */ /* 0x000e6400080a017f */
[----:B01----:R-:W-:Y:S05]  /*3d40*/  @!P5 BRA `(.L_x_1118) ;  /* 0x000001e40080d947 */ /* 0x003fea0003800000 */
.L_x_1412:
[----:B------:R-:W-:Y:S05]  /*3d50*/  BSYNC B1 ;  /* 0x0000000000017941 */ /* 0x000fea0003800000 */
.L_x_1117:
[----:B------:R-:W1:Y:S01]  /*3d60*/  S2R R12, SR_TID.X ;  /* 0x00000000000c7919 */ /* 0x000e620000002100 */
[----:B------:R-:W-:Y:S01]  /*3d70*/  ISETP.GE.OR P5, PT, R22, R79, P1 ;  /* 0x0000004f1600720c */ /* 0x000fe20000fa6670 */
[----:B------:R-:W-:Y:S01]  /*3d80*/  ULDC.64 UR4, c[0x0][0x300] ;  /* 0x0000c00000047ab9 */ /* 0x000fe20000000a00 */
[----:B------:R-:W-:Y:S02]  /*3d90*/  IMAD.MOV.U32 R54, RZ, RZ, R14 ;  /* 0x000000ffff367224 */ /* 0x000fe400078e000e */
[C---:B-1----:R-:W-:Y:S02]  /*3da0*/  VIADD R24, R12.reuse, 0xffffff80 ;  /* 0xffffff800c187836 */ /* 0x042fe40000000000 */
[----:B------:R-:W-:Y:S02]  /*3db0*/  VIADD R13, R12, 0xffffff80 ;  /* 0xffffff800c0d7836 */ /* 0x000fe40000000000 */
[----:B------:R-:W-:-:S03]  /*3dc0*/  IMAD R12, R49, UR4, RZ ;  /* 0x00000004310c7c24 */ /* 0x000fc6000f8e02ff */
[----:B------:R-:W-:-:S04]  /*3dd0*/  LEA.HI R13, R13, R24, RZ, 0x1 ;  /* 0x000000180d0d7211 */ /* 0x000fc800078f08ff */
[----:B------:R-:W-:-:S05]  /*3de0*/  SHF.R.S32.HI R13, RZ, 0x1, R13 ;  /* 0x00000001ff0d7819 */ /* 0x000fca000001140d */
[----:B------:R-:W-:-:S04]  /*3df0*/  IMAD.WIDE.U32 R54, R13, UR4, R54 ;  /* 0x000000040d367c25 */ /* 0x000fc8000f8e0036 */
[----:B------:R-:W-:Y:S01]  /*3e00*/  IMAD R81, R13, UR5, R12 ;  /* 0x000000050d517c24 */ /* 0x000fe2000f8e020c */
[----:B------:R-:W-:Y:S06]  /*3e10*/  @P5 BRA `(.L_x_1109) ;  /* 0x0000001000285947 */ /* 0x000fec0003800000 */
[----:B------:R-:W2:Y:S04]  /*3e20*/  LDL R25, [R1+0x64] ;  /* 0x0000640001197983 */ /* 0x000ea80000100800 */
[----:B------:R-:W3:Y:S01]  /*3e30*/  LDL R24, [R1+0x68] ;  /* 0x0000680001187983 */ /* 0x000ee20000100800 */
[----:B------:R-:W-:Y:S01]  /*3e40*/  IMAD.IADD R81, R81, 0x1, R55 ;  /* 0x0000000151517824 */ /* 0x000fe200078e0237 */
[----:B------:R-:W-:Y:S01]  /*3e50*/  IADD3 R57, P5, P6, R40, R54, R67 ;  /* 0x0000003628397210 */ /* 0x000fe20007ebe043 */
[----:B------:R-:W-:Y:S01]  /*3e60*/  IMAD.IADD R13, R79, 0x1, -R62 ;  /* 0x000000014f0d7824 */ /* 0x000fe200078e0a3e */
[----:B------:R-:W-:Y:S02]  /*3e70*/  BSSY B1, `(.L_x_1119) ;  /* 0x00000e2000017945 */ /* 0x000fe40003800000 */
[----:B------:R-:W-:-:S02]  /*3e80*/  IADD3.X R12, R0, R81, R71, P5, P6 ;  /* 0x00000051000c7210 */ /* 0x000fc40002fec447 */
[----:B------:R-:W-:Y:S02]  /*3e90*/  IADD3 R56, P5, R57, R52, RZ ;  /* 0x0000003439387210 */ /* 0x000fe40007fbe0ff */
[----:B------:R-:W-:-:S03]  /*3ea0*/  LOP3.LUT P6, RZ, R16, 0x1, RZ, 0xc0, !PT ;  /* 0x0000000110ff7812 */ /* 0x000fc600078cc0ff */
[----:B------:R-:W-:Y:S01]  /*3eb0*/  IMAD.X R57, R12, 0x1, R53, P5 ;  /* 0x000000010c397824 */ /* 0x000fe200028e0635 */
[----:B------:R-:W-:-:S04]  /*3ec0*/  LOP3.LUT P5, RZ, R16, 0x4, RZ, 0xc0, !PT ;  /* 0x0000000410ff7812 */ /* 0x000fc800078ac0ff */
[----:B------:R-:W-:-:S04]  /*3ed0*/  SEL R13, R62, R13, !P5 ;  /* 0x0000000d3e0d7207 */ /* 0x000fc80006800000 */
[----:B------:R-:W-:-:S04]  /*3ee0*/  SHF.R.S32.HI R12, RZ, 0x1f, R13 ;  /* 0x0000001fff0c7819 */ /* 0x000fc8000001140d */
[----:B------:R-:W-:-:S04]  /*3ef0*/  LEA.HI R12, R12, R13, RZ, 0x5 ;  /* 0x0000000d0c0c7211 */ /* 0x000fc800078f28ff */
[----:B------:R-:W-:-:S04]  /*3f00*/  SHF.R.S32.HI R12, RZ, 0x5, R12 ;  /* 0x00000005ff0c7819 */ /* 0x000fc8000001140c */
[----:B------:R-:W-:-:S05]  /*3f10*/  LEA.HI.SX32 R12, R59, R12, 0x1c ;  /* 0x0000000c3b0c7211 */ /* 0x000fca00078fe2ff */
[----:B------:R-:W-:-:S05]  /*3f20*/  IMAD.SHL.U32 R83, R12, 0x10, RZ ;  /* 0x000000100c537824 */ /* 0x000fca00078e00ff */
[----:B--2---:R-:W-:-:S04]  /*3f30*/  LOP3.LUT R13, R25, 0x30, R83, 0xf8, !PT ;  /* 0x00000030190d7812 */ /* 0x004fc800078ef853 */
[----:B------:R-:W-:-:S05]  /*3f40*/  LOP3.LUT R13, R13, R60, RZ, 0x3c, !PT ;  /* 0x0000003c0d0d7212 */ /* 0x000fca00078e3cff */
[----:B---3--:R-:W-:Y:S02]  /*3f50*/  IMAD.IADD R12, R24, 0x1, R13 ;  /* 0x00000001180c7824 */ /* 0x008fe400078e020d */
[C---:B------:R-:W-:Y:S02]  /*3f60*/  IMAD R13, R157.reuse, 0x2800, R72 ;  /* 0x000028009d0d7824 */ /* 0x040fe400078e0248 */
[----:B------:R-:W-:Y:S02]  /*3f70*/  IMAD R15, R157, 0x2800, R12 ;  /* 0x000028009d0f7824 */ /* 0x000fe400078e020c */
[C---:B------:R-:W-:Y:S02]  /*3f80*/  IMAD.IADD R13, R18.reuse, 0x1, R13 ;  /* 0x00000001120d7824 */ /* 0x040fe400078e020d */
[----:B------:R-:W-:-:S04]  /*3f90*/  IMAD.IADD R24, R18, 0x1, R15 ;  /* 0x0000000112187824 */ /* 0x000fc800078e020f */
[----:B------:R-:W1:Y:S04]  /*3fa0*/  LDS.128 R12, [R13+0xe000] ;  /* 0x00e000000d0c7984 */ /* 0x000e680000000c00 */
[----:B------:R-:W2:Y:S01]  /*3fb0*/  LDS.128 R24, [R24+0xe000] ;  /* 0x00e0000018187984 */ /* 0x000ea20000000c00 */
[----:B------:R-:W-:Y:S05]  /*3fc0*/  @P6 BRA `(.L_x_1120) ;  /* 0x0000000c00306947 */ /* 0x000fea0003800000 */
[--C-:B------:R-:W-:Y:S02]  /*3fd0*/  SHF.R.U32.HI R93, RZ, 0x8, R5.reuse ;  /* 0x00000008ff5d7819 */ /* 0x100fe40000011605 */
[----:B------:R-:W-:Y:S02]  /*3fe0*/  LOP3.LUT R4, R5, 0xff0000ff, RZ, 0xc0, !PT ;  /* 0xff0000ff05047812 */ /* 0x000fe400078ec0ff */
[----:B------:R-:W-:Y:S01]  /*3ff0*/  SHF.R.U32.HI R91, RZ, 0x10, R5 ;  /* 0x00000010ff5b7819 */ /* 0x000fe20000011605 */
[----:B------:R-:W-:Y:S01]  /*4000*/  IMAD.SHL.U32 R5, R93, 0x100, RZ ;  /* 0x000001005d057824 */ /* 0x000fe200078e00ff */
[----:B------:R-:W-:Y:S02]  /*4010*/  SHF.R.U32.HI R89, RZ, 0x8, R7 ;  /* 0x00000008ff597819 */ /* 0x000fe40000011607 */
[----:B------:R-:W-:Y:S02]  /*4020*/  SHF.R.U32.HI R86, RZ, 0x8, R11 ;  /* 0x00000008ff567819 */ /* 0x000fe4000001160b */
[----:B------:R-:W-:-:S02]  /*4030*/  LOP3.LUT R6, R7, 0xff0000ff, RZ, 0xc0, !PT ;  /* 0xff0000ff07067812 */ /* 0x000fc400078ec0ff */
[----:B------:R-:W-:Y:S01]  /*4040*/  SHF.R.U32.HI R88, RZ, 0x10, R7 ;  /* 0x00000010ff587819 */ /* 0x000fe20000011607 */
[----:B------:R-:W-:Y:S01]  /*4050*/  IMAD.SHL.U32 R7, R89, 0x100, RZ ;  /* 0x0000010059077824 */ /* 0x000fe200078e00ff */
[----:B------:R-:W-:Y:S01]  /*4060*/  LOP3.LUT R4, R4, 0xff00, R5, 0xf8, !PT ;  /* 0x0000ff0004047812 */ /* 0x000fe200078ef805 */
[----:B------:R-:W-:Y:S01]  /*4070*/  IMAD.U32 R5, R91, 0x10000, RZ ;  /* 0x000100005b057824 */ /* 0x000fe200078e00ff */
[----:B------:R-:W-:Y:S02]  /*4080*/  LOP3.LUT R10, R11, 0xff0000ff, RZ, 0xc0, !PT ;  /* 0xff0000ff0b0a7812 */ /* 0x000fe400078ec0ff */
[----:B------:R-:W-:Y:S01]  /*4090*/  SHF.R.U32.HI R92, RZ, 0x10, R11 ;  /* 0x00000010ff5c7819 */ /* 0x000fe2000001160b */
[----:B------:R-:W-:Y:S01]  /*40a0*/  IMAD.SHL.U32 R11, R86, 0x100, RZ ;  /* 0x00000100560b7824 */ /* 0x000fe200078e00ff */
[----:B------:R-:W-:Y:S02]  /*40b0*/  SHF.R.U32.HI R87, RZ, 0x8, R9 ;  /* 0x00000008ff577819 */ /* 0x000fe40000011609 */
[----:B------:R-:W-:Y:S01]  /*40c0*/  LOP3.LUT R7, R6, 0xff00, R7, 0xf8, !PT ;  /* 0x0000ff0006077812 */ /* 0x000fe200078ef807 */
[----:B------:R-:W-:Y:S01]  /*40d0*/  IMAD.U32 R92, R92, 0x10000, RZ ;  /* 0x000100005c5c7824 */ /* 0x000fe200078e00ff */
[----:B------:R-:W-:-:S02]  /*40e0*/  LOP3.LUT R8, R9, 0xff0000ff, RZ, 0xc0, !PT ;  /* 0xff0000ff09087812 */ /* 0x000fc400078ec0ff */
[----:B------:R-:W-:Y:S01]  /*40f0*/  SHF.R.U32.HI R90, RZ, 0x10, R9 ;  /* 0x00000010ff5a7819 */ /* 0x000fe20000011609 */
[----:B------:R-:W-:Y:S01]  /*4100*/  IMAD.SHL.U32 R9, R87, 0x100, RZ ;  /* 0x0000010057097824 */ /* 0x000fe200078e00ff */
[----:B------:R-:W-:Y:S01]  /*4110*/  LOP3.LUT R6, R4, 0xff0000, R5, 0xf8, !PT ;  /* 0x00ff000004067812 */ /* 0x000fe200078ef805 */
[----:B------:R-:W-:Y:S01]  /*4120*/  IMAD.U32 R4, R88, 0x10000, RZ ;  /* 0x0001000058047824 */ /* 0x000fe200078e00ff */
[----:B------:R-:W-:Y:S01]  /*4130*/  LOP3.LUT R91, R10, 0xff00, R11, 0xf8, !PT ;  /* 0x0000ff000a5b7812 */ /* 0x000fe200078ef80b */
[----:B------:R-:W-:Y:S01]  /*4140*/  IMAD.U32 R90, R90, 0x10000, RZ ;  /* 0x000100005a5a7824 */ /* 0x000fe200078e00ff */
[----:B------:R-:W-:Y:S02]  /*4150*/  F2FP.F16.E4M3.UNPACK_B R88, R85.H1 ;  /* 0x00000055ff58723e */ /* 0x000fe400030006ff */
[----:B--2---:R-:W-:Y:S02]  /*4160*/  F2FP.F16.E4M3.UNPACK_B R11, R24.H1 ;  /* 0x00000018ff0b723e */ /* 0x004fe400030006ff */
[----:B-1----:R-:W-:Y:S01]  /*4170*/  F2FP.F16.E4M3.UNPACK_B R10, R12.H1 ;  /* 0x0000000cff0a723e */ /* 0x002fe200030006ff */
[----:B------:R-:W-:Y:S01]  /*4180*/  HADD2.F32 R5, -RZ, R88.H0_H0 ;  /* 0x20000058ff057230 */ /* 0x000fe20000004100 */
[----:B------:R-:W-:Y:S01]  /*4190*/  LOP3.LUT R89, R8, 0xff00, R9, 0xf8, !PT ;  /* 0x0000ff0008597812 */ /* 0x000fe200078ef809 */
[----:B------:R-:W-:Y:S01]  /*41a0*/  HADD2.F32 R9, -RZ, R11.H0_H0 ;  /* 0x2000000bff097230 */ /* 0x000fe20000004100 */
[----:B------:R-:W-:Y:S01]  /*41b0*/  F2FP.F16.E4M3.UNPACK_B R86, R84.H1 ;  /* 0x00000054ff56723e */ /* 0x000fe200030006ff */
[--C-:B------:R-:W-:Y:S01]  /*41c0*/  HADD2.F32 R8, -RZ, R10.reuse.H0_H0 ;  /* 0x2000000aff087230 */ /* 0x100fe20000004100 */
[----:B------:R-:W-:Y:S01]  /*41d0*/  LOP3.LUT R4, R7, 0xff0000, R4, 0xf8, !PT ;  /* 0x00ff000007047812 */ /* 0x000fe200078ef804 */
[----:B------:R-:W-:-:S02]  /*41e0*/  HADD2.F32 R10, -RZ, R10.H1_H1 ;  /* 0x3000000aff0a7230 */ /* 0x000fc40000004100 */
[-C--:B------:R-:W-:Y:S01]  /*41f0*/  FMUL.FTZ R93, R9, R5.reuse ;  /* 0x00000005095d7220 */ /* 0x080fe20000410000 */
[----:B------:R-:W-:Y:S02]  /*4200*/  HADD2.F32 R87, -RZ, R86.H0_H0 ;  /* 0x20000056ff577230 */ /* 0x000fe40000004100 */
[C---:B------:R-:W-:Y:S01]  /*4210*/  FMUL.FTZ R94, R8.reuse, R5 ;  /* 0x00000005085e7220 */ /* 0x040fe20000410000 */
[----:B------:R-:W-:Y:S01]  /*4220*/  LOP3.LUT R5, R91, 0xff0000, R92, 0xf8, !PT ;  /* 0x00ff00005b057812 */ /* 0x000fe200078ef85c */
[----:B------:R-:W-:Y:S01]  /*4230*/  HADD2.F32 R91, -RZ, R88.H1_H1 ;  /* 0x30000058ff5b7230 */ /* 0x000fe20000004100 */
[----:B------:R-:W-:Y:S01]  /*4240*/  LOP3.LUT R7, R89, 0xff0000, R90, 0xf8, !PT ;  /* 0x00ff000059077812 */ /* 0x000fe200078ef85a */
[-C--:B------:R-:W-:Y:S01]  /*4250*/  FFMA.FTZ R8, R8, R87.reuse, -R93 ;  /* 0x0000005708087223 */ /* 0x080fe2000001085d */
[----:B------:R-:W-:Y:S01]  /*4260*/  FFMA.FTZ R9, R9, R87, R94 ;  /* 0x0000005709097223 */ /* 0x000fe2000001005e */
[----:B------:R-:W-:Y:S01]  /*4270*/  HADD2.F32 R87, -RZ, R86.H1_H1 ;  /* 0x30000056ff577230 */ /* 0x000fe20000004100 */
[----:B------:R-:W-:Y:S01]  /*4280*/  F2FP.F16.E4M3.UNPACK_B R89, R85 ;  /* 0x00000055ff59723e */ /* 0x000fe200020006ff */
[----:B------:R-:W-:Y:S01]  /*4290*/  HADD2.F32 R86, -RZ, R11.H1_H1 ;  /* 0x3000000bff567230 */ /* 0x000fe20000004100 */
[----:B------:R-:W-:-:S02]  /*42a0*/  F2FP.F16.E4M3.UNPACK_B R88, R84 ;  /* 0x00000054ff58723e */ /* 0x000fc400020006ff */
[----:B------:R-:W-:Y:S01]  /*42b0*/  F2FP.F16.E4M3.UNPACK_B R24, R24 ;  /* 0x00000018ff18723e */ /* 0x000fe200020006ff */
[----:B------:R-:W-:Y:S01]  /*42c0*/  HADD2.F32 R90, -RZ, R89.H0_H0 ;  /* 0x20000059ff5a7230 */ /* 0x000fe20000004100 */
[----:B------:R-:W-:Y:S01]  /*42d0*/  F2FP.F16.E4M3.UNPACK_B R84, R12 ;  /* 0x0000000cff54723e */ /* 0x000fe200020006ff */
[-C--:B------:R-:W-:Y:S01]  /*42e0*/  FMUL.FTZ R11, R86, R91.reuse ;  /* 0x0000005b560b7220 */ /* 0x080fe20000410000 */
[C---:B------:R-:W-:Y:S01]  /*42f0*/  FMUL.FTZ R91, R10.reuse, R91 ;  /* 0x0000005b0a5b7220 */ /* 0x040fe20000410000 */
[----:B------:R-:W-:Y:S02]  /*4300*/  HADD2.F32 R85, -RZ, R24.H0_H0 ;  /* 0x20000018ff557230 */ /* 0x000fe40000004100 */
[----:B------:R-:W-:Y:S02]  /*4310*/  HADD2.F32 R12, -RZ, R84.H0_H0 ;  /* 0x20000054ff0c7230 */ /* 0x000fe40000004100 */
[-C--:B------:R-:W-:Y:S01]  /*4320*/  FFMA.FTZ R11, R10, R87.reuse, -R11 ;  /* 0x000000570a0b7223 */ /* 0x080fe2000001080b */
[----:B------:R-:W-:Y:S01]  /*4330*/  FFMA.FTZ R10, R86, R87, R91 ;  /* 0x00000057560a7223 */ /* 0x000fe2000001005b */
[----:B------:R-:W-:-:S02]  /*4340*/  HADD2.F32 R86, -RZ, R88.H0_H0 ;  /* 0x20000058ff567230 */ /* 0x000fc40000004100 */
[CC--:B------:R-:W-:Y:S01]  /*4350*/  FMUL.FTZ R91, R85.reuse, R90.reuse ;  /* 0x0000005a555b7220 */ /* 0x0c0fe20000410000 */
[----:B------:R-:W-:Y:S01]  /*4360*/  FMUL.FTZ R90, R12, R90 ;  /* 0x0000005a0c5a7220 */ /* 0x000fe20000410000 */
[----:B------:R-:W-:Y:S01]  /*4370*/  HADD2.F32 R89, -RZ, R89.H1_H1 ;  /* 0x30000059ff597230 */ /* 0x000fe20000004100 */
[----:B------:R-:W-:Y:S01]  /*4380*/  F2FP.SATFINITE.E4M3.F32.PACK_AB_MERGE_C R9, R10, R9, RZ ;  /* 0x000000090a09723e */ /* 0x000fe200048070ff */
[----:B------:R-:W-:Y:S02]  /*4390*/  HADD2.F32 R87, -RZ, R24.H1_H1 ;  /* 0x30000018ff577230 */ /* 0x000fe40000004100 */
[-C--:B------:R-:W-:Y:S01]  /*43a0*/  FFMA.FTZ R12, R12, R86.reuse, -R91 ;  /* 0x000000560c0c7223 */ /* 0x080fe2000001085b */
[----:B------:R-:W-:Y:S01]  /*43b0*/  FFMA.FTZ R24, R85, R86, R90 ;  /* 0x0000005655187223 */ /* 0x000fe2000001005a */
[----:B------:R-:W-:Y:S01]  /*43c0*/  HADD2.F32 R84, -RZ, R84.H1_H1 ;  /* 0x30000054ff547230 */ /* 0x000fe20000004100 */
[----:B------:R-:W-:Y:S01]  /*43d0*/  F2FP.F16.E4M3.UNPACK_B R91, R82.H1 ;  /* 0x00000052ff5b723e */ /* 0x000fe200030006ff */
[----:B------:R-:W-:-:S02]  /*43e0*/  HADD2.F32 R86, -RZ, R88.H1_H1 ;  /* 0x30000058ff567230 */ /* 0x000fc40000004100 */
[CC--:B------:R-:W-:Y:S01]  /*43f0*/  FMUL.FTZ R85, R87.reuse, R89.reuse ;  /* 0x0000005957557220 */ /* 0x0c0fe20000410000 */
[----:B------:R-:W-:Y:S01]  /*4400*/  F2FP.F16.E4M3.UNPACK_B R88, R26.H1 ;  /* 0x0000001aff58723e */ /* 0x000fe200030006ff */
[C---:B------:R-:W-:Y:S01]  /*4410*/  FMUL.FTZ R94, R84.reuse, R89 ;  /* 0x00000059545e7220 */ /* 0x040fe20000410000 */
[----:B------:R-:W-:Y:S01]  /*4420*/  F2FP.F16.E4M3.UNPACK_B R90, R80.H1 ;  /* 0x00000050ff5a723e */ /* 0x000fe200030006ff */
[----:B------:R-:W-:Y:S01]  /*4430*/  FFMA.FTZ R85, R84, R86, -R85 ;  /* 0x0000005654557223 */ /* 0x000fe20000010855 */
[----:B------:R-:W-:Y:S01]  /*4440*/  F2FP.F16.E4M3.UNPACK_B R84, R14.H1 ;  /* 0x0000000eff54723e */ /* 0x000fe200030006ff */
[--C-:B------:R-:W-:Y:S02]  /*4450*/  HADD2.F32 R92, -RZ, R91.reuse.H0_H0 ;  /* 0x2000005bff5c7230 */ /* 0x100fe40000004100 */
[----:B------:R-:W-:Y:S01]  /*4460*/  FFMA.FTZ R87, R87, R86, R94 ;  /* 0x0000005657577223 */ /* 0x000fe2000001005e */
[----:B------:R-:W-:Y:S01]  /*4470*/  HADD2.F32 R89, -RZ, R88.H0_H0 ;  /* 0x20000058ff597230 */ /* 0x000fe20000004100 */
[----:B------:R-:W-:Y:S01]  /*4480*/  F2FP.F16.E4M3.UNPACK_B R14, R14 ;  /* 0x0000000eff0e723e */ /* 0x000fe200020006ff */
[----:B------:R-:W-:Y:S01]  /*4490*/  HADD2.F32 R95, -RZ, R91.H1_H1 ;  /* 0x3000005bff5f7230 */ /* 0x000fe20000004100 */
[----:B------:R-:W-:Y:S01]  /*44a0*/  F2FP.SATFINITE.E4M3.F32.PACK_AB_MERGE_C R8, R11, R8, RZ ;  /* 0x000000080b08723e */ /* 0x000fe200048070ff */
[----:B------:R-:W-:-:S02]  /*44b0*/  HADD2.F32 R86, -RZ, R84.H0_H0 ;  /* 0x20000054ff567230 */ /* 0x000fc40000004100 */
[-C--:B------:R-:W-:Y:S01]  /*44c0*/  FMUL.FTZ R93, R89, R92.reuse ;  /* 0x0000005c595d7220 */ /* 0x080fe20000410000 */
[----:B------:R-:W-:Y:S01]  /*44d0*/  HADD2.F32 R91, -RZ, R90.H0_H0 ;  /* 0x2000005aff5b7230 */ /* 0x000fe20000004100 */
[----:B------:R-:W-:Y:S01]  /*44e0*/  F2FP.F16.E4M3.UNPACK_B R10, R25 ;  /* 0x00000019ff0a723e */ /* 0x000fe200020006ff */
[----:B------:R-:W-:Y:S02]  /*44f0*/  HADD2.F32 R88, -RZ, R88.H1_H1 ;  /* 0x30000058ff587230 */ /* 0x000fe40000004100 */
[C---:B------:R-:W-:Y:S01]  /*4500*/  FMUL.FTZ R94, R86.reuse, R92 ;  /* 0x0000005c565e7220 */ /* 0x040fe20000410000 */
[----:B------:R-:W-:Y:S02]  /*4510*/  HADD2.F32 R84, -RZ, R84.H1_H1 ;  /* 0x30000054ff547230 */ /* 0x000fe40000004100 */
[----:B------:R-:W-:Y:S01]  /*4520*/  FFMA.FTZ R92, R86, R91, -R93 ;  /* 0x0000005b565c7223 */ /* 0x000fe2000001085d */
[----:B------:R-:W-:Y:S02]  /*4530*/  HADD2.F32 R93, -RZ, R90.H1_H1 ;  /* 0x3000005aff5d7230 */ /* 0x000fe40000004100 */
[-C--:B------:R-:W-:Y:S01]  /*4540*/  FMUL.FTZ R97, R88, R95.reuse ;  /* 0x0000005f58617220 */ /* 0x080fe20000410000 */
[----:B------:R-:W-:Y:S01]  /*4550*/  F2FP.F16.E4M3.UNPACK_B R86, R82 ;  /* 0x00000052ff56723e */ /* 0x000fe200020006ff */
[C---:B------:R-:W-:Y:S01]  /*4560*/  FMUL.FTZ R95, R84.reuse, R95 ;  /* 0x0000005f545f7220 */ /* 0x040fe20000410000 */
[----:B------:R-:W-:Y:S01]  /*4570*/  F2FP.F16.E4M3.UNPACK_B R82, R26 ;  /* 0x0000001aff52723e */ /* 0x000fe200020006ff */
[-C--:B------:R-:W-:Y:S01]  /*4580*/  FFMA.FTZ R101, R84, R93.reuse, -R97 ;  /* 0x0000005d54657223 */ /* 0x080fe20000010861 */
[----:B------:R-:W-:Y:S01]  /*4590*/  F2FP.F16.E4M3.UNPACK_B R84, R80 ;  /* 0x00000050ff54723e */ /* 0x000fe200020006ff */
[----:B------:R-:W-:Y:S01]  /*45a0*/  FFMA.FTZ R103, R88, R93, R95 ;  /* 0x0000005d58677223 */ /* 0x000fe2000001005f */
[----:B------:R-:W-:-:S02]  /*45b0*/  HADD2.F32 R93, -RZ, R86.H0_H0 ;  /* 0x20000056ff5d7230 */ /* 0x000fc40000004100 */
[----:B------:R-:W-:Y:S01]  /*45c0*/  FFMA.FTZ R94, R89, R91, R94 ;  /* 0x0000005b595e7223 */ /* 0x000fe2000001005e */
[----:B------:R-:W-:Y:S01]  /*45d0*/  HADD2.F32 R80, -RZ, R82.H0_H0 ;  /* 0x20000052ff507230 */ /* 0x000fe20000004100 */
[----:B------:R-:W-:Y:S01]  /*45e0*/  F2FP.F16.E4M3.UNPACK_B R11, R7 ;  /* 0x00000007ff0b723e */ /* 0x000fe200020006ff */
[----:B------:R-:W-:Y:S01]  /*45f0*/  HADD2.F32 R95, -RZ, R86.H1_H1 ;  /* 0x30000056ff5f7230 */ /* 0x000fe20000004100 */
[----:B------:R-:W-:Y:S01]  /*4600*/  F2FP.SATFINITE.E4M3.F32.PACK_AB_MERGE_C R24, R87, R24, R9 ;  /* 0x000000185718723e */ /* 0x000fe20004807009 */
[----:B------:R-:W-:Y:S02]  /*4610*/  HADD2.F32 R26, -RZ, R14.H0_H0 ;  /* 0x2000000eff1a7230 */ /* 0x000fe40000004100 */
[----:B------:R-:W-:Y:S01]  /*4620*/  FMUL.FTZ R97, R80, R93 ;  /* 0x0000005d50617220 */ /* 0x000fe20000410000 */
[----:B------:R-:W-:Y:S01]  /*4630*/  HADD2.F32 R82, -RZ, R82.H1_H1 ;  /* 0x30000052ff527230 */ /* 0x000fe20000004100 */
[----:B------:R-:W-:Y:S01]  /*4640*/  F2FP.F16.E4M3.UNPACK_B R9, R13 ;  /* 0x0000000dff09723e */ /* 0x000fe200020006ff */
[----:B------:R-:W-:-:S02]  /*4650*/  HADD2.F32 R14, -RZ, R14.H1_H1 ;  /* 0x3000000eff0e7230 */ /* 0x000fc40000004100 */
[----:B------:R-:W-:Y:S01]  /*4660*/  FMUL.FTZ R93, R26, R93 ;  /* 0x0000005d1a5d7220 */ /* 0x000fe20000410000 */
[--C-:B------:R-:W-:Y:S02]  /*4670*/  HADD2.F32 R89, -RZ, R84.reuse.H0_H0 ;  /* 0x20000054ff597230 */ /* 0x100fe40000004100 */
[-C--:B------:R-:W-:Y:S01]  /*4680*/  FMUL.FTZ R99, R82, R95.reuse ;  /* 0x0000005f52637220 */ /* 0x080fe20000410000 */
[----:B------:R-:W-:Y:S02]  /*4690*/  HADD2.F32 R91, -RZ, R84.H1_H1 ;  /* 0x30000054ff5b7230 */ /* 0x000fe40000004100 */
[----:B------:R-:W-:Y:S01]  /*46a0*/  FMUL.FTZ R95, R14, R95 ;  /* 0x0000005f0e5f7220 */ /* 0x000fe20000410000 */
[----:B------:R-:W-:Y:S01]  /*46b0*/  F2FP.SATFINITE.E4M3.F32.PACK_AB_MERGE_C R12, R85, R12, R8 ;  /* 0x0000000c550c723e */ /* 0x000fe20004807008 */
[-C--:B------:R-:W-:Y:S01]  /*46c0*/  FFMA.FTZ R97, R26, R89.reuse, -R97 ;  /* 0x000000591a617223 */ /* 0x080fe20000010861 */
[----:B------:R-:W-:Y:S01]  /*46d0*/  FFMA.FTZ R26, R80, R89, R93 ;  /* 0x00000059501a7223 */ /* 0x000fe2000001005d */
[----:B------:R-:W-:Y:S01]  /*46e0*/  FFMA.FTZ R95, R82, R91, R95 ;  /* 0x0000005b525f7223 */ /* 0x000fe2000001005f */
[----:B------:R-:W-:Y:S01]  /*46f0*/  HADD2.F32 R80, -RZ, R10.H0_H0 ;  /* 0x2000000aff507230 */ /* 0x000fe20000004100 */
[----:B------:R-:W-:Y:S01]  /*4700*/  F2FP.F16.E4M3.UNPACK_B R82, R6 ;  /* 0x00000006ff52723e */ /* 0x000fe200020006ff */
[----:B------:R-:W-:Y:S01]  /*4710*/  HADD2.F32 R87, -RZ, R11.H0_H0 ;  /* 0x2000000bff577230 */ /* 0x000fe20000004100 */
[----:B------:R-:W-:Y:S01]  /*4720*/  F2FP.F16.E4M3.UNPACK_B R25, R25.H1 ;  /* 0x00000019ff19723e */ /* 0x000fe200030006ff */
[----:B------:R-:W-:Y:S01]  /*4730*/  HADD2.F32 R8, -RZ, R9.H0_H0 ;  /* 0x20000009ff087230 */ /* 0x000fe20000004100 */
[----:B------:R-:W-:Y:S01]  /*4740*/  F2FP.F16.E4M3.UNPACK_B R13, R13.H1 ;  /* 0x0000000dff0d723e */ /* 0x000fe200030006ff */
[----:B------:R-:W-:-:S02]  /*4750*/  HADD2.F32 R85, -RZ, R82.H0_H0 ;  /* 0x20000052ff557230 */ /* 0x000fc40000004100 */
[-C--:B------:R-:W-:Y:S01]  /*4760*/  FMUL.FTZ R89, R80, R87.reuse ;  /* 0x0000005750597220 */ /* 0x080fe20000410000 */
[----:B------:R-:W-:Y:S02]  /*4770*/  HADD2.F32 R84, -RZ, R11.H1_H1 ;  /* 0x3000000bff547230 */ /* 0x000fe40000004100 */
[C---:B------:R-:W-:Y:S01]  /*4780*/  FMUL.FTZ R87, R8.reuse, R87 ;  /* 0x0000005708577220 */ /* 0x040fe20000410000 */
[----:B------:R-:W-:Y:S02]  /*4790*/  HADD2.F32 R10, -RZ, R10.H1_H1 ;  /* 0x3000000aff0a7230 */ /* 0x000fe40000004100 */
[-C--:B------:R-:W-:Y:S01]  /*47a0*/  FFMA.FTZ R8, R8, R85.reuse, -R89 ;  /* 0x0000005508087223 */ /* 0x080fe20000010859 */
[----:B------:R-:W-:Y:S02]  /*47b0*/  HADD2.F32 R11, -RZ, R9.H1_H1 ;  /* 0x30000009ff0b7230 */ /* 0x000fe40000004100 */
[----:B------:R-:W-:Y:S01]  /*47c0*/  FFMA.FTZ R9, R80, R85, R87 ;  /* 0x0000005550097223 */ /* 0x000fe20000010057 */
[----:B------:R-:W-:-:S02]  /*47d0*/  HADD2.F32 R82, -RZ, R82.H1_H1 ;  /* 0x30000052ff527230 */ /* 0x000fc40000004100 */
[C---:B------:R-:W-:Y:S01]  /*47e0*/  FMUL.FTZ R80, R10.reuse, R84 ;  /* 0x000000540a507220 */ /* 0x040fe20000410000 */
[----:B------:R-:W-:Y:S01]  /*47f0*/  F2FP.F16.E4M3.UNPACK_B R6, R6.H1 ;  /* 0x00000006ff06723e */ /* 0x000fe200030006ff */
[C---:B------:R-:W-:Y:S01]  /*4800*/  FMUL.FTZ R85, R11.reuse, R84 ;  /* 0x000000540b557220 */ /* 0x040fe20000410000 */
[----:B------:R-:W-:Y:S01]  /*4810*/  F2FP.F16.E4M3.UNPACK_B R84, R7.H1 ;  /* 0x00000007ff54723e */ /* 0x000fe200030006ff */
[-C--:B------:R-:W-:Y:S01]  /*4820*/  FFMA.FTZ R11, R11, R82.reuse, -R80 ;  /* 0x000000520b0b7223 */ /* 0x080fe20000010850 */
[----:B------:R-:W-:Y:S02]  /*4830*/  HADD2.F32 R80, -RZ, R25.H0_H0 ;  /* 0x20000019ff507230 */ /* 0x000fe40000004100 */
[----:B------:R-:W-:Y:S01]  /*4840*/  FFMA.FTZ R10, R10, R82, R85 ;  /* 0x000000520a0a7223 */ /* 0x000fe20000010055 */
[----:B------:R-:W-:Y:S02]  /*4850*/  HADD2.F32 R7, -RZ, R13.H0_H0 ;  /* 0x2000000dff077230 */ /* 0x000fe40000004100 */
[----:B------:R-:W-:Y:S01]  /*4860*/  FFMA.FTZ R14, R14, R91, -R99 ;  /* 0x0000005b0e0e7223 */ /* 0x000fe20000010863 */
[----:B------:R-:W-:Y:S01]  /*4870*/  HADD2.F32 R85, -RZ, R84.H0_H0 ;  /* 0x20000054ff557230 */ /* 0x000fe20000004100 */
[----:B------:R-:W-:Y:S01]  /*4880*/  F2FP.F16.E4M3.UNPACK_B R87, R5 ;  /* 0x00000005ff57723e */ /* 0x000fe200020006ff */
[----:B------:R-:W-:Y:S01]  /*4890*/  HADD2.F32 R82, -RZ, R6.H0_H0 ;  /* 0x20000006ff527230 */ /* 0x000fe20000004100 */
[----:B------:R-:W-:Y:S01]  /*48a0*/  F2FP.SATFINITE.E4M3.F32.PACK_AB_MERGE_C R92, R101, R92, RZ ;  /* 0x0000005c655c723e */ /* 0x000fe200048070ff */
[----:B------:R-:W-:-:S02]  /*48b0*/  HADD2.F32 R25, -RZ, R25.H1_H1 ;  /* 0x30000019ff197230 */ /* 0x000fc40000004100 */
[CC--:B------:R-:W-:Y:S01]  /*48c0*/  FMUL.FTZ R88, R80.reuse, R85.reuse ;  /* 0x0000005550587220 */ /* 0x0c0fe20000410000 */
[----:B------:R-:W-:Y:S01]  /*48d0*/  FMUL.FTZ R85, R7, R85 ;  /* 0x0000005507557220 */ /* 0x000fe20000410000 */
[----:B------:R-:W-:Y:S01]  /*48e0*/  HADD2.F32 R86, -RZ, R84.H1_H1 ;  /* 0x30000054ff567230 */ /* 0x000fe20000004100 */
[----:B------:R-:W-:Y:S01]  /*48f0*/  F2FP.SATFINITE.E4M3.F32.PACK_AB_MERGE_C R94, R103, R94, RZ ;  /* 0x0000005e675e723e */ /* 0x000fe200048070ff */
[----:B------:R-:W-:Y:S02]  /*4900*/  HADD2.F32 R13, -RZ, R13.H1_H1 ;  /* 0x3000000dff0d7230 */ /* 0x000fe40000004100 */
[-C--:B------:R-:W-:Y:S01]  /*4910*/  FFMA.FTZ R91, R80, R82.reuse, R85 ;  /* 0x00000052505b7223 */ /* 0x080fe20000010055 */
[----:B------:R-:W-:Y:S02]  /*4920*/  HADD2.F32 R84, -RZ, R6.H1_H1 ;  /* 0x30000006ff547230 */ /* 0x000fe40000004100 */
[----:B------:R-:W-:Y:S01]  /*4930*/  FFMA.FTZ R6, R7, R82, -R88 ;  /* 0x0000005207067223 */ /* 0x000fe20000010858 */
[----:B------:R-:W-:Y:S01]  /*4940*/  F2FP.F16.E4M3.UNPACK_B R80, R27 ;  /* 0x0000001bff50723e */ /* 0x000fe200020006ff */
[-C--:B------:R-:W-:Y:S01]  /*4950*/  FMUL.FTZ R90, R25, R86.reuse ;  /* 0x00000056195a7220 */ /* 0x080fe20000410000 */
[----:B------:R-:W-:Y:S01]  /*4960*/  F2FP.F16.E4M3.UNPACK_B R7, R15 ;  /* 0x0000000fff07723e */ /* 0x000fe200020006ff */
[C---:B------:R-:W-:Y:S01]  /*4970*/  FMUL.FTZ R86, R13.reuse, R86 ;  /* 0x000000560d567220 */ /* 0x040fe20000410000 */
[----:B------:R-:W-:Y:S01]  /*4980*/  F2FP.F16.E4M3.UNPACK_B R88, R5.H1 ;  /* 0x00000005ff58723e */ /* 0x000fe200030006ff */
[----:B------:R-:W-:Y:S01]  /*4990*/  FFMA.FTZ R93, R13, R84, -R90 ;  /* 0x000000540d5d7223 */ /* 0x000fe2000001085a */
[----:B------:R-:W-:Y:S01]  /*49a0*/  F2FP.F16.E4M3.UNPACK_B R15, R15.H1 ;  /* 0x0000000fff0f723e */ /* 0x000fe200030006ff */
[----:B------:R-:W-:Y:S01]  /*49b0*/  HADD2.F32 R82, -RZ, R80.H0_H0 ;  /* 0x20000050ff527230 */ /* 0x000fe20000004100 */
[----:B------:R-:W-:Y:S01]  /*49c0*/  F2FP.F16.E4M3.UNPACK_B R27, R27.H1 ;  /* 0x0000001bff1b723e */ /* 0x000fe200030006ff */
[----:B------:R-:W-:Y:S01]  /*49d0*/  HADD2.F32 R89, -RZ, R87.H0_H0 ;  /* 0x20000057ff597230 */ /* 0x000fe20000004100 */
[----:B------:R-:W-:Y:S01]  /*49e0*/  F2FP.F16.E4M3.UNPACK_B R5, R4 ;  /* 0x00000004ff05723e */ /* 0x000fe200020006ff */
[----:B------:R-:W-:Y:S01]  /*49f0*/  HADD2.F32 R13, -RZ, R7.H0_H0 ;  /* 0x20000007ff0d7230 */ /* 0x000fe20000004100 */
[----:B------:R-:W-:Y:S01]  /*4a00*/  F2FP.SATFINITE.E4M3.F32.PACK_AB_MERGE_C R14, R14, R97, R92 ;  /* 0x000000610e0e723e */ /* 0x000fe2000480705c */
[----:B------:R-:W-:Y:S01]  /*4a10*/  FFMA.FTZ R92, R25, R84, R86 ;  /* 0x00000054195c7223 */ /* 0x000fe20000010056 */
[----:B------:R-:W-:Y:S01]  /*4a20*/  F2FP.SATFINITE.E4M3.F32.PACK_AB_MERGE_C R26, R95, R26, R94 ;  /* 0x0000001a5f1a723e */ /* 0x000fe2000480705e */
[----:B------:R-:W-:Y:S01]  /*4a30*/  HADD2.F32 R25, -RZ, R15.H0_H0 ;  /* 0x2000000fff197230 */ /* 0x000fe20000004100 */
[----:B------:R-:W-:Y:S01]  /*4a40*/  F2FP.F16.E4M3.UNPACK_B R84, R4.H1 ;  /* 0x00000004ff54723e */ /* 0x000fe200030006ff */
[----:B------:R-:W-:-:S02]  /*4a50*/  HADD2.F32 R4, -RZ, R27.H0_H0 ;  /* 0x2000001bff047230 */ /* 0x000fc40000004100 */
[CC--:B------:R-:W-:Y:S01]  /*4a60*/  FMUL.FTZ R94, R82.reuse, R89.reuse ;  /* 0x00000059525e7220 */ /* 0x0c0fe20000410000 */
[--C-:B------:R-:W-:Y:S02]  /*4a70*/  HADD2.F32 R90, -RZ, R88.reuse.H0_H0 ;  /* 0x20000058ff5a7230 */ /* 0x100fe40000004100 */
[----:B------:R-:W-:Y:S01]  /*4a80*/  FMUL.FTZ R89, R13, R89 ;  /* 0x000000590d597220 */ /* 0x000fe20000410000 */
[----:B------:R-:W-:Y:S01]  /*4a90*/  HADD2.F32 R85, -RZ, R5.H0_H0 ;  /* 0x20000005ff557230 */ /* 0x000fe20000004100 */
[----:B------:R-:W-:Y:S01]  /*4aa0*/  F2FP.SATFINITE.E4M3.F32.PACK_AB_MERGE_C R6, R93, R6, RZ ;  /* 0x000000065d06723e */ /* 0x000fe200048070ff */
[----:B------:R-:W-:Y:S02]  /*4ab0*/  HADD2.F32 R27, -RZ, R27.H1_H1 ;  /* 0x3000001bff1b7230 */ /* 0x000fe40000004100 */
[----:B------:R-:W-:Y:S01]  /*4ac0*/  FMUL.FTZ R95, R25, R90 ;  /* 0x0000005a195f7220 */ /* 0x000fe20000410000 */
[----:B------:R-:W-:Y:S02]  /*4ad0*/  HADD2.F32 R88, -RZ, R88.H1_H1 ;  /* 0x30000058ff587230 */ /* 0x000fe40000004100 */
[----:B------:R-:W-:Y:S01]  /*4ae0*/  FFMA.FTZ R89, R82, R85, R89 ;  /* 0x0000005552597223 */ /* 0x000fe20000010059 */
[----:B------:R-:W-:-:S02]  /*4af0*/  HADD2.F32 R15, -RZ, R15.H1_H1 ;  /* 0x3000000fff0f7230 */ /* 0x000fc40000004100 */
[C---:B------:R-:W-:Y:S01]  /*4b00*/  FMUL.FTZ R96, R4.reuse, R90 ;  /* 0x0000005a04607220 */ /* 0x040fe20000410000 */
[----:B------:R-:W-:Y:S02]  /*4b10*/  HADD2.F32 R86, -RZ, R84.H0_H0 ;  /* 0x20000054ff567230 */ /* 0x000fe40000004100 */
[-C--:B------:R-:W-:Y:S01]  /*4b20*/  FMUL.FTZ R82, R27, R88.reuse ;  /* 0x000000581b527220 */ /* 0x080fe20000410000 */
[----:B------:R-:W-:Y:S02]  /*4b30*/  HADD2.F32 R80, -RZ, R80.H1_H1 ;  /* 0x30000050ff507230 */ /* 0x000fe40000004100 */
[----:B------:R-:W-:Y:S01]  /*4b40*/  FMUL.FTZ R88, R15, R88 ;  /* 0x000000580f587220 */ /* 0x000fe20000410000 */
[----:B------:R-:W-:Y:S02]  /*4b50*/  HADD2.F32 R87, -RZ, R87.H1_H1 ;  /* 0x30000057ff577230 */ /* 0x000fe40000004100 */
[----:B------:R-:W-:Y:S01]  /*4b60*/  FFMA.FTZ R95, R4, R86, R95 ;  /* 0x00000056045f7223 */ /* 0x000fe2000001005f */
[----:B------:R-:W-:-:S02]  /*4b70*/  HADD2.F32 R7, -RZ, R7.H1_H1 ;  /* 0x30000007ff077230 */ /* 0x000fc40000004100 */
[----:B------:R-:W-:Y:S01]  /*4b80*/  FFMA.FTZ R96, R25, R86, -R96 ;  /* 0x0000005619607223 */ /* 0x000fe20000010860 */
[----:B------:R-:W-:Y:S02]  /*4b90*/  HADD2.F32 R84, -RZ, R84.H1_H1 ;  /* 0x30000054ff547230 */ /* 0x000fe40000004100 */
[CC--:B------:R-:W-:Y:S01]  /*4ba0*/  FMUL.FTZ R4, R80.reuse, R87.reuse ;  /* 0x0000005750047220 */ /* 0x0c0fe20000410000 */
[----:B------:R-:W-:Y:S02]  /*4bb0*/  HADD2.F32 R5, -RZ, R5.H1_H1 ;  /* 0x30000005ff057230 */ /* 0x000fe40000004100 */
[----:B------:R-:W-:Y:S01]  /*4bc0*/  FMUL.FTZ R87, R7, R87 ;  /* 0x0000005707577220 */ /* 0x000fe20000410000 */
[----:B------:R-:W-:Y:S01]  /*4bd0*/  FFMA.FTZ R94, R13, R85, -R94 ;  /* 0x000000550d5e7223 */ /* 0x000fe2000001085e */
[-C--:B------:R-:W-:Y:S01]  /*4be0*/  FFMA.FTZ R15, R15, R84.reuse, -R82 ;  /* 0x000000540f0f7223 */ /* 0x080fe20000010852 */
[----:B------:R-:W-:Y:S01]  /*4bf0*/  FFMA.FTZ R88, R27, R84, R88 ;  /* 0x000000541b587223 */ /* 0x000fe20000010058 */
[-C--:B------:R-:W-:Y:S01]  /*4c00*/  FFMA.FTZ R7, R7, R5.reuse, -R4 ;  /* 0x0000000507077223 */ /* 0x080fe20000010804 */
[----:B------:R-:W-:Y:S01]  /*4c10*/  FFMA.FTZ R80, R80, R5, R87 ;  /* 0x0000000550507223 */ /* 0x000fe20000010057 */
[----:B------:R-:W-:-:S02]  /*4c20*/  F2FP.SATFINITE.E4M3.F32.PACK_AB_MERGE_C R91, R92, R91, RZ ;  /* 0x0000005b5c5b723e */ /* 0x000fc400048070ff */
[----:B------:R-:W-:Y:S02]  /*4c30*/  F2FP.SATFINITE.E4M3.F32.PACK_AB_MERGE_C R15, R15, R96, RZ ;  /* 0x000000600f0f723e */ /* 0x000fe400048070ff */
[----:B------:R-:W-:Y:S02]  /*4c40*/  F2FP.SATFINITE.E4M3.F32.PACK_AB_MERGE_C R88, R88, R95, RZ ;  /* 0x0000005f5858723e */ /* 0x000fe400048070ff */
[----:B------:R-:W-:Y:S02]  /*4c50*/  F2FP.SATFINITE.E4M3.F32.PACK_AB_MERGE_C R13, R11, R8, R6 ;  /* 0x000000080b0d723e */ /* 0x000fe40004807006 */
[----:B------:R-:W-:Y:S02]  /*4c60*/  F2FP.SATFINITE.E4M3.F32.PACK_AB_MERGE_C R15, R7, R94, R15 ;  /* 0x0000005e070f723e */ /* 0x000fe4000480700f */
[----:B------:R-:W-:Y:S02]  /*4c70*/  F2FP.SATFINITE.E4M3.F32.PACK_AB_MERGE_C R25, R10, R9, R91 ;  /* 0x000000090a19723e */ /* 0x000fe4000480705b */
[----:B------:R-:W-:-:S07]  /*4c80*/  F2FP.SATFINITE.E4M3.F32.PACK_AB_MERGE_C R27, R80, R89, R88 ;  /* 0x00000059501b723e */ /* 0x000fce0004807058 */
.L_x_1120:
[----:B------:R-:W-:Y:S05]  /*4c90*/  BSYNC B1 ;  /* 0x0000000000017941 */ /* 0x000fea0003800000 */
.L_x_1119:
        /* <DEDUP_REMOVED lines=10> */
.L_x_1102:
[----:B------:R-:W2:Y:S02]  /*4d40*/  LDL R4, [R1+0xc] ;  /* 0x00000c0001047983 */ /* 0x000ea40000100800 */
[----:B--2---:R-:W-:-:S13]  /*4d50*/  ISETP.NE.AND P0, PT, R4, 0x3, PT ;  /* 0x000000030400780c */ /* 0x004fda0003f05270 */
[----:B------:R-:W-:Y:S05]  /*4d60*/  @!P0 BRA `(.L_x_1121) ;  /* 0x0000000000048947 */ /* 0x000fea0003800000 */
[----:B------:R-:W-:Y:S01]  /*4d70*/  BPT.TRAP 0x1 ;  /* 0x000000040000795c */ /* 0x000fe20000300000 */
.L_x_1121:
[----:B------:R-:W2:Y:S01]  /*4d80*/  LDL R4, [R1+0x20] ;  /* 0x0000200001047983 */ /* 0x000ea20000100800 */
[----:B------:R-:W-:Y:S01]  /*4d90*/  IMAD R76, R157, 0x8, R18 ;  /* 0x000000089d4c7824 */ /* 0x000fe200078e0212 */
[----:B------:R-:W-:Y:S01]  /*4da0*/  BSSY B1, `(.L_x_1122) ;  /* 0x0000006000017945 */ /* 0x000fe20003800000 */
[----:B--2---:R-:W-:Y:S01]  /*4db0*/  SHF.L.U32 R77, R4, 0x1f, RZ ;  /* 0x0000001f044d7819 */ /* 0x004fe200000006ff */
[----:B------:R-:W-:-:S03]  /*4dc0*/  IMAD R4, R47, -0xa0, R50 ;  /* 0xffffff602f047824 */ /* 0x000fc600078e0232 */
[----:B------:R-:W0:Y:S02]  /*4dd0*/  SYNCS.PHASECHK.TRANS64.TRYWAIT P1, [R76+URZ+0x13290], R77 ;  /* 0x0132904d4c0075a7 */ /* 0x000e24000802017f */
[----:B------:R-:W-:Y:S01]  /*4de0*/  VIMNMX R4, R4, 0xa0, PT ;  /* 0x000000a004047848 */ /* 0x000fe20003fe0100 */
[----:B0-----:R-:W-:Y:S06]  /*4df0*/  @!P1 BRA `(.L_x_1123) ;  /* 0x000001d400689947 */ /* 0x001fec0003800000 */
.L_x_1413:
[----:B------:R-:W-:Y:S05]  /*4e00*/  BSYNC B1 ;  /* 0x0000000000017941 */ /* 0x000fea0003800000 */
.L_x_1122:
[----:B------:R-:W1:Y:S02]  /*4e10*/  S2R R5, SR_TID.X ;  /* 0x0000000000057919 */ /* 0x000e640000002100 */
[C---:B-1----:R-:W-:Y:S02]  /*4e20*/  VIADD R6, R5.reuse, 0xffffff80 ;  /* 0xffffff8005067836 */ /* 0x042fe40000000000 */
[----:B------:R-:W-:-:S05]  /*4e30*/  VIADD R5, R5, 0xffffff80 ;  /* 0xffffff8005057836 */ /* 0x000fca0000000000 */
[----:B------:R-:W-:-:S04]  /*4e40*/  LEA.HI R5, R5, R6, RZ, 0x1 ;  /* 0x0000000605057211 */ /* 0x000fc800078f08ff */
[----:B------:R-:W-:-:S04]  /*4e50*/  SHF.R.S32.HI R5, RZ, 0x1, R5 ;  /* 0x00000001ff057819 */ /* 0x000fc80000011405 */
[----:B------:R-:W-:-:S13]  /*4e60*/  ISETP.GE.AND P1, PT, R5, R4, PT ;  /* 0x000000040500720c */ /* 0x000fda0003f26270 */
[----:B------:R-:W-:Y:S05]  /*4e70*/  @P1 BRA `(.L_x_1109) ;  /* 0x0000000000101947 */ /* 0x000fea0003800000 */
[----:B------:R-:W1:Y:S04]  /*4e80*/  @!P3 LDS.128 R4, [R75+0xe000] ;  /* 0x00e000004b04b984 */ /* 0x000e680000000c00 */
[----:B------:R-:W2:Y:S04]  /*4e90*/  @!P2 LDS.128 R8, [R74+0xe000] ;  /* 0x00e000004a08a984 */ /* 0x000ea80000000c00 */
[----:B-1----:R1:W-:Y:S04]  /*4ea0*/  @!P3 STG.E.128 desc[UR40][R12.64], R4 ;  /* 0x000000040c00b986 */ /* 0x0023e8000c101d28 */
[----:B--2---:R1:W-:Y:S02]  /*4eb0*/  @!P2 STG.E.128 desc[UR40][R12.64+0x20], R8 ;  /* 0x000020080c00a986 */ /* 0x0043e4000c101d28 */
.L_x_1109:
[----:B------:R-:W-:Y:S05]  /*4ec0*/  BSYNC B0 ;  /* 0x0000000000007941 */ /* 0x000fea0003800000 */
.L_x_1101:
[----:B-1----:R-:W1:Y:S01]  /*4ed0*/  S2R R4, SR_TID.X ;  /* 0x0000000000047919 */ /* 0x002e620000002100 */
[----:B------:R-:W-:Y:S01]  /*4ee0*/  @!PT LDS RZ, [RZ] ;  /* 0x00000000fffff984 */ /* 0x000fe20000000800 */
[----:B------:R-:W-:Y:S01]  /*4ef0*/  @!PT LDS RZ, [RZ] ;  /* 0x00000000fffff984 */ /* 0x000fe20000000800 */
[----:B------:R-:W-:Y:S01]  /*4f00*/  @!PT LDS RZ, [RZ] ;  /* 0x00000000fffff984 */ /* 0x000fe20000000800 */
[----:B------:R-:W-:Y:S01]  /*4f10*/  @!PT LDS RZ, [RZ] ;  /* 0x00000000fffff984 */ /* 0x000fe20000000800 */
[----:B------:R5:W-:Y:S06]  /*4f20*/  MEMBAR.ALL.CTA ;  /* 0x0000000000007992 */ /* 0x000bec0000008000 */
[----:B-----5:R-:W5:Y:S01]  /*4f30*/  FENCE.VIEW.ASYNC.S ;  /* 0x00000000000073c6 */ /* 0x020f620000000000 */
[----:B------:R-:W-:Y:S05]  /*4f40*/  WARPSYNC.ALL ;  /* 0x0000000000007948 */ /* 0x000fea0003800000 */
[----:B------:R-:W-:Y:S01]  /*4f50*/  BSSY B0, `(.L_x_1124) ;  /* 0x0000009000007945 */ /* 0x000fe20003800000 */
[----:B-1----:R-:W-:Y:S01]  /*4f60*/  LOP3.LUT R4, R4, 0x7f, RZ, 0xc0, !PT ;  /* 0x0000007f04047812 */ /* 0x002fe200078ec0ff */
[----:B-----5:R1:W-:Y:S03]  /*4f70*/  BAR.SYNC.DEFER_BLOCKING R61, 0x80 ;  /* 0x0002003d0000751d */ /* 0x0203e60000010000 */
[----:B------:R-:W-:-:S13]  /*4f80*/  ISETP.NE.AND P5, PT, R4, RZ, PT ;  /* 0x000000ff0400720c */ /* 0x000fda0003fa5270 */
[----:B------:R-:W-:-:S05]  /*4f90*/  @!P5 VIADD R4, R76, 0x132a0 ;  /* 0x000132a04c04d836 */ /* 0x000fca0000000000 */
[----:B------:R-:W-:-:S04]  /*4fa0*/  @!P5 PRMT R4, RZ, 0x654, R4 ;  /* 0x00000654ff04d816 */ /* 0x000fc80000000004 */
[----:B------:R1:W-:Y:S01]  /*4fb0*/  @!P5 SYNCS.ARRIVE.TRANS64.RED.A1T0 RZ, [R4+URZ], RZ ;  /* 0x000000ff04ffd9a7 */ /* 0x0003e2000810043f */
[----:B------:R-:W-:Y:S05]  /*4fc0*/  @!P0 BRA `(.L_x_1125) ;  /* 0x0000000000048947 */ /* 0x000fea0003800000 */
[----:B------:R-:W-:Y:S01]  /*4fd0*/  BPT.TRAP 0x1 ;  /* 0x000000040000795c */ /* 0x000fe20000300000 */
.L_x_1125:
[----:B------:R-:W-:Y:S05]  /*4fe0*/  BSYNC B0 ;  /* 0x0000000000007941 */ /* 0x000fea0003800000 */
.L_x_1124:
[----:B------:R-:W5:Y:S01]  /*4ff0*/  SYNCS.PHASECHK.TRANS64.TRYWAIT P0, [R76+URZ+0x132b0], R77 ;  /* 0x0132b04d4c0075a7 */ /* 0x000f62000800017f */
[----:B------:R-:W-:Y:S04]  /*5000*/  BSSY B0, `(.L_x_1126) ;  /* 0x0000002000007945 */ /* 0x000fe80003800000 */
[----:B-----5:R-:W-:Y:S05]  /*5010*/  @!P0 BRA `(.L_x_1127) ;  /* 0x000001d000f48947 */ /* 0x020fea0003800000 */
.L_x_1414:
[----:B------:R-:W-:Y:S05]  /*5020*/  BSYNC B0 ;  /* 0x0000000000007941 */ /* 0x000fea0003800000 */
.L_x_1126:
        /* <DEDUP_REMOVED lines=11> */
[----:B---3--:R-:W-:-:S04]  /*50e0*/  IADD3 R12, P0, R6, UR6, RZ ;  /* 0x00000006060c7c10 */ /* 0x008fc8000ff1e0ff */
[----:B------:R-:W-:Y:S02]  /*50f0*/  IADD3.X R13, R7, UR7, R5, P0, !PT ;  /* 0x00000007070d7c10 */ /* 0x000fe400087fe405 */
[----:B------:R-:W-:-:S13]  /*5100*/  ISETP.GE.AND P0, PT, R22, UR4, PT ;  /* 0x0000000416007c0c */ /* 0x000fda000bf06270 */
[----:B------:R-:W1:Y:S04]  /*5110*/  @!P0 LDS.128 R4, [R75+0x6000] ;  /* 0x006000004b048984 */ /* 0x000e680000000c00 */
[----:B-1----:R-:W-:Y:S01]  /*5120*/  @!P0 STG.E.128 desc[UR40][R12.64], R4 ;  /* 0x000000040c008986 */ /* 0x002fe2000c101d28 */
[----:B------:R-:W-:-:S13]  /*5130*/  ISETP.GE.AND P0, PT, R78, UR4, PT ;  /* 0x000000044e007c0c */ /* 0x000fda000bf06270 */
[----:B------:R-:W1:Y:S04]  /*5140*/  @!P0 LDS.128 R8, [R74+0x6000] ;  /* 0x006000004a088984 */ /* 0x000e680000000c00 */
[----:B-1----:R1:W-:Y:S02]  /*5150*/  @!P0 STG.E.128 desc[UR40][R12.64+0x20], R8 ;  /* 0x000020080c008986 */ /* 0x0023e4000c101d28 */
.L_x_1129:
[----:B------:R-:W-:Y:S05]  /*5160*/  BSYNC B0 ;  /* 0x0000000000007941 */ /* 0x000fea0003800000 */
.L_x_1128:
[----:B------:R-:W5:Y:S01]  /*5170*/  LDL.LU R5, [R1+0x20] ;  /* 0x0000200001057983 */ /* 0x000f620000300800 */
[----:B------:R-:W-:Y:S01]  /*5180*/  VIADD R157, R157, 0x1 ;  /* 0x000000019d9d7836 */ /* 0x000fe20000000000 */
[----:B------:R-:W-:Y:S01]  /*5190*/  LOP3.LUT P6, RZ, R16, 0x2, RZ, 0xc0, !PT ;  /* 0x0000000210ff7812 */ /* 0x000fe200078cc0ff */
[----:B0-----:R-:W-:Y:S01]  /*51a0*/  @!P5 VIADD R76, R76, 0x132c0 ;  /* 0x000132c04c4cd836 */ /* 0x001fe20000000000 */
        /* <DEDUP_REMOVED lines=9> */
[----:B-1----:R-:W-:Y:S02]  /*5240*/  SEL R4, RZ, 0x1, P1 ;  /* 0x00000001ff047807 */ /* 0x002fe40000800000 */
[----:B------:R-:W-:Y:S02]  /*5250*/  PLOP3.LUT P0, PT, PT, PT, PT, 0x8, 0x0 ;  /* 0x000000000000781c */ /* 0x000fe40003f0e170 */
[----:B------:R-:W-:Y:S01]  /*5260*/  SEL R157, R157, RZ, P1 ;  /* 0x000000ff9d9d7207 */ /* 0x000fe20000800000 */
[----:B------:R0:W-:Y:S01]  /*5270*/  @!P5 SYNCS.ARRIVE.TRANS64.RED.A1T0 RZ, [R76+URZ], RZ ;  /* 0x000000ff4cffd9a7 */ /* 0x0001e2000810043f */
[----:B-----5:R-:W-:-:S05]  /*5280*/  LOP3.LUT R5, R5, R4, RZ, 0x3c, !PT ;  /* 0x0000000405057212 */ /* 0x020fca00078e3cff */
[----:B------:R0:W-:Y:S01]  /*5290*/  STL [R1+0x20], R5 ;  /* 0x0000200501007387 */ /* 0x0001e20000100800 */
[----:B------:R-:W-:Y:S05]  /*52a0*/  @P6 BRA `(.L_x_1130) ;  /* 0xffffffd4002c6947 */ /* 0x000fea000383ffff */
.L_x_1096:
[----:B------:R-:W-:Y:S04]  /*52b0*/  BSSY B0, `(.L_x_1131) ;  /* 0x0000004000007945 */ /* 0x000fe80003800000 */
[----:B------:R-:W-:Y:S05]  /*52c0*/  @P0 BRA `(.L_x_1132) ;  /* 0x0000000000080947 */ /* 0x000fea0003800000 */
[----:B------:R-:W1:Y:S02]  /*52d0*/  FENCE.VIEW.ASYNC.G ;  /* 0x00000000000073c6 */ /* 0x000e640000000100 */
[----:B-1----:R-:W-:Y:S06]  /*52e0*/  BAR.ARV 0xc, 0x200 ;  /* 0x0308000000007b1d */ /* 0x002fec0000002000 */
.L_x_1132:
[----:B------:R-:W-:Y:S05]  /*52f0*/  BSYNC B0 ;  /* 0x0000000000007941 */ /* 0x000fea0003800000 */
.L_x_1131:
[----:B------:R-:W0:Y:S01]  /*5300*/  LDL R4, [R1+0x5c] ;  /* 0x00005c0001047983 */ /* 0x000e220000100800 */
[----:B------:R-:W-:Y:S01]  /*5310*/  ULDC.64 UR6, c[0x0][0x998] ;  /* 0x0002660000067ab9 */ /* 0x000fe20000000a00 */
[----:B------:R-:W-:Y:S02]  /*5320*/  ULDC.64 UR4, c[0x0][0x990] ;  /* 0x0002640000047ab9 */ /* 0x000fe40000000a00 */
[----:B---3--:R-:W3:Y:S01]  /*5330*/  LDL R15, [R1+0x60] ;  /* 0x00006000010f7983 */ /* 0x008ee20000100800 */
[----:B------:R-:W-:Y:S02]  /*5340*/  ISETP.NE.U32.AND P1, PT, RZ, UR6, PT ;  /* 0x00000006ff007c0c */ /* 0x000fe4000bf25070 */
[----:B------:R-:W-:Y:S01]  /*5350*/  ISETP.NE.U32.AND P0, PT, RZ, UR4, PT ;  /* 0x00000004ff007c0c */ /* 0x000fe2000bf05070 */
[----:B------:R-:W2:Y:S01]  /*5360*/  LDL R14, [R1+0x34] ;  /* 0x00003400010e7983 */ /* 0x000ea20000100800 */
[----:B------:R-:W-:Y:S02]  /*5370*/  ISETP.NE.AND.EX P1, PT, RZ, UR7, PT, P1 ;  /* 0x00000007ff007c0c */ /* 0x000fe4000bf25310 */
[----:B------:R-:W-:-:S11]  /*5380*/  ISETP.NE.AND.EX P0, PT, RZ, UR5, PT, P0 ;  /* 0x00000005ff007c0c */ /* 0x000fd6000bf05300 */
[----:B------:R-:W1:Y:S08]  /*5390*/  @P1 LDC.64 R8, c[0x0][0x9b8] ;  /* 0x00026e00ff081b82 */ /* 0x000e700000000a00 */
[----:B------:R-:W4:Y:S08]  /*53a0*/  @P0 LDC.64 R6, c[0x0][0x9a8] ;  /* 0x00026a00ff060b82 */ /* 0x000f300000000a00 */
[----:B------:R-:W3:Y:S08]  /*53b0*/  @P0 LDC.64 R10, c[0x0][0x9b0] ;  /* 0x00026c00ff0a0b82 */ /* 0x000ef00000000a00 */
[----:B------:R-:W3:Y:S01]  /*53c0*/  @P1 LDC.64 R12, c[0x0][0x9c0] ;  /* 0x00027000ff0c1b82 */ /* 0x000ee20000000a00 */
[----:B0-----:R-:W-:-:S02]  /*53d0*/  @P1 SHF.R.S32.HI R5, RZ, 0x1f, R4 ;  /* 0x0000001fff051819 */ /* 0x001fc40000011404 */
[----:B------:R-:W-:-:S03]  /*53e0*/  @P0 SHF.R.S32.HI R3, RZ, 0x1f, R4 ;  /* 0x0000001fff030819 */ /* 0x000fc60000011404 */
[----:B-1----:R-:W-:Y:S02]  /*53f0*/  @P1 IMAD R2, R5, R8, RZ ;  /* 0x0000000805021224 */ /* 0x002fe400078e02ff */
[-C--:B----4-:R-:W-:Y:S02]  /*5400*/  @P0 IMAD R0, R3, R6.reuse, RZ ;  /* 0x0000000603000224 */ /* 0x090fe400078e02ff */
[C---:B------:R-:W-:Y:S02]  /*5410*/  @P1 IMAD R9, R4.reuse, R9, R2 ;  /* 0x0000000904091224 */ /* 0x040fe400078e0202 */
[C---:B------:R-:W-:Y:S02]  /*5420*/  @P0 IMAD R7, R4.reuse, R7, R0 ;  /* 0x0000000704070224 */ /* 0x040fe400078e0200 */
[----:B------:R-:W-:-:S04]  /*5430*/  @P0 IMAD.WIDE.U32 R2, R4, R6, RZ ;  /* 0x0000000604020225 */ /* 0x000fc800078e00ff */
[----:B------:R-:W-:-:S04]  /*5440*/  @P1 IMAD.WIDE.U32 R4, R4, R8, RZ ;  /* 0x0000000804041225 */ /* 0x000fc800078e00ff */
[----:B------:R-:W-:Y:S02]  /*5450*/  @P0 IMAD.IADD R3, R3, 0x1, R7 ;  /* 0x0000000103030824 */ /* 0x000fe400078e0207 */
[----:B------:R-:W-:Y:S02]  /*5460*/  @P1 IMAD.IADD R5, R5, 0x1, R9 ;  /* 0x0000000105051824 */ /* 0x000fe400078e0209 */
[----:B---3--:R-:W-:-:S04]  /*5470*/  @P0 IMAD.WIDE.U32 R2, R15, R10, R2 ;  /* 0x0000000a0f020225 */ /* 0x008fc800078e0002 */
[C---:B------:R-:W-:Y:S01]  /*5480*/  @P1 IMAD.WIDE.U32 R6, R15.reuse, R12, R4 ;  /* 0x0000000c0f061225 */ /* 0x040fe200078e0004 */
[----:B------:R-:W-:Y:S01]  /*5490*/  @P0 LEA R4, P2, R2, UR4, 0x2 ;  /* 0x0000000402040c11 */ /* 0x000fe2000f8410ff */
[----:B------:R-:W-:Y:S02]  /*54a0*/  ULDC UR4, c[0x0][0x988] ;  /* 0x0002620000047ab9 */ /* 0x000fe40000000800 */
[C---:B------:R-:W-:Y:S01]  /*54b0*/  @P0 IMAD R5, R15.reuse, R11, R3 ;  /* 0x0000000b0f050224 */ /* 0x040fe200078e0203 */
[----:B------:R-:W-:Y:S01]  /*54c0*/  @P1 LEA R8, P3, R6, UR6, 0x2 ;  /* 0x0000000606081c11 */ /* 0x000fe2000f8610ff */
[----:B------:R-:W-:Y:S02]  /*54d0*/  @P1 IMAD R3, R15, R13, R7 ;  /* 0x0000000d0f031224 */ /* 0x000fe400078e0207 */
[----:B------:R-:W-:Y:S01]  /*54e0*/  IMAD.MOV.U32 R0, RZ, RZ, 0x3f800000 ;  /* 0x3f800000ff007424 */ /* 0x000fe200078e00ff */
[----:B------:R-:W-:Y:S01]  /*54f0*/  @P0 LEA.HI.X R5, R2, UR5, R5, 0x2, P2 ;  /* 0x0000000502050c11 */ /* 0x000fe200090f1405 */
[----:B------:R-:W0:Y:S01]  /*5500*/  LDC.64 R12, c[0x0][0x9e0] ;  /* 0x00027800ff0c7b82 */ /* 0x000e220000000a00 */
[----:B------:R-:W-:Y:S01]  /*5510*/  @P1 LEA.HI.X R9, R6, UR7, R3, 0x2, P3 ;  /* 0x0000000706091c11 */ /* 0x000fe200098f1403 */
[----:B------:R-:W-:-:S04]  /*5520*/  IMAD.MOV.U32 R3, RZ, RZ, 0x3f800000 ;  /* 0x3f800000ff037424 */ /* 0x000fc800078e00ff */
[----:B------:R-:W3:Y:S02]  /*5530*/  @P1 LDG.E R0, desc[UR40][R8.64] ;  /* 0x0000002808001981 */ /* 0x000ee4000c1e1900 */
[----:B------:R-:W1:Y:S02]  /*5540*/  LDC R2, c[0x0][0x448] ;  /* 0x00011200ff027b82 */ /* 0x000e640000000800 */
[----:B------:R-:W3:Y:S01]  /*5550*/  @P0 LDG.E R3, desc[UR40][R4.64] ;  /* 0x0000002804030981 */ /* 0x000ee2000c1e1900 */
[----:B-1----:R-:W-:-:S13]  /*5560*/  ISETP.NE.AND P1, PT, R2, 0x1, PT ;  /* 0x000000010200780c */ /* 0x002fda0003f25270 */
[----:B------:R-:W1:Y:S08]  /*5570*/  @P1 LDC R2, c[0x0][0x44c] ;  /* 0x00011300ff021b82 */ /* 0x000e700000000800 */
[----:B------:R-:W4:Y:S01]  /*5580*/  @P1 LDC R11, c[0x0][0x450] ;  /* 0x00011400ff0b1b82 */ /* 0x000f220000000800 */
[----:B--2---:R-:W-:Y:S01]  /*5590*/  VIADD R7, R14, 0xbf ;  /* 0x000000bf0e077836 */ /* 0x004fe20000000000 */
[----:B0-----:R-:W-:-:S03]  /*55a0*/  ISETP.GE.AND P2, PT, R13, 0x1, PT ;  /* 0x000000010d00780c */ /* 0x001fc60003f46270 */
[----:B-1----:R-:W-:-:S05]  /*55b0*/  @P1 IMAD.HI.U32 R2, R7, R2, RZ ;  /* 0x0000000207021227 */ /* 0x002fca00078e00ff */
[----:B----4-:R-:W-:-:S05]  /*55c0*/  @P1 SHF.R.U32.HI R7, RZ, R11, R2 ;  /* 0x0000000bff071219 */ /* 0x010fca0000011602 */
[----:B------:R-:W-:Y:S02]  /*55d0*/  IMAD.IADD R7, R48, 0x1, R7 ;  /* 0x0000000130077824 */ /* 0x000fe400078e0207 */
[----:B---3--:R-:W-:Y:S02]  /*55e0*/  FMUL.FTZ R0, R3, R0 ;  /* 0x0000000003007220 */ /* 0x008fe40000410000 */
[----:B------:R-:W-:Y:S02]  /*55f0*/  IMAD.IADD R3, R7, 0x1, R12 ;  /* 0x0000000107037824 */ /* 0x000fe400078e020c */
[----:B------:R-:W-:Y:S01]  /*5600*/  FMUL.FTZ R2, R0, UR4 ;  /* 0x0000000400027c20 */ /* 0x000fe20008410000 */
[----:B------:R-:W-:Y:S06]  /*5610*/  @!P2 BRA `(.L_x_1133) ;  /* 0x000000000048a947 */ /* 0x000fec0003800000 */
        /* <DEDUP_REMOVED lines=11> */
.L_x_1135:
[----:B------:R-:W-:-:S13]  /*56d0*/  ISETP.NE.AND P0, PT, R13, 0x1, PT ;  /* 0x000000010d00780c */ /* 0x000fda0003f05270 */
[----:B------:R-:W0:Y:S02]  /*56e0*/  @P0 LDC.64 R4, c[0x0][0x9e8] ;  /* 0x00027a00ff040b82 */ /* 0x000e240000000a00 */
[----:B0-----:R-:W-:-:S05]  /*56f0*/  @P0 IMAD.HI.U32 R4, R0, R4, RZ ;  /* 0x0000000400040227 */ /* 0x001fca00078e00ff */
[----:B------:R-:W-:-:S07]  /*5700*/  @P0 SHF.R.U32.HI R0, RZ, R5, R4 ;  /* 0x00000005ff000219 */ /* 0x000fce0000011604 */
.L_x_1136:
[----:B------:R-:W-:Y:S05]  /*5710*/  BSYNC B0 ;  /* 0x0000000000007941 */ /* 0x000fea0003800000 */
.L_x_1134:
[----:B------:R-:W-:-:S05]  /*5720*/  IMAD R0, R0, R13, R13 ;  /* 0x0000000d00007224 */ /* 0x000fca00078e020d */
[----:B------:R-:W-:-:S07]  /*5730*/  VIMNMX R3, R3, R0, PT ;  /* 0x0000000003037248 */ /* 0x000fce0003fe0100 */
.L_x_1133:
[----:B------:R-:W0:Y:S01]  /*5740*/  @P1 LDC R0, c[0x0][0x44c] ;  /* 0x00011300ff001b82 */ /* 0x000e220000000800 */
[----:B------:R-:W-:Y:S01]  /*5750*/  VIADD R3, R3, 0x9f ;  /* 0x0000009f03037836 */ /* 0x000fe20000000000 */
[----:B------:R-:W-:Y:S01]  /*5760*/  ULDC UR4, c[0x0][0x9dc] ;  /* 0x0002770000047ab9 */ /* 0x000fe20000000800 */
[----:B------:R-:W-:Y:S02]  /*5770*/  IMAD.MOV.U32 R4, RZ, RZ, R14 ;  /* 0x000000ffff047224 */ /* 0x000fe400078e000e */
[----:B------:R-:W-:-:S03]  /*5780*/  IMAD.HI R3, R3, 0x66666667, RZ ;  /* 0x6666666703037827 */ /* 0x000fc600078e02ff */
[----:B------:R-:W1:Y:S01]  /*5790*/  @P1 LDC R6, c[0x0][0x450] ;  /* 0x00011400ff061b82 */ /* 0x000e620000000800 */
[----:B0-----:R-:W-:Y:S01]  /*57a0*/  @P1 IMAD.HI.U32 R5, R14, R0, RZ ;  /* 0x000000000e051227 */ /* 0x001fe200078e00ff */
[----:B------:R-:W-:-:S04]  /*57b0*/  SHF.R.U32.HI R0, RZ, 0x1f, R3 ;  /* 0x0000001fff007819 */ /* 0x000fc80000011603 */
[----:B------:R-:W-:Y:S02]  /*57c0*/  LEA.HI.SX32 R3, R3, R0, 0x1a ;  /* 0x0000000003037211 */ /* 0x000fe400078fd2ff */
[----:B-1----:R-:W-:Y:S02]  /*57d0*/  @P1 SHF.R.U32.HI R4, RZ, R6, R5 ;  /* 0x00000006ff041219 */ /* 0x002fe40000011605 */
[----:B------:R-:W-:-:S03]  /*57e0*/  VIMNMX R9, R44, R3, PT ;  /* 0x000000032c097248 */ /* 0x000fc60003fe0100 */
        /* <DEDUP_REMOVED lines=13> */
.L_x_1139:
[----:B------:R-:W-:-:S13]  /*58c0*/  ISETP.NE.AND P0, PT, R13, 0x1, PT ;  /* 0x000000010d00780c */ /* 0x000fda0003f05270 */
[----:B------:R-:W0:Y:S02]  /*58d0*/  @P0 LDC.64 R4, c[0x0][0x9e8] ;  /* 0x00027a00ff040b82 */ /* 0x000e240000000a00 */
[----:B0-----:R-:W-:-:S05]  /*58e0*/  @P0 IMAD.HI.U32 R4, R0, R4, RZ ;  /* 0x0000000400040227 */ /* 0x001fca00078e00ff */
[----:B------:R-:W-:-:S07]  /*58f0*/  @P0 SHF.R.U32.HI R0, RZ, R5, R4 ;  /* 0x00000005ff000219 */ /* 0x000fce0000011604 */
.L_x_1140:
[----:B------:R-:W-:Y:S05]  /*5900*/  BSYNC B0 ;  /* 0x0000000000007941 */ /* 0x000fea0003800000 */
.L_x_1138:
[----:B------:R-:W-:-:S05]  /*5910*/  IMAD R0, R0, R13, RZ ;  /* 0x0000000d00007224 */ /* 0x000fca00078e02ff */
[----:B------:R-:W-:-:S07]  /*5920*/  VIMNMX R3, R3, R0, !PT ;  /* 0x0000000003037248 */ /* 0x000fce0007fe0100 */
.L_x_1137:
[----:B------:R-:W-:Y:S01]  /*5930*/  IMAD.HI R3, R3, 0x66666667, RZ ;  /* 0x6666666703037827 */ /* 0x000fe200078e02ff */
[----:B------:R-:W-:Y:S03]  /*5940*/  BSSY B0, `(.L_x_1141) ;  /* 0x0000027000007945 */ /* 0x000fe60003800000 */
[----:B------:R-:W-:Y:S01]  /*5950*/  IMAD.MOV.U32 R104, RZ, RZ, RZ ;  /* 0x000000ffff687224 */ /* 0x000fe200078e00ff */
[----:B------:R-:W-:-:S04]  /*5960*/  SHF.R.U32.HI R0, RZ, 0x1f, R3 ;  /* 0x0000001fff007819 */ /* 0x000fc80000011603 */
[----:B------:R-:W-:-:S04]  /*5970*/  LEA.HI.SX32 R0, R3, R0, 0x1a ;  /* 0x0000000003007211 */ /* 0x000fc800078fd2ff */
[----:B------:R-:W-:-:S04]  /*5980*/  VIMNMX R11, RZ, R0, !PT ;  /* 0x00000000ff0b7248 */ /* 0x000fc80007fe0100 */
[----:B------:R-:W-:-:S13]  /*5990*/  ISETP.GT.AND P0, PT, R9, R11, PT ;  /* 0x0000000b0900720c */ /* 0x000fda0003f04270 */
[----:B------:R-:W-:Y:S05]  /*59a0*/  @!P0 BRA `(.L_x_1142) ;  /* 0x0000000000808947 */ /* 0x000fea0003800000 */
[----:B------:R-:W2:Y:S01]  /*59b0*/  LDL R4, [R1+0x6c] ;  /* 0x00006c0001047983 */ /* 0x000ea20000100800 */
[----:B------:R-:W-:Y:S01]  /*59c0*/  ULDC UR4, c[0x0][0x9f0] ;  /* 0x00027c0000047ab9 */ /* 0x000fe20000000800 */
[----:B--2---:R-:W-:-:S04]  /*59d0*/  ISETP.NE.AND P0, PT, R4, RZ, PT ;  /* 0x000000ff0400720c */ /* 0x004fc80003f05270 */
[----:B------:R-:W-:-:S04]  /*59e0*/  SEL R8, R4, UR4, P0 ;  /* 0x0000000404087c07 */ /* 0x000fc80008000000 */
[-C--:B------:R-:W-:Y:S02]  /*59f0*/  IABS R6, R8.reuse ;  /* 0x0000000800067213 */ /* 0x080fe40000000000 */
[----:B------:R-:W-:Y:S02]  /*5a00*/  IADD3 R0, R8, -0x1, R9 ;  /* 0xffffffff08007810 */ /* 0x000fe40007ffe009 */
[----:B------:R-:W0:Y:S01]  /*5a10*/  I2F.RP R3, R6 ;  /* 0x0000000600037306 */ /* 0x000e220000209400 */
[----:B------:R-:W-:Y:S02]  /*5a20*/  IABS R12, R8 ;  /* 0x00000008000c7213 */ /* 0x000fe40000000000 */
[----:B------:R-:W-:-:S05]  /*5a30*/  IMAD.IADD R0, R0, 0x1, -R11 ;  /* 0x0000000100007824 */ /* 0x000fca00078e0a0b */
        /* <DEDUP_REMOVED lines=10> */
[----:B------:R-:W-:-:S04]  /*5ae0*/  IMAD.HI.U32 R5, R5, R7, R4 ;  /* 0x0000000705057227 */ /* 0x000fc800078e0004 */
        /* <DEDUP_REMOVED lines=11> */
[----:B------:R-:W-:-:S07]  /*5ba0*/  IMAD.MOV.U32 R104, RZ, RZ, R5 ;  /* 0x000000ffff687224 */ /* 0x000fce00078e0005 */
.L_x_1142:
[----:B------:R-:W-:Y:S05]  /*5bb0*/  BSYNC B0 ;  /* 0x0000000000007941 */ /* 0x000fea0003800000 */
.L_x_1141:
[----:B------:R-:W2:Y:S01]  /*5bc0*/  LDL R0, [R1+0x78] ;  /* 0x0000780001007983 */ /* 0x000ea20000100800 */
[----:B------:R-:W-:Y:S02]  /*5bd0*/  PLOP3.LUT P0, PT, PT, PT, PT, 0x80, 0x0 ;  /* 0x000000000000781c */ /* 0x000fe40003f0f070 */
[----:B------:R-:W-:Y:S01]  /*5be0*/  CS2R R28, SRZ ;  /* 0x00000000001c7805 */ /* 0x000fe2000001ff00 */
[----:B------:R-:W-:Y:S01]  /*5bf0*/  IMAD.MOV.U32 R20, RZ, RZ, RZ ;  /* 0x000000ffff147224 */ /* 0x000fe200078e00ff */
[----:B------:R-:W-:Y:S02]  /*5c00*/  CS2R R24, SRZ ;  /* 0x0000000000187805 */ /* 0x000fe4000001ff00 */
[----:B------:R-:W-:Y:S02]  /*5c10*/  CS2R R30, SRZ ;  /* 0x00000000001e7805 */ /* 0x000fe4000001ff00 */
[----:B------:R-:W-:Y:S02]  /*5c20*/  CS2R R26, SRZ ;  /* 0x00000000001a7805 */ /* 0x000fe4000001ff00 */
[----:B------:R-:W-:-:S02]  /*5c30*/  CS2R R36, SRZ ;  /* 0x0000000000247805 */ /* 0x000fc4000001ff00 */
[----:B------:R-:W-:Y:S02]  /*5c40*/  CS2R R32, SRZ ;  /* 0x0000000000207805 */ /* 0x000fe4000001ff00 */
[----:B------:R-:W-:Y:S02]  /*5c50*/  CS2R R38, SRZ ;  /* 0x0000000000267805 */ /* 0x000fe4000001ff00 */
[----:B------:R-:W-:Y:S01]  /*5c60*/  CS2R R34, SRZ ;  /* 0x0000000000227805 */ /* 0x000fe2000001ff00 */
[----:B------:R-:W-:Y:S01]  /*5c70*/  IMAD.MOV.U32 R44, RZ, RZ, RZ ;  /* 0x000000ffff2c7224 */ /* 0x000fe200078e00ff */
[----:B------:R-:W-:Y:S02]  /*5c80*/  CS2R R40, SRZ ;  /* 0x0000000000287805 */ /* 0x000fe4000001ff00 */
[----:B------:R-:W-:Y:S02]  /*5c90*/  CS2R R46, SRZ ;  /* 0x00000000002e7805 */ /* 0x000fe4000001ff00 */
[----:B------:R-:W-:Y:S01]  /*5ca0*/  CS2R R42, SRZ ;  /* 0x00000000002a7805 */ /* 0x000fe2000001ff00 */
[----:B------:R-:W-:Y:S01]  /*5cb0*/  IMAD.MOV.U32 R3, RZ, RZ, RZ ;  /* 0x000000ffff037224 */ /* 0x000fe200078e00ff */
[----:B------:R-:W-:-:S02]  /*5cc0*/  CS2R R52, SRZ ;  /* 0x0000000000347805 */ /* 0x000fc4000001ff00 */
[----:B------:R-:W-:Y:S02]  /*5cd0*/  CS2R R48, SRZ ;  /* 0x0000000000307805 */ /* 0x000fe4000001ff00 */
[----:B------:R-:W-:Y:S02]  /*5ce0*/  CS2R R54, SRZ ;  /* 0x0000000000367805 */ /* 0x000fe4000001ff00 */
[----:B------:R-:W-:Y:S01]  /*5cf0*/  CS2R R50, SRZ ;  /* 0x0000000000327805 */ /* 0x000fe2000001ff00 */
[----:B--2---:R-:W-:Y:S02]  /*5d00*/  IMAD R4, R0, R104, R11 ;  /* 0x0000006800047224 */ /* 0x004fe400078e020b */
[----:B------:R-:W-:-:S03]  /*5d10*/  IMAD.MOV.U32 R0, RZ, RZ, RZ ;  /* 0x000000ffff007224 */ /* 0x000fc600078e00ff */
        /* <DEDUP_REMOVED lines=36> */
.L_x_1145:
[----:B------:R-:W-:Y:S05]  /*5f60*/  BSYNC B6 ;  /* 0x0000000000067941 */ /* 0x000fea0003800000 */
.L_x_1144:
        /* <DEDUP_REMOVED lines=13> */
.L_x_1149:
[----:B-1----:R1:W2:Y:S02]  /*6040*/  SYNCS.PHASECHK.TRANS64.TRYWAIT P0, [R18+URZ+0x13200], R3 ;  /* 0x01320003120075a7 */ /* 0x0022a4000800017f */
[----:B--2---:R-:W-:Y:S05]  /*6050*/  @!P0 NANOSLEEP.SYNCS 0x989680 ;  /* 0x009896800000895d */ /* 0x004fea0003900000 */
[----:B------:R-:W2:Y:S02]  /*6060*/  @!P0 SYNCS.PHASECHK.TRANS64 P0, [R18+URZ+0x13200], R3 ;  /* 0x01320003120085a7 */ /* 0x000ea4000800007f */
[----:B--2---:R-:W-:Y:S05]  /*6070*/  @!P0 BRA `(.L_x_1149) ;  /* 0xfffffffc00f08947 */ /* 0x004fea000383ffff */
.L_x_1148:
[----:B------:R-:W-:Y:S05]  /*6080*/  BSYNC B0 ;  /* 0x0000000000007941 */ /* 0x000fea0003800000 */
.L_x_1147:
[----:B------:R-:W-:Y:S05]  /*6090*/  BRA `(.L_x_1150) ;  /* 0x0000002c00387947 */ /* 0x000fea0003800000 */
.L_x_1146:
[----:B------:R-:W-:Y:S01]  /*60a0*/  LOP3.LUT P0, RZ, R26, 0x1bf, RZ, 0xc0, !PT ;  /* 0x000001bf1aff7812 */ /* 0x000fe2000780c0ff */
[----:B------:R-:W-:Y:S01]  /*60b0*/  ULDC.64 UR4, c[0x0][0x3f8] ;  /* 0x0000fe0000047ab9 */ /* 0x000fe20000000a00 */
[----:B-----5:R-:W-:Y:S01]  /*60c0*/  SHF.R.S32.HI R0, RZ, 0x1f, R45 ;  /* 0x0000001fff007819 */ /* 0x020fe2000001142d */
[----:B------:R-:W-:Y:S01]  /*60d0*/  ULDC.64 UR6, c[0x0][0x408] ;  /* 0x0001020000067ab9 */ /* 0x000fe20000000a00 */
[----:B------:R-:W-:Y:S01]  /*60e0*/  IMAD.WIDE.U32 R26, R45, UR4, RZ ;  /* 0x000000042d1a7c25 */ /* 0x000fe2000f8e00ff */
[----:B------:R-:W-:Y:S03]  /*60f0*/  BSSY B6, `(.L_x_1151) ;  /* 0x0000019000067945 */ /* 0x000fe60003800000 */
[C---:B------:R-:W-:Y:S02]  /*6100*/  IMAD R4, R0.reuse, UR4, RZ ;  /* 0x0000000400047c24 */ /* 0x040fe4000f8e02ff */
[----:B------:R-:W-:-:S02]  /*6110*/  IMAD R0, R0, UR6, RZ ;  /* 0x0000000600007c24 */ /* 0x000fc4000f8e02ff */
[C---:B------:R-:W-:Y:S02]  /*6120*/  IMAD R29, R45.reuse, UR5, R4 ;  /* 0x000000052d1d7c24 */ /* 0x040fe4000f8e0204 */
[C---:B------:R-:W-:Y:S02]  /*6130*/  IMAD R33, R45.reuse, UR7, R0 ;  /* 0x000000072d217c24 */ /* 0x040fe4000f8e0200 */
[----:B------:R-:W-:-:S04]  /*6140*/  IMAD.WIDE.U32 R30, R45, UR6, RZ ;  /* 0x000000062d1e7c25 */ /* 0x000fc8000f8e00ff */
[----:B------:R-:W-:Y:S02]  /*6150*/  IMAD.IADD R29, R29, 0x1, R27 ;  /* 0x000000011d1d7824 */ /* 0x000fe400078e021b */
        /* <DEDUP_REMOVED lines=18> */
.L_x_1152:
[----:B------:R-:W-:Y:S05]  /*6280*/  BSYNC B6 ;  /* 0x0000000000067941 */ /* 0x000fea0003800000 */
.L_x_1151:
[----:B------:R-:W2:Y:S01]  /*6290*/  LDL R20, [R1+0x34] ;  /* 0x0000340001147983 */ /* 0x000ea20000100800 */
[----:B------:R-:W-:Y:S01]  /*62a0*/  ULDC.U8 UR4, c[0x0][0x410] ;  /* 0x0001040000047ab9 */ /* 0x000fe20000000000 */
[----:B------:R-:W0:Y:S01]  /*62b0*/  S2R R21, SR_TID.X ;  /* 0x0000000000157919 */ /* 0x000e220000002100 */
[----:B------:R-:W-:Y:S01]  /*62c0*/  ISETP.NE.AND P0, PT, RZ, UR4, PT ;  /* 0x00000004ff007c0c */ /* 0x000fe2000bf05270 */
[----:B------:R-:W-:Y:S01]  /*62d0*/  BSSY B0, `(.L_x_1153) ;  /* 0x00002a2000007945 */ /* 0x000fe20003800000 */
[C---:B0-----:R-:W-:Y:S02]  /*62e0*/  VIADD R34, R21.reuse, 0xffffff80 ;  /* 0xffffff8015227836 */ /* 0x041fe40000000000 */
[----:B------:R-:W-:-:S05]  /*62f0*/  VIADD R32, R21, 0xffffff80 ;  /* 0xffffff8015207836 */ /* 0x000fca0000000000 */
[----:B------:R-:W-:-:S04]  /*6300*/  LEA.HI R32, R32, R34, RZ, 0x1 ;  /* 0x0000002220207211 */ /* 0x000fc800078f08ff */
[----:B------:R-:W-:-:S05]  /*6310*/  SHF.R.S32.HI R32, RZ, 0x1, R32 ;  /* 0x00000001ff207819 */ /* 0x000fca0000011420 */
[----:B--2---:R-:W-:Y:S01]  /*6320*/  IMAD.IADD R10, R32, 0x1, R20 ;  /* 0x00000001200a7824 */ /* 0x004fe200078e0214 */
[----:B------:R-:W-:Y:S06]  /*6330*/  @!P0 BRA `(.L_x_1154) ;  /* 0x0000001400548947 */ /* 0x000fec0003800000 */
[----:B------:R-:W0:Y:S01]  /*6340*/  LDC R20, c[0x0][0x448] ;  /* 0x00011200ff147b82 */ /* 0x000e220000000800 */
[----:B------:R-:W-:Y:S01]  /*6350*/  IMAD.MOV.U32 R5, RZ, RZ, R10 ;  /* 0x000000ffff057224 */ /* 0x000fe200078e000a */
[----:B------:R-:W-:Y:S01]  /*6360*/  ULDC.64 UR4, c[0x0][0x3f8] ;  /* 0x0000fe0000047ab9 */ /* 0x000fe20000000a00 */
[----:B------:R-:W-:Y:S01]  /*6370*/  IMAD.MOV.U32 R6, RZ, RZ, R26 ;  /* 0x000000ffff067224 */ /* 0x000fe200078e001a */
[----:B------:R-:W-:Y:S01]  /*6380*/  ULDC.64 UR6, c[0x0][0x408] ;  /* 0x0001020000067ab9 */ /* 0x000fe20000000a00 */
[----:B------:R-:W-:Y:S01]  /*6390*/  IMAD.MOV.U32 R8, RZ, RZ, R30 ;  /* 0x000000ffff087224 */ /* 0x000fe200078e001e */
[----:B------:R-:W-:Y:S01]  /*63a0*/  ULDC.64 UR8, c[0x0][0x400] ;  /* 0x0001000000087ab9 */ /* 0x000fe20000000a00 */
[----:B------:R-:W-:Y:S01]  /*63b0*/  IMAD.MOV.U32 R9, RZ, RZ, R33 ;  /* 0x000000ffff097224 */ /* 0x000fe200078e0021 */
[----:B0-----:R-:W-:-:S13]  /*63c0*/  ISETP.NE.AND P0, PT, R20, 0x1, PT ;  /* 0x000000011400780c */ /* 0x001fda0003f05270 */
[----:B------:R-:W0:Y:S08]  /*63d0*/  @P0 LDC R3, c[0x0][0x44c] ;  /* 0x00011300ff030b82 */ /* 0x000e300000000800 */
[----:B------:R-:W1:Y:S01]  /*63e0*/  @P0 LDC R7, c[0x0][0x450] ;  /* 0x00011400ff070b82 */ /* 0x000e620000000800 */
[----:B0-----:R-:W-:-:S05]  /*63f0*/  @P0 IMAD.HI.U32 R0, R10, R3, RZ ;  /* 0x000000030a000227 */ /* 0x001fca00078e00ff */
[----:B-1----:R-:W-:Y:S01]  /*6400*/  @P0 SHF.R.U32.HI R5, RZ, R7, R0 ;  /* 0x00000007ff050219 */ /* 0x002fe20000011600 */
[----:B------:R-:W-:-:S03]  /*6410*/  IMAD.MOV.U32 R7, RZ, RZ, R29 ;  /* 0x000000ffff077224 */ /* 0x000fc600078e001d */
[----:B------:R-:W-:Y:S01]  /*6420*/  SHF.R.S32.HI R0, RZ, 0x1f, R5 ;  /* 0x0000001fff007819 */ /* 0x000fe20000011405 */
[----:B------:R-:W-:-:S04]  /*6430*/  IMAD.WIDE.U32 R6, R5, UR4, R6 ;  /* 0x0000000405067c25 */ /* 0x000fc8000f8e0006 */
[----:B------:R-:W-:Y:S02]  /*6440*/  IMAD R4, R0, UR4, RZ ;  /* 0x0000000400047c24 */ /* 0x000fe4000f8e02ff */
[----:B------:R-:W-:-:S04]  /*6450*/  IMAD.WIDE.U32 R8, R5, UR6, R8 ;  /* 0x0000000605087c25 */ /* 0x000fc8000f8e0008 */
[----:B------:R-:W-:Y:S02]  /*6460*/  IMAD R0, R0, UR6, RZ ;  /* 0x0000000600007c24 */ /* 0x000fe4000f8e02ff */
[C---:B------:R-:W-:Y:S01]  /*6470*/  IMAD R13, R5.reuse, UR5, R4 ;  /* 0x00000005050d7c24 */ /* 0x040fe2000f8e0204 */
[----:B------:R-:W-:Y:S01]  /*6480*/  ULDC.64 UR4, c[0x0][0x3e8] ;  /* 0x0000fa0000047ab9 */ /* 0x000fe20000000a00 */
[----:B------:R-:W-:Y:S01]  /*6490*/  IMAD R11, R5, UR7, R0 ;  /* 0x00000007050b7c24 */ /* 0x000fe2000f8e0200 */
[----:B------:R-:W-:Y:S01]  /*64a0*/  IADD3 R3, P0, R6, UR4, RZ ;  /* 0x0000000406037c10 */ /* 0x000fe2000ff1e0ff */
[----:B------:R-:W-:Y:S01]  /*64b0*/  UMOV UR4, 0xffffffff ;  /* 0xffffffff00047882 */ /* 0x000fe20000000000 */
[----:B------:R-:W-:Y:S02]  /*64c0*/  IADD3 R5, P1, R8, UR8, RZ ;  /* 0x0000000808057c10 */ /* 0x000fe4000ff3e0ff */
[----:B------:R-:W-:Y:S02]  /*64d0*/  IADD3.X R13, R7, UR5, R13, P0, !PT ;  /* 0x00000005070d7c10 */ /* 0x000fe400087fe40d */
[----:B------:R-:W-:Y:S01]  /*64e0*/  IADD3.X R4, R9, UR9, R11, P1, !PT ;  /* 0x0000000909047c10 */ /* 0x000fe20008ffe40b */
[----:B------:R-:W-:Y:S08]  /*64f0*/  BRA.DIV UR4, `(.L_x_1155) ;  /* 0x000001be04d07947 */ /* 0x000ff0000b800000 */
[----:B------:R0:W1:Y:S04]  /*6500*/  SHFL.IDX PT, R0, R13, RZ, 0x1e1f ;  /* 0x001e1fff0d007589 */ /* 0x00006800000e0000 */
[----:B------:R-:W2:Y:S04]  /*6510*/  SHFL.IDX PT, R3, R3, RZ, 0x1e1f ;  /* 0x001e1fff03037589 */ /* 0x000ea800000e0000 */
[----:B------:R-:W3:Y:S04]  /*6520*/  SHFL.IDX PT, R4, R4, RZ, 0x1e1f ;  /* 0x001e1fff04047589 */ /* 0x000ee800000e0000 */
[----:B------:R0:W4:Y:S02]  /*6530*/  SHFL.IDX PT, R14, R5, RZ, 0x1e1f ;  /* 0x001e1fff050e7589 */ /* 0x00012400000e0000 */
.L_x_1420:
[----:B0-----:R-:W5:Y:S04]  /*6540*/  LDL R5, [R1+0x4] ;  /* 0x0000040001057983 */ /* 0x001f680000100800 */
[----:B------:R-:W2:Y:S01]  /*6550*/  LDL R6, [R1+0x74] ;  /* 0x0000740001067983 */ /* 0x000ea20000100800 */
[----:B------:R-:W-:Y:S01]  /*6560*/  BSSY B1, `(.L_x_1156) ;  /* 0x0000023000017945 */ /* 0x000fe20003800000 */
[----:B------:R-:W-:Y:S02]  /*6570*/  CS2R R12, SRZ ;  /* 0x00000000000c7805 */ /* 0x000fe4000001ff00 */
[----:B------:R-:W-:Y:S01]  /*6580*/  CS2R R8, SRZ ;  /* 0x0000000000087805 */ /* 0x000fe2000001ff00 */
[----:B-----5:R-:W-:Y:S01]  /*6590*/  IMAD R29, R5, R20, RZ ;  /* 0x00000014051d7224 */ /* 0x020fe200078e02ff */
[----:B------:R-:W-:-:S02]  /*65a0*/  CS2R R20, SRZ ;  /* 0x0000000000147805 */ /* 0x000fc4000001ff00 */
[----:B--2---:R-:W-:Y:S02]  /*65b0*/  LEA.HI R5, R6, R6, RZ, 0x1 ;  /* 0x0000000606057211 */ /* 0x004fe400078f08ff */
[----:B------:R-:W-:Y:S02]  /*65c0*/  ISETP.GE.AND P0, PT, R10, R29, PT ;  /* 0x0000001d0a00720c */ /* 0x000fe40003f06270 */
[----:B------:R-:W-:Y:S02]  /*65d0*/  CS2R R10, SRZ ;  /* 0x00000000000a7805 */ /* 0x000fe4000001ff00 */
[----:B------:R-:W-:-:S05]  /*65e0*/  LOP3.LUT R5, R5, 0xfffffffe, RZ, 0xc0, !PT ;  /* 0xfffffffe05057812 */ /* 0x000fca00078ec0ff */
[----:B------:R-:W-:-:S05]  /*65f0*/  IMAD.IADD R5, R6, 0x1, -R5 ;  /* 0x0000000106057824 */ /* 0x000fca00078e0a05 */
[----:B------:R-:W-:Y:S01]  /*6600*/  SHF.L.U32 R5, R5, 0x1f, RZ ;  /* 0x0000001f05057819 */ /* 0x000fe200000006ff */
[----:B------:R-:W-:Y:S06]  /*6610*/  @P0 BRA `(.L_x_1157) ;  /* 0x00000000005c0947 */ /* 0x000fec0003800000 */
[----:B------:R-:W2:Y:S01]  /*6620*/  LDL.64 R30, [R1+0x28] ;  /* 0x00002800011e7983 */ /* 0x000ea20000100a00 */
[----:B------:R-:W-:-:S03]  /*6630*/  ULDC UR4, c[0x0][0x3f4] ;  /* 0x0000fd0000047ab9 */ /* 0x000fc60000000800 */
[----:B------:R-:W3:Y:S01]  /*6640*/  LDL R15, [R1+0x40] ;  /* 0x00004000010f7983 */ /* 0x000ee20000100800 */
[----:B------:R-:W-:Y:S02]  /*6650*/  CS2R R10, SRZ ;  /* 0x00000000000a7805 */ /* 0x000fe4000001ff00 */
[----:B------:R-:W-:Y:S02]  /*6660*/  CS2R R20, SRZ ;  /* 0x0000000000147805 */ /* 0x000fe4000001ff00 */
[----:B------:R-:W-:Y:S02]  /*6670*/  CS2R R12, SRZ ;  /* 0x00000000000c7805 */ /* 0x000fe4000001ff00 */
[----:B--2---:R-:W-:Y:S02]  /*6680*/  ISETP.GE.AND P4, PT, R30, UR4, PT ;  /* 0x000000041e007c0c */ /* 0x004fe4000bf86270 */
[----:B---3--:R-:W-:Y:S02]  /*6690*/  ISETP.GE.AND P5, PT, R15, UR4, PT ;  /* 0x000000040f007c0c */ /* 0x008fe4000bfa6270 */
[----:B------:R-:W-:-:S09]  /*66a0*/  SHF.R.S32.HI R9, RZ, 0x1f, R15 ;  /* 0x0000001fff097819 */ /* 0x000fd2000001140f */
[CC--:B------:R-:W-:Y:S02]  /*66b0*/  @!P4 IADD3 R6, P0, R30.reuse, R3.reuse, RZ ;  /* 0x000000031e06c210 */ /* 0x0c0fe40007f1e0ff */
[C---:B------:R-:W-:Y:S02]  /*66c0*/  @!P5 IADD3 R26, P2, R15.reuse, R3, RZ ;  /* 0x000000030f1ad210 */ /* 0x040fe40007f5e0ff */
[----:B------:R-:W-:Y:S02]  /*66d0*/  @!P4 SHF.R.S32.HI R3, RZ, 0x1f, R30 ;  /* 0x0000001fff03c819 */ /* 0x000fe4000001141e */
[-C--:B----4-:R-:W-:Y:S01]  /*66e0*/  @!P4 IADD3 R30, P1, R30, R14.reuse, RZ ;  /* 0x0000000e1e1ec210 */ /* 0x090fe20007f3e0ff */
[C---:B-1----:R-:W-:Y:S01]  /*66f0*/  @!P5 IMAD.X R27, R0.reuse, 0x1, R9, P2 ;  /* 0x00000001001bd824 */ /* 0x042fe200010e0609 */
[----:B------:R-:W-:Y:S01]  /*6700*/  @!P5 IADD3 R14, P3, R15, R14, RZ ;  /* 0x0000000e0f0ed210 */ /* 0x000fe20007f7e0ff */
[--C-:B------:R-:W-:Y:S02]  /*6710*/  @!P4 IMAD.X R7, R0, 0x1, R3.reuse, P0 ;  /* 0x000000010007c824 */ /* 0x100fe400000e0603 */
[C---:B------:R-:W-:Y:S01]  /*6720*/  @!P4 IMAD.X R31, R4.reuse, 0x1, R3, P1 ;  /* 0x00000001041fc824 */ /* 0x040fe200008e0603 */
[----:B------:R0:W5:Y:S01]  /*6730*/  @!P5 LD.E.64 R10, desc[UR40][R26.64] ;  /* 0x000000281a0ad980 */ /* 0x000162000c101b00 */
[----:B------:R-:W-:Y:S01]  /*6740*/  @!P5 IMAD.X R15, R4, 0x1, R9, P3 ;  /* 0x00000001040fd824 */ /* 0x000fe200018e0609 */
[----:B------:R-:W-:-:S02]  /*6750*/  CS2R R8, SRZ ;  /* 0x0000000000087805 */ /* 0x000fc4000001ff00 */
[----:B------:R0:W5:Y:S04]  /*6760*/  @!P4 LD.E.64 R20, desc[UR40][R6.64] ;  /* 0x000000280614c980 */ /* 0x000168000c101b00 */
[----:B------:R0:W5:Y:S04]  /*6770*/  @!P5 LD.E.64 R8, desc[UR40][R14.64] ;  /* 0x000000280e08d980 */ /* 0x000168000c101b00 */
[----:B------:R0:W5:Y:S02]  /*6780*/  @!P4 LD.E.64 R12, desc[UR40][R30.64] ;  /* 0x000000281e0cc980 */ /* 0x000164000c101b00 */
.L_x_1157:
[----:B------:R-:W-:Y:S05]  /*6790*/  BSYNC B1 ;  /* 0x0000000000017941 */ /* 0x000fea0003800000 */
.L_x_1156:
[----:B-1----:R-:W2:Y:S01]  /*67a0*/  LDL.LU R0, [R1+0x54] ;  /* 0x0000540001007983 */ /* 0x002ea20000300800 */
[----:B------:R-:W1:Y:S01]  /*67b0*/  SYNCS.PHASECHK.TRANS64.TRYWAIT P0, [R18+URZ+0x13200], R5 ;  /* 0x01320005120075a7 */ /* 0x000e62000800017f */
[----:B------:R-:W-:Y:S01]  /*67c0*/  BSSY B1, `(.L_x_1158) ;  /* 0x0000005000017945 */ /* 0x000fe20003800000 */
[----:B--2---:R-:W-:-:S05]  /*67d0*/  IMAD R0, R0, -0xc0, R29 ;  /* 0xffffff4000007824 */ /* 0x004fca00078e021d */
[----:B------:R-:W-:-:S04]  /*67e0*/  VIMNMX R0, R0, 0xc0, PT ;  /* 0x000000c000007848 */ /* 0x000fc80003fe0100 */
[----:B------:R-:W-:Y:S01]  /*67f0*/  ISETP.GE.AND P1, PT, R32, R0, PT ;  /* 0x000000002000720c */ /* 0x000fe20003f26270 */
[----:B-1----:R-:W-:-:S12]  /*6800*/  @!P0 BRA `(.L_x_1159) ;  /* 0x000001bc00788947 */ /* 0x002fd80003800000 */
.L_x_1421:
[----:B------:R-:W-:Y:S05]  /*6810*/  BSYNC B1 ;  /* 0x0000000000017941 */ /* 0x000fea0003800000 */
.L_x_1158:
[----:B------:R-:W-:Y:S05]  /*6820*/  @P1 BRA `(.L_x_1160) ;  /* 0x0000002400301947 */ /* 0x000fea0003800000 */
[----:B0-----:R-:W2:Y:S01]  /*6830*/  LDL.64 R6, [R1+0x28] ;  /* 0x0000280001067983 */ /* 0x001ea20000100a00 */
[----:B------:R-:W2:Y:S03]  /*6840*/  LDC R0, c[0x0][0x3f4] ;  /* 0x0000fd00ff007b82 */ /* 0x000ea60000000800 */
[----:B------:R-:W3:Y:S04]  /*6850*/  LDL R3, [R1+0x40] ;  /* 0x0000400001037983 */ /* 0x000ee80000100800 */
[----:B------:R0:W5:Y:S01]  /*6860*/  LDL R39, [R1+0x44] ;  /* 0x0000440001277983 */ /* 0x0001620000100800 */
[----:B------:R-:W-:Y:S01]  /*6870*/  BSSY B1, `(.L_x_1161) ;  /* 0x000007b000017945 */ /* 0x000fe20003800000 */
[----:B--2---:R-:W-:-:S02]  /*6880*/  ISETP.GE.AND P0, PT, R6, R0, PT ;  /* 0x000000000600720c */ /* 0x004fc40003f06270 */
[----:B---3--:R-:W-:-:S11]  /*6890*/  ISETP.GE.AND P1, PT, R3, R0, PT ;  /* 0x000000000300720c */ /* 0x008fd60003f26270 */
[----:B0-----:R-:W-:Y:S05]  /*68a0*/  @P0 BRA `(.L_x_1162) ;  /* 0x0000000400dc0947 */ /* 0x001fea0003800000 */
[----:B-----5:R-:W-:Y:S01]  /*68b0*/  IMAD.IADD R0, R18, 0x1, R39 ;  /* 0x0000000112007824 */ /* 0x020fe200078e0227 */
[----:B----4-:R-:W-:Y:S02]  /*68c0*/  SHF.R.U32.HI R14, RZ, 0x8, R20 ;  /* 0x00000008ff0e7819 */ /* 0x010fe40000011614 */
[----:B------:R-:W-:Y:S02]  /*68d0*/  LOP3.LUT R3, R20, 0xff, RZ, 0xc0, !PT ;  /* 0x000000ff14037812 */ /* 0x000fe400078ec0ff */
[----:B-1----:R-:W0:Y:S01]  /*68e0*/  LDS.128 R4, [R0+0xb000] ;  /* 0x00b0000000047984 */ /* 0x002e220000000c00 */
[----:B------:R-:W-:Y:S02]  /*68f0*/  LOP3.LUT R14, R14, 0xff, RZ, 0xc0, !PT ;  /* 0x000000ff0e0e7812 */ /* 0x000fe400078ec0ff */
[----:B------:R-:W-:Y:S02]  /*6900*/  SHF.R.U32.HI R26, RZ, 0x8, R21 ;  /* 0x00000008ff1a7819 */ /* 0x000fe40000011615 */
[----:B------:R-:W-:-:S02]  /*6910*/  SHF.R.U32.HI R30, RZ, 0x8, R13 ;  /* 0x00000008ff1e7819 */ /* 0x000fc4000001160d */
        /* <DEDUP_REMOVED lines=112> */
.L_x_1162:
[----:B------:R-:W-:Y:S05]  /*7020*/  BSYNC B1 ;  /* 0x0000000000017941 */ /* 0x000fea0003800000 */
.L_x_1161:
[----:B------:R-:W-:Y:S05]  /*7030*/  @P1 BRA `(.L_x_1160) ;  /* 0x0000001c002c1947 */ /* 0x000fea0003800000 */
[----:B------:R-:W-:Y:S02]  /*7040*/  LEA.HI R24, R25, R24, RZ, 0x2 ;  /* 0x0000001819187211 */ /* 0x000fe400078f10ff */
[----:B-----5:R-:W-:Y:S02]  /*7050*/  SHF.R.U32.HI R13, RZ, 0x8, R11 ;  /* 0x00000008ff0d7819 */ /* 0x020fe4000001160b */
[--C-:B0-----:R-:W-:Y:S02]  /*7060*/  SHF.R.S32.HI R0, RZ, 0x2, R24.reuse ;  /* 0x00000002ff007819 */ /* 0x101fe40000011418 */
[----:B------:R-:W-:Y:S02]  /*7070*/  SHF.R.S32.HI R3, RZ, 0x1f, R24 ;  /* 0x0000001fff037819 */ /* 0x000fe40000011418 */
[----:B------:R-:W-:Y:S02]  /*7080*/  SHF.R.U32.HI R24, RZ, 0x8, R9 ;  /* 0x00000008ff187819 */ /* 0x000fe40000011609 */
[----:B------:R-:W-:-:S02]  /*7090*/  LEA.HI R3, R3, R0, RZ, 0x2 ;  /* 0x0000000003037211 */ /* 0x000fc400078f10ff */
[----:B------:R-:W-:Y:S02]  /*70a0*/  SHF.R.U32.HI R15, RZ, 0x8, R8 ;  /* 0x00000008ff0f7819 */ /* 0x000fe40000011608 */
[----:B------:R-:W-:Y:S02]  /*70b0*/  LOP3.LUT R3, R3, 0xfffffffc, RZ, 0xc0, !PT ;  /* 0xfffffffc03037812 */ /* 0x000fe400078ec0ff */
[----:B----4-:R-:W-:Y:S02]  /*70c0*/  LOP3.LUT R14, R11, 0xff, RZ, 0xc0, !PT ;  /* 0x000000ff0b0e7812 */ /* 0x010fe400078ec0ff */
[----:B------:R-:W-:Y:S01]  /*70d0*/  LOP3.LUT R25, R9, 0xff, RZ, 0xc0, !PT ;  /* 0x000000ff09197812 */ /* 0x000fe200078ec0ff */
[----:B------:R-:W-:Y:S01]  /*70e0*/  IMAD.IADD R3, R0, 0x1, -R3 ;  /* 0x0000000100037824 */ /* 0x000fe200078e0a03 */
[----:B------:R-:W-:Y:S02]  /*70f0*/  LOP3.LUT R13, R13, 0xff, RZ, 0xc0, !PT ;  /* 0x000000ff0d0d7812 */ /* 0x000fe400078ec0ff */
[----:B------:R-:W-:-:S02]  /*7100*/  LOP3.LUT R24, R24, 0xff, RZ, 0xc0, !PT ;  /* 0x000000ff18187812 */ /* 0x000fc400078ec0ff */
[----:B------:R-:W-:Y:S01]  /*7110*/  LOP3.LUT P0, RZ, R3, 0x2, RZ, 0xc0, !PT ;  /* 0x0000000203ff7812 */ /* 0x000fe2000780c0ff */
[----:B------:R-:W-:Y:S01]  /*7120*/  IMAD.IADD R3, R18, 0x1, R39 ;  /* 0x0000000112037824 */ /* 0x000fe200078e0227 */
[----:B------:R-:W-:Y:S02]  /*7130*/  LOP3.LUT R20, R8, 0xff, RZ, 0xc0, !PT ;  /* 0x000000ff08147812 */ /* 0x000fe400078ec0ff */
[----:B------:R-:W-:Y:S01]  /*7140*/  LOP3.LUT R15, R15, 0xff, RZ, 0xc0, !PT ;  /* 0x000000ff0f0f7812 */ /* 0x000fe200078ec0ff */
[----:B------:R-:W-:Y:S01]  /*7150*/  VIADD R0, R3, 0x20 ;  /* 0x0000002003007836 */ /* 0x000fe20000000000 */
[----:B------:R-:W-:Y:S02]  /*7160*/  PRMT R14, R13, 0x7604, R14 ;  /* 0x000076040d0e7816 */ /* 0x000fe4000000000e */
[----:B------:R-:W-:Y:S02]  /*7170*/  PRMT R25, R24, 0x7604, R25 ;  /* 0x0000760418197816 */ /* 0x000fe40000000019 */
[----:B------:R-:W-:-:S02]  /*7180*/  SHF.R.U32.HI R13, RZ, 0x10, R11 ;  /* 0x00000010ff0d7819 */ /* 0x000fc4000001160b */
[----:B------:R-:W-:Y:S01]  /*7190*/  SHF.R.U32.HI R24, RZ, 0x10, R9 ;  /* 0x00000010ff187819 */ /* 0x000fe20000011609 */
[----:B------:R-:W-:Y:S01]  /*71a0*/  @P0 VIADD R0, R3, 0xffffffe0 ;  /* 0xffffffe003000836 */ /* 0x000fe20000000000 */
[----:B------:R-:W-:Y:S02]  /*71b0*/  SHF.R.U32.HI R3, RZ, 0x8, R10 ;  /* 0x00000008ff037819 */ /* 0x000fe4000001160a */
[----:B------:R-:W-:Y:S02]  /*71c0*/  LOP3.LUT R12, R10, 0xff, RZ, 0xc0, !PT ;  /* 0x000000ff0a0c7812 */ /* 0x000fe400078ec0ff */
[----:B-1----:R-:W0:Y:S01]  /*71d0*/  LDS.128 R4, [R0+0xb000] ;  /* 0x00b0000000047984 */ /* 0x002e220000000c00 */
[----:B------:R-:W-:Y:S02]  /*71e0*/  LOP3.LUT R3, R3, 0xff, RZ, 0xc0, !PT ;  /* 0x000000ff03037812 */ /* 0x000fe400078ec0ff */
[----:B------:R-:W-:Y:S02]  /*71f0*/  PRMT R21, R15, 0x7604, R20 ;  /* 0x000076040f157816 */ /* 0x000fe40000000014 */
[----:B------:R-:W-:-:S02]  /*7200*/  SHF.R.U32.HI R15, RZ, 0x10, R8 ;  /* 0x00000010ff0f7819 */ /* 0x000fc40000011608 */
[----:B------:R-:W-:Y:S02]  /*7210*/  LOP3.LUT R13, R13, 0xff, RZ, 0xc0, !PT ;  /* 0x000000ff0d0d7812 */ /* 0x000fe400078ec0ff */
[----:B------:R-:W-:Y:S02]  /*7220*/  LOP3.LUT R24, R24, 0xff, RZ, 0xc0, !PT ;  /* 0x000000ff18187812 */ /* 0x000fe400078ec0ff */
[----:B------:R-:W-:Y:S02]  /*7230*/  PRMT R12, R3, 0x7604, R12 ;  /* 0x00007604030c7816 */ /* 0x000fe4000000000c */
[----:B------:R-:W-:Y:S02]  /*7240*/  SHF.R.U32.HI R3, RZ, 0x10, R10 ;  /* 0x00000010ff037819 */ /* 0x000fe4000001160a */
[----:B------:R-:W-:Y:S02]  /*7250*/  LOP3.LUT R20, R15, 0xff, RZ, 0xc0, !PT ;  /* 0x000000ff0f147812 */ /* 0x000fe400078ec0ff */
[----:B------:R-:W-:-:S02]  /*7260*/  PRMT R15, R13, 0x7054, R14 ;  /* 0x000070540d0f7816 */ /* 0x000fc4000000000e */
[----:B------:R-:W-:Y:S02]  /*7270*/  PRMT R25, R24, 0x7054, R25 ;  /* 0x0000705418197816 */ /* 0x000fe40000000019 */
[----:B------:R-:W-:Y:S02]  /*7280*/  LOP3.LUT R3, R3, 0xff, RZ, 0xc0, !PT ;  /* 0x000000ff03037812 */ /* 0x000fe400078ec0ff */
[----:B------:R-:W-:Y:S02]  /*7290*/  LOP3.LUT R15, R15, 0xff000000, R11, 0xf8, !PT ;  /* 0xff0000000f0f7812 */ /* 0x000fe400078ef80b */
[----:B------:R-:W-:Y:S02]  /*72a0*/  LOP3.LUT R25, R25, 0xff000000, R9, 0xf8, !PT ;  /* 0xff00000019197812 */ /* 0x000fe400078ef809 */
[----:B------:R-:W-:Y:S02]  /*72b0*/  PRMT R13, R3, 0x7054, R12 ;  /* 0x00007054030d7816 */ /* 0x000fe4000000000c */
[----:B------:R-:W-:-:S02]  /*72c0*/  PRMT R21, R20, 0x7054, R21 ;  /* 0x0000705414157816 */ /* 0x000fc40000000015 */
[----:B------:R-:W-:Y:S02]  /*72d0*/  F2FP.F16.E4M3.UNPACK_B R12, R15 ;  /* 0x0000000fff0c723e */ /* 0x000fe400020006ff */
[-C--:B------:R-:W-:Y:S02]  /*72e0*/  F2FP.F16.E4M3.UNPACK_B R20, R25.reuse ;  /* 0x00000019ff14723e */ /* 0x080fe400020006ff */
[----:B------:R-:W-:Y:S01]  /*72f0*/  LOP3.LUT R21, R21, 0xff000000, R8, 0xf8, !PT ;  /* 0xff00000015157812 */ /* 0x000fe200078ef808 */
[----:B------:R-:W-:Y:S01]  /*7300*/  HADD2.F32 R14, -RZ, R12.H1_H1 ;  /* 0x3000000cff0e7230 */ /* 0x000fe20000004100 */
[----:B------:R-:W-:Y:S01]  /*7310*/  LOP3.LUT R13, R13, 0xff000000, R10, 0xf8, !PT ;  /* 0xff0000000d0d7812 */ /* 0x000fe200078ef80a */
[--C-:B------:R-:W-:Y:S01]  /*7320*/  HADD2.F32 R24, -RZ, R20.reuse.H1_H1 ;  /* 0x30000014ff187230 */ /* 0x100fe20000004100 */
[----:B------:R-:W-:Y:S01]  /*7330*/  F2FP.F16.E4M3.UNPACK_B R25, R25.H1 ;  /* 0x00000019ff19723e */ /* 0x000fe200030006ff */
[----:B------:R-:W-:Y:S01]  /*7340*/  HADD2.F32 R20, -RZ, R20.H0_H0 ;  /* 0x20000014ff147230 */ /* 0x000fe20000004100 */
[-C--:B0-----:R-:W-:Y:S01]  /*7350*/  F2FP.F16.E4M3.UNPACK_B R3, R6.reuse.H1 ;  /* 0x00000006ff03723e */ /* 0x081fe200030006ff */
[----:B------:R-:W-:Y:S01]  /*7360*/  HADD2.F32 R12, -RZ, R12.H0_H0 ;  /* 0x2000000cff0c7230 */ /* 0x000fe20000004100 */
[----:B------:R-:W-:-:S02]  /*7370*/  F2FP.F16.E4M3.UNPACK_B R6, R6 ;  /* 0x00000006ff06723e */ /* 0x000fc400020006ff */
[-C--:B------:R-:W-:Y:S01]  /*7380*/  F2FP.F16.E4M3.UNPACK_B R10, R7.reuse ;  /* 0x00000007ff0a723e */ /* 0x080fe200020006ff */
[--C-:B------:R-:W-:Y:S01]  /*7390*/  HADD2.F32 R8, -RZ, R3.reuse.H1_H1 ;  /* 0x30000003ff087230 */ /* 0x100fe20000004100 */
[----:B------:R-:W-:Y:S01]  /*73a0*/  F2FP.F16.E4M3.UNPACK_B R11, R7.H1 ;  /* 0x00000007ff0b723e */ /* 0x000fe200030006ff */
[----:B------:R-:W-:Y:S01]  /*73b0*/  HADD2.F32 R9, -RZ, R3.H0_H0 ;  /* 0x20000003ff097230 */ /* 0x000fe20000004100 */
[-C--:B------:R-:W-:Y:S02]  /*73c0*/  F2FP.F16.E4M3.UNPACK_B R7, R5.reuse ;  /* 0x00000005ff07723e */ /* 0x080fe400020006ff */
[C---:B------:R-:W-:Y:S01]  /*73d0*/  FMUL.FTZ R26, R8.reuse, R24 ;  /* 0x00000018081a7220 */ /* 0x040fe20000410000 */
[-C--:B------:R-:W-:Y:S01]  /*73e0*/  FMUL.FTZ R27, R8, R14.reuse ;  /* 0x0000000e081b7220 */ /* 0x080fe20000410000 */
[----:B------:R-:W-:Y:S01]  /*73f0*/  F2FP.F16.E4M3.UNPACK_B R8, R5.H1 ;  /* 0x00000005ff08723e */ /* 0x000fe200030006ff */
[--C-:B------:R-:W-:Y:S02]  /*7400*/  HADD2.F32 R5, -RZ, R6.reuse.H1_H1 ;  /* 0x30000006ff057230 */ /* 0x100fe40000004100 */
[C---:B------:R-:W-:Y:S01]  /*7410*/  FFMA.FTZ R29, R9.reuse, R14, -R26 ;  /* 0x0000000e091d7223 */ /* 0x040fe2000001081a */
[----:B------:R-:W-:Y:S01]  /*7420*/  FFMA.FTZ R30, R9, R24, R27 ;  /* 0x00000018091e7223 */ /* 0x000fe2000001001b */
[----:B------:R-:W-:Y:S01]  /*7430*/  HADD2.F32 R6, -RZ, R6.H0_H0 ;  /* 0x20000006ff067230 */ /* 0x000fe20000004100 */
[----:B------:R-:W-:Y:S01]  /*7440*/  F2FP.F16.E4M3.UNPACK_B R15, R15.H1 ;  /* 0x0000000fff0f723e */ /* 0x000fe200030006ff */
[C---:B------:R-:W-:Y:S01]  /*7450*/  FMUL.FTZ R9, R5.reuse, R20 ;  /* 0x0000001405097220 */ /* 0x040fe20000410000 */
[----:B------:R-:W-:Y:S01]  /*7460*/  FMUL.FTZ R27, R5, R12 ;  /* 0x0000000c051b7220 */ /* 0x000fe20000410000 */
[----:B------:R-:W-:Y:S01]  /*7470*/  HADD2.F32 R14, -RZ, R25.H0_H0 ;  /* 0x20000019ff0e7230 */ /* 0x000fe20000004100 */
[----:B------:R-:W-:Y:S01]  /*7480*/  F2FP.F16.E4M3.UNPACK_B R3, R4 ;  /* 0x00000004ff03723e */ /* 0x000fe200020006ff */
[----:B------:R-:W-:-:S02]  /*7490*/  HADD2.F32 R5, -RZ, R10.H1_H1 ;  /* 0x3000000aff057230 */ /* 0x000fc40000004100 */
[C---:B------:R-:W-:Y:S01]  /*74a0*/  FFMA.FTZ R26, R6.reuse, R12, -R9 ;  /* 0x0000000c061a7223 */ /* 0x040fe20000010809 */
[----:B------:R-:W-:Y:S02]  /*74b0*/  HADD2.F32 R9, -RZ, R15.H0_H0 ;  /* 0x2000000fff097230 */ /* 0x000fe40000004100 */
[----:B------:R-:W-:Y:S01]  /*74c0*/  FFMA.FTZ R27, R6, R20, R27 ;  /* 0x00000014061b7223 */ /* 0x000fe2000001001b */
[----:B------:R-:W-:Y:S02]  /*74d0*/  HADD2.F32 R10, -RZ, R10.H0_H0 ;  /* 0x2000000aff0a7230 */ /* 0x000fe40000004100 */
[C---:B------:R-:W-:Y:S01]  /*74e0*/  FMUL.FTZ R31, R5.reuse, R14 ;  /* 0x0000000e051f7220 */ /* 0x040fe20000410000 */
[----:B------:R-:W-:Y:S02]  /*74f0*/  HADD2.F32 R6, -RZ, R11.H1_H1 ;  /* 0x3000000bff067230 */ /* 0x000fe40000004100 */
[----:B------:R-:W-:Y:S01]  /*7500*/  FMUL.FTZ R5, R5, R9 ;  /* 0x0000000905057220 */ /* 0x000fe20000410000 */
[----:B------:R-:W-:-:S02]  /*7510*/  HADD2.F32 R15, -RZ, R15.H1_H1 ;  /* 0x3000000fff0f7230 */ /* 0x000fc40000004100 */
[C---:B------:R-:W-:Y:S01]  /*7520*/  FFMA.FTZ R31, R10.reuse, R9, -R31 ;  /* 0x000000090a1f7223 */ /* 0x040fe2000001081f */
[----:B------:R-:W-:Y:S02]  /*7530*/  HADD2.F32 R25, -RZ, R25.H1_H1 ;  /* 0x30000019ff197230 */ /* 0x000fe40000004100 */
[----:B------:R-:W-:Y:S01]  /*7540*/  FFMA.FTZ R32, R10, R14, R5 ;  /* 0x0000000e0a207223 */ /* 0x000fe20000010005 */
[----:B------:R-:W-:Y:S01]  /*7550*/  HADD2.F32 R11, -RZ, R11.H0_H0 ;  /* 0x2000000bff0b7230 */ /* 0x000fe20000004100 */
[----:B------:R-:W-:Y:S01]  /*7560*/  F2FP.F16.E4M3.UNPACK_B R5, R13 ;  /* 0x0000000dff05723e */ /* 0x000fe200020006ff */
[C---:B------:R-:W-:Y:S01]  /*7570*/  FMUL.FTZ R10, R6.reuse, R15 ;  /* 0x0000000f060a7220 */ /* 0x040fe20000410000 */
[----:B------:R-:W-:Y:S01]  /*7580*/  F2FP.F16.E4M3.UNPACK_B R4, R4.H1 ;  /* 0x00000004ff04723e */ /* 0x000fe200030006ff */
[----:B------:R-:W-:Y:S01]  /*7590*/  FMUL.FTZ R20, R6, R25 ;  /* 0x0000001906147220 */ /* 0x000fe20000410000 */
[----:B------:R-:W-:Y:S01]  /*75a0*/  F2FP.F16.E4M3.UNPACK_B R12, R21 ;  /* 0x00000015ff0c723e */ /* 0x000fe200020006ff */
[----:B------:R-:W-:Y:S01]  /*75b0*/  FFMA.FTZ R34, R11, R25, R10 ;  /* 0x000000190b227223 */ /* 0x000fe2000001000a */
[----:B------:R-:W-:-:S02]  /*75c0*/  HADD2.F32 R10, -RZ, R5.H1_H1 ;  /* 0x30000005ff0a7230 */ /* 0x000fc40000004100 */
[----:B------:R-:W-:Y:S01]  /*75d0*/  FFMA.FTZ R33, R11, R15, -R20 ;  /* 0x0000000f0b217223 */ /* 0x000fe20000010814 */
[----:B------:R-:W-:Y:S01]  /*75e0*/  HADD2.F32 R9, -RZ, R5.H0_H0 ;  /* 0x20000005ff097230 */ /* 0x000fe20000004100 */
[----:B------:R-:W-:Y:S01]  /*75f0*/  F2FP.F16.E4M3.UNPACK_B R13, R13.H1 ;  /* 0x0000000dff0d723e */ /* 0x000fe200030006ff */
[----:B------:R-:W-:Y:S01]  /*7600*/  HADD2.F32 R14, -RZ, R12.H1_H1 ;  /* 0x3000000cff0e7230 */ /* 0x000fe20000004100 */
[----:B------:R-:W-:Y:S01]  /*7610*/  F2FP.F16.E4M3.UNPACK_B R21, R21.H1 ;  /* 0x00000015ff15723e */ /* 0x000fe200030006ff */
[--C-:B------:R-:W-:Y:S02]  /*7620*/  HADD2.F32 R6, -RZ, R4.reuse.H1_H1 ;  /* 0x30000004ff067230 */ /* 0x100fe40000004100 */
[----:B------:R-:W-:Y:S02]  /*7630*/  HADD2.F32 R5, -RZ, R4.H0_H0 ;  /* 0x20000004ff057230 */ /* 0x000fe40000004100 */
[----:B------:R-:W-:Y:S02]  /*7640*/  HADD2.F32 R12, -RZ, R12.H0_H0 ;  /* 0x2000000cff0c7230 */ /* 0x000fe40000004100 */
[----:B------:R-:W-:Y:S01]  /*7650*/  FMUL.FTZ R20, R6, R14 ;  /* 0x0000000e06147220 */ /* 0x000fe20000410000 */
[----:B------:R-:W-:-:S02]  /*7660*/  HADD2.F32 R4, -RZ, R3.H1_H1 ;  /* 0x30000003ff047230 */ /* 0x000fc40000004100 */
[-C--:B------:R-:W-:Y:S01]  /*7670*/  FMUL.FTZ R24, R6, R10.reuse ;  /* 0x0000000a06187220 */ /* 0x080fe20000410000 */
[----:B------:R-:W-:Y:S02]  /*7680*/  HADD2.F32 R3, -RZ, R3.H0_H0 ;  /* 0x20000003ff037230 */ /* 0x000fe40000004100 */
[C---:B------:R-:W-:Y:S01]  /*7690*/  FFMA.FTZ R20, R5.reuse, R10, -R20 ;  /* 0x0000000a05147223 */ /* 0x040fe20000010814 */
[----:B------:R-:W-:Y:S02]  /*76a0*/  HADD2.F32 R10, -RZ, R21.H0_H0 ;  /* 0x20000015ff0a7230 */ /* 0x000fe40000004100 */
[C---:B------:R-:W-:Y:S01]  /*76b0*/  FMUL.FTZ R6, R4.reuse, R12 ;  /* 0x0000000c04067220 */ /* 0x040fe20000410000 */
[-C--:B------:R-:W-:Y:S01]  /*76c0*/  FMUL.FTZ R15, R4, R9.reuse ;  /* 0x00000009040f7220 */ /* 0x080fe20000410000 */
[----:B------:R-:W-:Y:S01]  /*76d0*/  FFMA.FTZ R25, R5, R14, R24 ;  /* 0x0000000e05197223 */ /* 0x000fe20000010018 */
[----:B------:R-:W-:Y:S02]  /*76e0*/  HADD2.F32 R5, -RZ, R13.H1_H1 ;  /* 0x3000000dff057230 */ /* 0x000fe40000004100 */
[----:B------:R-:W-:Y:S01]  /*76f0*/  FFMA.FTZ R11, R3, R9, -R6 ;  /* 0x00000009030b7223 */ /* 0x000fe20000010806 */
[----:B------:R-:W-:-:S02]  /*7700*/  HADD2.F32 R9, -RZ, R21.H1_H1 ;  /* 0x30000015ff097230 */ /* 0x000fc40000004100 */
[----:B------:R-:W-:Y:S01]  /*7710*/  FFMA.FTZ R12, R3, R12, R15 ;  /* 0x0000000c030c7223 */ /* 0x000fe2000001000f */
[--C-:B------:R-:W-:Y:S02]  /*7720*/  HADD2.F32 R4, -RZ, R8.reuse.H1_H1 ;  /* 0x30000008ff047230 */ /* 0x100fe40000004100 */
[----:B------:R-:W-:Y:S02]  /*7730*/  HADD2.F32 R3, -RZ, R7.H1_H1 ;  /* 0x30000007ff037230 */ /* 0x000fe40000004100 */
[----:B------:R-:W-:Y:S02]  /*7740*/  HADD2.F32 R6, -RZ, R13.H0_H0 ;  /* 0x2000000dff067230 */ /* 0x000fe40000004100 */
[C---:B------:R-:W-:Y:S01]  /*7750*/  FMUL.FTZ R13, R4.reuse, R9 ;  /* 0x00000009040d7220 */ /* 0x040fe20000410000 */
[----:B------:R-:W-:Y:S02]  /*7760*/  HADD2.F32 R8, -RZ, R8.H0_H0 ;  /* 0x20000008ff087230 */ /* 0x000fe40000004100 */
[----:B------:R-:W-:Y:S01]  /*7770*/  FMUL.FTZ R14, R4, R5 ;  /* 0x00000005040e7220 */ /* 0x000fe20000410000 */
[----:B------:R-:W-:-:S02]  /*7780*/  HADD2.F32 R7, -RZ, R7.H0_H0 ;  /* 0x20000007ff077230 */ /* 0x000fc40000004100 */
[C---:B------:R-:W-:Y:S01]  /*7790*/  FMUL.FTZ R4, R3.reuse, R10 ;  /* 0x0000000a03047220 */ /* 0x040fe20000410000 */
[-C--:B------:R-:W-:Y:S01]  /*77a0*/  FMUL.FTZ R3, R3, R6.reuse ;  /* 0x0000000603037220 */ /* 0x080fe20000410000 */
        /* <DEDUP_REMOVED lines=8> */
[----:B------:R-:W-:Y:S02]  /*7830*/  F2FP.SATFINITE.E4M3.F32.PACK_AB_MERGE_C R6, R27, R26, R6 ;  /* 0x0000001a1b06723e */ /* 0x000fe40004807006 */
[----:B------:R-:W-:Y:S02]  /*7840*/  F2FP.SATFINITE.E4M3.F32.PACK_AB_MERGE_C R7, R32, R31, R7 ;  /* 0x0000001f2007723e */ /* 0x000fe40004807007 */
[----:B------:R-:W-:Y:S02]  /*7850*/  F2FP.SATFINITE.E4M3.F32.PACK_AB_MERGE_C R4, R12, R11, R4 ;  /* 0x0000000b0c04723e */ /* 0x000fe40004807004 */
[----:B------:R-:W-:-:S05]  /*7860*/  F2FP.SATFINITE.E4M3.F32.PACK_AB_MERGE_C R5, R10, R5, R13 ;  /* 0x000000050a05723e */ /* 0x000fca000480700d */
[----:B------:R2:W-:Y:S01]  /*7870*/  STS.128 [R0+0xb000], R4 ;  /* 0x00b0000400007388 */ /* 0x0005e20000000c00 */
[----:B------:R-:W-:Y:S05]  /*7880*/  BRA `(.L_x_1160) ;  /* 0x0000001400187947 */ /* 0x000fea0003800000 */
.L_x_1154:
[----:B------:R-:W0:Y:S01]  /*7890*/  LDC R8, c[0x0][0x448] ;  /* 0x00011200ff087b82 */ /* 0x000e220000000800 */
[----:B------:R-:W-:Y:S01]  /*78a0*/  IMAD.MOV.U32 R7, RZ, RZ, R10 ;  /* 0x000000ffff077224 */ /* 0x000fe200078e000a */
[----:B------:R-:W-:Y:S01]  /*78b0*/  ULDC.64 UR4, c[0x0][0x3f8] ;  /* 0x0000fe0000047ab9 */ /* 0x000fe20000000a00 */
[----:B------:R-:W-:Y:S01]  /*78c0*/  IMAD.MOV.U32 R4, RZ, RZ, R26 ;  /* 0x000000ffff047224 */ /* 0x000fe200078e001a */
[----:B------:R-:W-:Y:S01]  /*78d0*/  ULDC.64 UR6, c[0x0][0x408] ;  /* 0x0001020000067ab9 */ /* 0x000fe20000000a00 */
[----:B------:R-:W-:Y:S01]  /*78e0*/  IMAD.MOV.U32 R5, RZ, RZ, R29 ;  /* 0x000000ffff057224 */ /* 0x000fe200078e001d */
[----:B------:R-:W-:Y:S01]  /*78f0*/  ULDC.64 UR8, c[0x0][0x400] ;  /* 0x0001000000087ab9 */ /* 0x000fe20000000a00 */
[----:B------:R-:W-:Y:S02]  /*7900*/  IMAD.MOV.U32 R20, RZ, RZ, R30 ;  /* 0x000000ffff147224 */ /* 0x000fe400078e001e */
[----:B------:R-:W-:Y:S01]  /*7910*/  IMAD.MOV.U32 R21, RZ, RZ, R33 ;  /* 0x000000ffff157224 */ /* 0x000fe200078e0021 */
[----:B0-----:R-:W-:-:S13]  /*7920*/  ISETP.NE.AND P0, PT, R8, 0x1, PT ;  /* 0x000000010800780c */ /* 0x001fda0003f05270 */
[----:B------:R-:W0:Y:S08]  /*7930*/  @P0 LDC R3, c[0x0][0x44c] ;  /* 0x00011300ff030b82 */ /* 0x000e300000000800 */
[----:B------:R-:W1:Y:S01]  /*7940*/  @P0 LDC R0, c[0x0][0x450] ;  /* 0x00011400ff000b82 */ /* 0x000e620000000800 */
[----:B0-----:R-:W-:-:S05]  /*7950*/  @P0 IMAD.HI.U32 R3, R10, R3, RZ ;  /* 0x000000030a030227 */ /* 0x001fca00078e00ff */
[----:B-1----:R-:W-:-:S04]  /*7960*/  @P0 SHF.R.U32.HI R7, RZ, R0, R3 ;  /* 0x00000000ff070219 */ /* 0x002fc80000011603 */
        /* <DEDUP_REMOVED lines=18> */
.L_x_1427:
[----:B0-----:R-:W5:Y:S01]  /*7a90*/  LDL R4, [R1+0x4] ;  /* 0x0000040001047983 */ /* 0x001f620000100800 */
[----:B------:R-:W0:Y:S03]  /*7aa0*/  LDC R27, c[0x0][0x3f4] ;  /* 0x0000fd00ff1b7b82 */ /* 0x000e260000000800 */
[----:B------:R-:W2:Y:S01]  /*7ab0*/  LDL R5, [R1+0x74] ;  /* 0x0000740001057983 */ /* 0x000ea20000100800 */
[----:B------:R-:W-:Y:S01]  /*7ac0*/  BSSY B1, `(.L_x_1164) ;  /* 0x0000017000017945 */ /* 0x000fe20003800000 */
[----:B------:R-:W-:Y:S01]  /*7ad0*/  CS2R R6, SRZ ;  /* 0x0000000000067805 */ /* 0x000fe2000001ff00 */
[----:B-----5:R-:W-:Y:S01]  /*7ae0*/  IMAD R25, R4, R8, RZ ;  /* 0x0000000804197224 */ /* 0x020fe200078e02ff */
[----:B------:R-:W-:Y:S02]  /*7af0*/  CS2R R8, SRZ ;  /* 0x0000000000087805 */ /* 0x000fe4000001ff00 */
[----:B--2---:R-:W-:-:S02]  /*7b00*/  LEA.HI R4, R5, R5, RZ, 0x1 ;  /* 0x0000000505047211 */ /* 0x004fc400078f08ff */
[----:B------:R-:W-:Y:S02]  /*7b10*/  ISETP.GE.AND P0, PT, R10, R25, PT ;  /* 0x000000190a00720c */ /* 0x000fe40003f06270 */
[----:B------:R-:W-:Y:S02]  /*7b20*/  CS2R R10, SRZ ;  /* 0x00000000000a7805 */ /* 0x000fe4000001ff00 */
[----:B------:R-:W-:-:S05]  /*7b30*/  LOP3.LUT R4, R4, 0xfffffffe, RZ, 0xc0, !PT ;  /* 0xfffffffe04047812 */ /* 0x000fca00078ec0ff */
[----:B------:R-:W-:Y:S01]  /*7b40*/  IMAD.IADD R21, R5, 0x1, -R4 ;  /* 0x0000000105157824 */ /* 0x000fe200078e0a04 */
[----:B------:R-:W-:-:S04]  /*7b50*/  CS2R R4, SRZ ;  /* 0x0000000000047805 */ /* 0x000fc8000001ff00 */
[----:B------:R-:W-:Y:S01]  /*7b60*/  SHF.L.U32 R21, R21, 0x1f, RZ ;  /* 0x0000001f15157819 */ /* 0x000fe200000006ff */
[----:B0-----:R-:W-:Y:S06]  /*7b70*/  @P0 BRA `(.L_x_1165) ;  /* 0x00000000002c0947 */ /* 0x001fec0003800000 */
[----:B------:R-:W-:Y:S01]  /*7b80*/  ULDC UR4, c[0x0][0x3f4] ;  /* 0x0000fd0000047ab9 */ /* 0x000fe20000000800 */
[C---:B------:R-:W-:Y:S02]  /*7b90*/  IADD3 R12, P0, R22.reuse, R3, RZ ;  /* 0x00000003160c7210 */ /* 0x040fe40007f1e0ff */
[----:B------:R-:W-:Y:S02]  /*7ba0*/  CS2R R4, SRZ ;  /* 0x0000000000047805 */ /* 0x000fe4000001ff00 */
[C---:B------:R-:W-:Y:S02]  /*7bb0*/  ISETP.GE.AND P2, PT, R22.reuse, UR4, PT ;  /* 0x0000000416007c0c */ /* 0x040fe4000bf46270 */
[----:B------:R-:W-:Y:S02]  /*7bc0*/  SHF.R.S32.HI R3, RZ, 0x1f, R22 ;  /* 0x0000001fff037819 */ /* 0x000fe40000011416 */
[----:B----4-:R-:W-:-:S03]  /*7bd0*/  IADD3 R14, P1, R22, R14, RZ ;  /* 0x0000000e160e7210 */ /* 0x010fc60007f3e0ff */
[--C-:B-1----:R-:W-:Y:S02]  /*7be0*/  IMAD.X R13, R0, 0x1, R3.reuse, P0 ;  /* 0x00000001000d7824 */ /* 0x102fe400000e0603 */
[----:B---3--:R-:W-:-:S04]  /*7bf0*/  IMAD.X R15, R20, 0x1, R3, P1 ;  /* 0x00000001140f7824 */ /* 0x008fc800008e0603 */
[----:B------:R-:W-:Y:S05]  /*7c00*/  @P2 BRA `(.L_x_1165) ;  /* 0x0000000000082947 */ /* 0x000fea0003800000 */
[----:B------:R0:W5:Y:S04]  /*7c10*/  LD.E.128 R4, desc[UR40][R12.64] ;  /* 0x000000280c047980 */ /* 0x000168000c101d00 */
[----:B------:R0:W5:Y:S02]  /*7c20*/  LD.E.128 R8, desc[UR40][R14.64] ;  /* 0x000000280e087980 */ /* 0x000164000c101d00 */
.L_x_1165:
[----:B------:R-:W-:Y:S05]  /*7c30*/  BSYNC B1 ;  /* 0x0000000000017941 */ /* 0x000fea0003800000 */
.L_x_1164:
[----:B-1----:R-:W2:Y:S01]  /*7c40*/  LDL.LU R0, [R1+0x54] ;  /* 0x0000540001007983 */ /* 0x002ea20000300800 */
[----:B------:R-:W1:Y:S01]  /*7c50*/  SYNCS.PHASECHK.TRANS64.TRYWAIT P1, [R18+URZ+0x13200], R21 ;  /* 0x01320015120075a7 */ /* 0x000e62000802017f */
[----:B------:R-:W0:Y:S01]  /*7c60*/  S2R R3, SR_TID.X ;  /* 0x0000000000037919 */ /* 0x000e220000002100 */
[----:B------:R-:W-:Y:S01]  /*7c70*/  ISETP.GE.AND P0, PT, R22, R27, PT ;  /* 0x0000001b1600720c */ /* 0x000fe20003f06270 */
[----:B------:R-:W-:Y:S01]  /*7c80*/  BSSY B1, `(.L_x_1166) ;  /* 0x0000009000017945 */ /* 0x000fe20003800000 */
[C---:B0-----:R-:W-:Y:S02]  /*7c90*/  VIADD R12, R3.reuse, 0xffffff80 ;  /* 0xffffff80030c7836 */ /* 0x041fe40000000000 */
[----:B------:R-:W-:-:S05]  /*7ca0*/  VIADD R3, R3, 0xffffff80 ;  /* 0xffffff8003037836 */ /* 0x000fca0000000000 */
[----:B------:R-:W-:-:S04]  /*7cb0*/  LEA.HI R3, R3, R12, RZ, 0x1 ;  /* 0x0000000c03037211 */ /* 0x000fc800078f08ff */
[----:B------:R-:W-:Y:S01]  /*7cc0*/  SHF.R.S32.HI R3, RZ, 0x1, R3 ;  /* 0x00000001ff037819 */ /* 0x000fe20000011403 */
[----:B--2---:R-:W-:-:S05]  /*7cd0*/  IMAD R0, R0, -0xc0, R25 ;  /* 0xffffff4000007824 */ /* 0x004fca00078e0219 */
[----:B------:R-:W-:-:S04]  /*7ce0*/  VIMNMX R0, R0, 0xc0, PT ;  /* 0x000000c000007848 */ /* 0x000fc80003fe0100 */
[----:B------:R-:W-:Y:S01]  /*7cf0*/  ISETP.GE.OR P0, PT, R3, R0, P0 ;  /* 0x000000000300720c */ /* 0x000fe20000706670 */
[----:B-1----:R-:W-:-:S12]  /*7d00*/  @!P1 BRA `(.L_x_1167) ;  /* 0x000001a800b89947 */ /* 0x002fd80003800000 */
.L_x_1428:
[----:B------:R-:W-:Y:S05]  /*7d10*/  BSYNC B1 ;  /* 0x0000000000017941 */ /* 0x000fea0003800000 */
.L_x_1166:
[----:B------:R-:W-:Y:S05]  /*7d20*/  @P0 BRA `(.L_x_1160) ;  /* 0x0000000c00f00947 */ /* 0x000fea0003800000 */
[----:B------:R-:W0:Y:S04]  /*7d30*/  LDL R25, [R1+0x64] ;  /* 0x0000640001197983 */ /* 0x000e280000100800 */
[----:B------:R-:W2:Y:S04]  /*7d40*/  LDL R29, [R1+0x68] ;  /* 0x00006800011d7983 */ /* 0x000ea80000100800 */
[----:B------:R-:W2:Y:S01]  /*7d50*/  LDL R51, [R1+0x7c] ;  /* 0x00007c0001337983 */ /* 0x000ea20000100800 */
[----:B-----5:R-:W-:Y:S02]  /*7d60*/  SHF.R.U32.HI R0, RZ, 0x8, R4 ;  /* 0x00000008ff007819 */ /* 0x020fe40000011604 */
[----:B------:R-:W-:-:S02]  /*7d70*/  SHF.R.U32.HI R12, RZ, 0x8, R5 ;  /* 0x00000008ff0c7819 */ /* 0x000fc40000011605 */
[----:B------:R-:W-:Y:S02]  /*7d80*/  LOP3.LUT R3, R4, 0xff, RZ, 0xc0, !PT ;  /* 0x000000ff04037812 */ /* 0x000fe400078ec0ff */
[----:B------:R-:W-:Y:S02]  /*7d90*/  LOP3.LUT R0, R0, 0xff, RZ, 0xc0, !PT ;  /* 0x000000ff00007812 */ /* 0x000fe400078ec0ff */
[----:B------:R-:W-:Y:S02]  /*7da0*/  LOP3.LUT R13, R5, 0xff, RZ, 0xc0, !PT ;  /* 0x000000ff050d7812 */ /* 0x000fe400078ec0ff */
[----:B------:R-:W-:Y:S02]  /*7db0*/  LOP3.LUT R12, R12, 0xff, RZ, 0xc0, !PT ;  /* 0x000000ff0c0c7812 */ /* 0x000fe400078ec0ff */
[----:B---3--:R-:W-:Y:S01]  /*7dc0*/  PRMT R20, R0, 0x7604, R3 ;  /* 0x0000760400147816 */ /* 0x008fe20000000003 */
[----:B------:R-:W-:Y:S01]  /*7dd0*/  IMAD.IADD R0, R22, 0x1, R27 ;  /* 0x0000000116007824 */ /* 0x000fe200078e021b */
[----:B------:R-:W-:-:S02]  /*7de0*/  SHF.R.U32.HI R3, RZ, 0x8, R6 ;  /* 0x00000008ff037819 */ /* 0x000fc40000011606 */
[----:B------:R-:W-:Y:S02]  /*7df0*/  PRMT R30, R12, 0x7604, R13 ;  /* 0x000076040c1e7816 */ /* 0x000fe4000000000d */
[----:B------:R-:W-:Y:S02]  /*7e00*/  LOP3.LUT R12, R6, 0xff, RZ, 0xc0, !PT ;  /* 0x000000ff060c7812 */ /* 0x000fe400078ec0ff */
[----:B------:R-:W-:Y:S02]  /*7e10*/  LOP3.LUT R3, R3, 0xff, RZ, 0xc0, !PT ;  /* 0x000000ff03037812 */ /* 0x000fe400078ec0ff */
[----:B------:R-:W-:Y:S02]  /*7e20*/  SHF.R.U32.HI R15, RZ, 0x8, R8 ;  /* 0x00000008ff0f7819 */ /* 0x000fe40000011608 */
[----:B------:R-:W-:Y:S02]  /*7e30*/  PRMT R32, R3, 0x7604, R12 ;  /* 0x0000760403207816 */ /* 0x000fe4000000000c */
[----:B------:R-:W-:-:S02]  /*7e40*/  LOP3.LUT R24, R8, 0xff, RZ, 0xc0, !PT ;  /* 0x000000ff08187812 */ /* 0x000fc400078ec0ff */
[----:B------:R-:W-:Y:S02]  /*7e50*/  LOP3.LUT R15, R15, 0xff, RZ, 0xc0, !PT ;  /* 0x000000ff0f0f7812 */ /* 0x000fe400078ec0ff */
[----:B------:R-:W-:Y:S02]  /*7e60*/  SHF.R.U32.HI R13, RZ, 0x8, R7 ;  /* 0x00000008ff0d7819 */ /* 0x000fe40000011607 */
[----:B------:R-:W-:Y:S02]  /*7e70*/  PRMT R33, R15, 0x7604, R24 ;  /* 0x000076040f217816 */ /* 0x000fe40000000018 */
[----:B------:R-:W-:Y:S02]  /*7e80*/  SHF.R.U32.HI R24, RZ, 0x8, R10 ;  /* 0x00000008ff187819 */ /* 0x000fe4000001160a */
[----:B------:R-:W-:Y:S02]  /*7e90*/  SHF.R.U32.HI R26, RZ, 0x8, R11 ;  /* 0x00000008ff1a7819 */ /* 0x000fe4000001160b */
[----:B----4-:R-:W-:-:S02]  /*7ea0*/  LOP3.LUT R14, R7, 0xff, RZ, 0xc0, !PT ;  /* 0x000000ff070e7812 */ /* 0x010fc400078ec0ff */
[----:B------:R-:W-:Y:S02]  /*7eb0*/  LOP3.LUT R13, R13, 0xff, RZ, 0xc0, !PT ;  /* 0x000000ff0d0d7812 */ /* 0x000fe400078ec0ff */
[----:B------:R-:W-:Y:S02]  /*7ec0*/  LOP3.LUT R24, R24, 0xff, RZ, 0xc0, !PT ;  /* 0x000000ff18187812 */ /* 0x000fe400078ec0ff */
[----:B------:R-:W-:Y:S02]  /*7ed0*/  LOP3.LUT R27, R11, 0xff, RZ, 0xc0, !PT ;  /* 0x000000ff0b1b7812 */ /* 0x000fe400078ec0ff */
[----:B------:R-:W-:Y:S02]  /*7ee0*/  LOP3.LUT R26, R26, 0xff, RZ, 0xc0, !PT ;  /* 0x000000ff1a1a7812 */ /* 0x000fe400078ec0ff */
[----:B------:R-:W-:Y:S02]  /*7ef0*/  PRMT R34, R13, 0x7604, R14 ;  /* 0x000076040d227816 */ /* 0x000fe4000000000e */
[----:B------:R-:W-:-:S02]  /*7f00*/  PRMT R41, R26, 0x7604, R27 ;  /* 0x000076041a297816 */ /* 0x000fc4000000001b */
[----:B------:R-:W-:-:S04]  /*7f10*/  SHF.R.U32.HI R31, RZ, 0x10, R7 ;  /* 0x00000010ff1f7819 */ /* 0x000fc80000011607 */
[----:B------:R-:W-:-:S04]  /*7f20*/  LOP3.LUT R31, R31, 0xff, RZ, 0xc0, !PT ;  /* 0x000000ff1f1f7812 */ /* 0x000fc800078ec0ff */
[----:B------:R-:W-:Y:S02]  /*7f30*/  PRMT R31, R31, 0x7054, R34 ;  /* 0x000070541f1f7816 */ /* 0x000fe40000000022 */
[----:B------:R-:W-:-:S04]  /*7f40*/  SHF.R.U32.HI R34, RZ, 0x10, R11 ;  /* 0x00000010ff227819 */ /* 0x000fc8000001160b */
[----:B------:R-:W-:-:S04]  /*7f50*/  LOP3.LUT R34, R34, 0xff, RZ, 0xc0, !PT ;  /* 0x000000ff22227812 */ /* 0x000fc800078ec0ff */
[----:B------:R-:W-:-:S04]  /*7f60*/  PRMT R41, R34, 0x7054, R41 ;  /* 0x0000705422297816 */ /* 0x000fc80000000029 */
[----:B------:R-:W-:Y:S02]  /*7f70*/  LOP3.LUT R41, R41, 0xff000000, R11, 0xf8, !PT ;  /* 0xff00000029297812 */ /* 0x000fe400078ef80b */
[----:B0-----:R-:W-:Y:S02]  /*7f80*/  SHF.R.U32.HI R21, RZ, 0x3, R25 ;  /* 0x00000003ff157819 */ /* 0x001fe40000011619 */
[----:B------:R-:W-:Y:S02]  /*7f90*/  LOP3.LUT R0, R25, 0x30, R0, 0xf8, !PT ;  /* 0x0000003019007812 */ /* 0x000fe400078ef800 */
[----:B------:R-:W-:Y:S02]  /*7fa0*/  LOP3.LUT R25, R10, 0xff, RZ, 0xc0, !PT ;  /* 0x000000ff0a197812 */ /* 0x000fe400078ec0ff */
[----:B------:R-:W-:Y:S02]  /*7fb0*/  LOP3.LUT R3, R0, R21, RZ, 0x3c, !PT ;  /* 0x0000001500037212 */ /* 0x000fe400078e3cff */
[----:B------:R-:W-:Y:S01]  /*7fc0*/  SHF.R.U32.HI R0, RZ, 0x8, R9 ;  /* 0x00000008ff007819 */ /* 0x000fe20000011609 */
[----:B--2---:R-:W0:Y:S01]  /*7fd0*/  LDS.128 R12, [R51+0xb000] ;  /* 0x00b00000330c7984 */ /* 0x004e220000000c00 */
[----:B------:R-:W-:-:S02]  /*7fe0*/  LOP3.LUT R21, R9, 0xff, RZ, 0xc0, !PT ;  /* 0x000000ff09157812 */ /* 0x000fc400078ec0ff */
[----:B------:R-:W-:Y:S02]  /*7ff0*/  LOP3.LUT R0, R0, 0xff, RZ, 0xc0, !PT ;  /* 0x000000ff00007812 */ /* 0x000fe400078ec0ff */
[----:B------:R-:W-:Y:S02]  /*8000*/  PRMT R37, R24, 0x7604, R25 ;  /* 0x0000760418257816 */ /* 0x000fe40000000019 */
[----:B------:R-:W-:Y:S02]  /*8010*/  PRMT R35, R0, 0x7604, R21 ;  /* 0x0000760400237816 */ /* 0x000fe40000000015 */
[----:B------:R-:W-:Y:S02]  /*8020*/  IADD3 R0, R18, R29, R3 ;  /* 0x0000001d12007210 */ /* 0x000fe40007ffe003 */
[----:B------:R-:W-:Y:S02]  /*8030*/  SHF.R.U32.HI R21, RZ, 0x10, R5 ;  /* 0x00000010ff157819 */ /* 0x000fe40000011605 */
[----:B------:R-:W-:Y:S01]  /*8040*/  SHF.R.U32.HI R29, RZ, 0x10, R6 ;  /* 0x00000010ff1d7819 */ /* 0x000fe20000011606 */
[----:B------:R-:W1:Y:S01]  /*8050*/  LDS.128 R24, [R0+0xb000] ;  /* 0x00b0000000187984 */ /* 0x000e620000000c00 */
[----:B------:R-:W-:-:S02]  /*8060*/  LOP3.LUT R21, R21, 0xff, RZ, 0xc0, !PT ;  /* 0x000000ff15157812 */ /* 0x000fc400078ec0ff */
[----:B------:R-:W-:Y:S02]  /*8070*/  SHF.R.U32.HI R3, RZ, 0x10, R4 ;  /* 0x00000010ff037819 */ /* 0x000fe40000011604 */
[----:B------:R-:W-:Y:S02]  /*8080*/  LOP3.LUT R29, R29, 0xff, RZ, 0xc0, !PT ;  /* 0x000000ff1d1d7812 */ /* 0x000fe400078ec0ff */
[----:B------:R-:W-:Y:S02]  /*8090*/  PRMT R21, R21, 0x7054, R30 ;  /* 0x0000705415157816 */ /* 0x000fe4000000001e */
[----:B------:R-:W-:Y:S02]  /*80a0*/  SHF.R.U32.HI R30, RZ, 0x10, R9 ;  /* 0x00000010ff1e7819 */ /* 0x000fe40000011609 */
[----:B------:R-:W-:Y:S02]  /*80b0*/  LOP3.LUT R3, R3, 0xff, RZ, 0xc0, !PT ;  /* 0x000000ff03037812 */ /* 0x000fe400078ec0ff */
[----:B------:R-:W-:-:S02]  /*80c0*/  PRMT R29, R29, 0x7054, R32 ;  /* 0x000070541d1d7816 */ /* 0x000fc40000000020 */
[----:B------:R-:W-:Y:S02]  /*80d0*/  SHF.R.U32.HI R32, RZ, 0x10, R10 ;  /* 0x00000010ff207819 */ /* 0x000fe4000001160a */
[----:B------:R-:W-:Y:S02]  /*80e0*/  LOP3.LUT R30, R30, 0xff, RZ, 0xc0, !PT ;  /* 0x000000ff1e1e7812 */ /* 0x000fe400078ec0ff */
[----:B------:R-:W-:Y:S02]  /*80f0*/  PRMT R3, R3, 0x7054, R20 ;  /* 0x0000705403037816 */ /* 0x000fe40000000014 */
[----:B------:R-:W-:Y:S02]  /*8100*/  SHF.R.U32.HI R20, RZ, 0x10, R8 ;  /* 0x00000010ff147819 */ /* 0x000fe40000011608 */
[----:B------:R-:W-:Y:S02]  /*8110*/  LOP3.LUT R32, R32, 0xff, RZ, 0xc0, !PT ;  /* 0x000000ff20207812 */ /* 0x000fe400078ec0ff */
[----:B------:R-:W-:-:S02]  /*8120*/  PRMT R35, R30, 0x7054, R35 ;  /* 0x000070541e237816 */ /* 0x000fc40000000023 */
[----:B------:R-:W-:Y:S02]  /*8130*/  LOP3.LUT R20, R20, 0xff, RZ, 0xc0, !PT ;  /* 0x000000ff14147812 */ /* 0x000fe400078ec0ff */
[----:B------:R-:W-:Y:S02]  /*8140*/  PRMT R39, R32, 0x7054, R37 ;  /* 0x0000705420277816 */ /* 0x000fe40000000025 */
[----:B------:R-:W-:Y:S02]  /*8150*/  LOP3.LUT R38, R35, 0xff000000, R9, 0xf8, !PT ;  /* 0xff00000023267812 */ /* 0x000fe400078ef809 */
[----:B------:R-:W-:Y:S02]  /*8160*/  LOP3.LUT R30, R21, 0xff000000, R5, 0xf8, !PT ;  /* 0xff000000151e7812 */ /* 0x000fe400078ef805 */
[----:B------:R-:W-:Y:S02]  /*8170*/  PRMT R33, R20, 0x7054, R33 ;  /* 0x0000705414217816 */ /* 0x000fe40000000021 */
[----:B------:R-:W-:-:S02]  /*8180*/  LOP3.LUT R37, R31, 0xff000000, R7, 0xf8, !PT ;  /* 0xff0000001f257812 */ /* 0x000fc400078ef807 */
[----:B------:R-:W-:Y:S02]  /*8190*/  LOP3.LUT R5, R39, 0xff000000, R10, 0xf8, !PT ;  /* 0xff00000027057812 */ /* 0x000fe400078ef80a */
[-C--:B0-----:R-:W-:Y:S02]  /*81a0*/  F2FP.F16.E4M3.UNPACK_B R10, R12.reuse ;  /* 0x0000000cff0a723e */ /* 0x081fe400020006ff */
[----:B------:R-:W-:Y:S02]  /*81b0*/  F2FP.F16.E4M3.UNPACK_B R31, R12.H1 ;  /* 0x0000000cff1f723e */ /* 0x000fe400030006ff */
[----:B------:R-:W-:Y:S02]  /*81c0*/  F2FP.F16.E4M3.UNPACK_B R39, R38 ;  /* 0x00000026ff27723e */ /* 0x000fe400020006ff */
[----:B-1----:R-:W-:Y:S02]  /*81d0*/  F2FP.F16.E4M3.UNPACK_B R11, R25 ;  /* 0x00000019ff0b723e */ /* 0x002fe400020006ff */
[----:B------:R-:W-:Y:S01]  /*81e0*/  LOP3.LUT R20, R3, 0xff000000, R4, 0xf8, !PT ;  /* 0xff00000003147812 */ /* 0x000fe200078ef804 */
[--C-:B------:R-:W-:Y:S01]  /*81f0*/  HADD2.F32 R40, -RZ, R39.reuse.H0_H0 ;  /* 0x20000027ff287230 */ /* 0x100fe20000004100 */
[----:B------:R-:W-:Y:S01]  /*8200*/  F2FP.F16.E4M3.UNPACK_B R12, R30 ;  /* 0x0000001eff0c723e */ /* 0x000fe200020006ff */
[----:B------:R-:W-:Y:S01]  /*8210*/  HADD2.F32 R39, -RZ, R39.H1_H1 ;  /* 0x30000027ff277230 */ /* 0x000fe20000004100 */
[----:B------:R-:W-:Y:S01]  /*8220*/  LOP3.LUT R3, R29, 0xff000000, R6, 0xf8, !PT ;  /* 0xff0000001d037812 */ /* 0x000fe200078ef806 */
[--C-:B------:R-:W-:Y:S01]  /*8230*/  HADD2.F32 R6, -RZ, R11.reuse.H0_H0 ;  /* 0x2000000bff067230 */ /* 0x100fe20000004100 */
[----:B------:R-:W-:Y:S01]  /*8240*/  LOP3.LUT R29, R33, 0xff000000, R8, 0xf8, !PT ;  /* 0xff000000211d7812 */ /* 0x000fe200078ef808 */
[----:B------:R-:W-:Y:S01]  /*8250*/  HADD2.F32 R11, -RZ, R11.H1_H1 ;  /* 0x3000000bff0b7230 */ /* 0x000fe20000004100 */
[----:B------:R-:W-:-:S02]  /*8260*/  F2FP.F16.E4M3.UNPACK_B R8, R13 ;  /* 0x0000000dff08723e */ /* 0x000fc400020006ff */
[----:B------:R-:W-:Y:S01]  /*8270*/  F2FP.F16.E4M3.UNPACK_B R21, R13.H1 ;  /* 0x0000000dff15723e */ /* 0x000fe200030006ff */
[----:B------:R-:W-:Y:S01]  /*8280*/  HADD2.F32 R13, -RZ, R12.H0_H0 ;  /* 0x2000000cff0d7230 */ /* 0x000fe20000004100 */
[-C--:B------:R-:W-:Y:S01]  /*8290*/  F2FP.F16.E4M3.UNPACK_B R32, R15.reuse ;  /* 0x0000000fff20723e */ /* 0x080fe200020006ff */
[--C-:B------:R-:W-:Y:S01]  /*82a0*/  HADD2.F32 R9, -RZ, R8.reuse.H0_H0 ;  /* 0x20000008ff097230 */ /* 0x100fe20000004100 */
[----:B------:R-:W-:Y:S01]  /*82b0*/  F2FP.F16.E4M3.UNPACK_B R33, R15.H1 ;  /* 0x0000000fff21723e */ /* 0x000fe200030006ff */
[----:B------:R-:W-:Y:S01]  /*82c0*/  HADD2.F32 R8, -RZ, R8.H1_H1 ;  /* 0x30000008ff087230 */ /* 0x000fe20000004100 */
[----:B------:R-:W-:Y:S01]  /*82d0*/  F2FP.F16.E4M3.UNPACK_B R15, R25.H1 ;  /* 0x00000019ff0f723e */ /* 0x000fe200030006ff */
[----:B------:R-:W-:Y:S01]  /*82e0*/  FMUL.FTZ R43, R11, R39 ;  /* 0x000000270b2b7220 */ /* 0x000fe20000410000 */
[-C--:B------:R-:W-:Y:S02]  /*82f0*/  F2FP.F16.E4M3.UNPACK_B R25, R24.reuse ;  /* 0x00000018ff19723e */ /* 0x080fe400020006ff */
[----:B------:R-:W-:Y:S01]  /*8300*/  F2FP.F16.E4M3.UNPACK_B R35, R24.H1 ;  /* 0x00000018ff23723e */ /* 0x000fe200030006ff */
[----:B------:R-:W-:Y:S01]  /*8310*/  FMUL.FTZ R24, R6, R40 ;  /* 0x0000002806187220 */ /* 0x000fe20000410000 */
[----:B------:R-:W-:-:S02]  /*8320*/  F2FP.F16.E4M3.UNPACK_B R34, R27 ;  /* 0x0000001bff22723e */ /* 0x000fc400020006ff */
[----:B------:R-:W-:Y:S01]  /*8330*/  F2FP.F16.E4M3.UNPACK_B R36, R27.H1 ;  /* 0x0000001bff24723e */ /* 0x000fe200030006ff */
[-C--:B------:R-:W-:Y:S01]  /*8340*/  FMUL.FTZ R27, R6, R13.reuse ;  /* 0x0000000d061b7220 */ /* 0x080fe20000410000 */
[----:B------:R-:W-:Y:S01]  /*8350*/  F2FP.F16.E4M3.UNPACK_B R38, R38.H1 ;  /* 0x00000026ff26723e */ /* 0x000fe200030006ff */
[C---:B------:R-:W-:Y:S01]  /*8360*/  FFMA.FTZ R6, R9.reuse, R13, -R24 ;  /* 0x0000000d09067223 */ /* 0x040fe20000010818 */
[----:B------:R-:W-:Y:S01]  /*8370*/  F2FP.F16.E4M3.UNPACK_B R30, R30.H1 ;  /* 0x0000001eff1e723e */ /* 0x000fe200030006ff */
[----:B------:R-:W-:Y:S01]  /*8380*/  FFMA.FTZ R9, R9, R40, R27 ;  /* 0x0000002809097223 */ /* 0x000fe2000001001b */
[----:B------:R-:W-:Y:S01]  /*8390*/  HADD2.F32 R24, -RZ, R12.H1_H1 ;  /* 0x3000000cff187230 */ /* 0x000fe20000004100 */
[-C--:B------:R-:W-:Y:S01]  /*83a0*/  F2FP.F16.E4M3.UNPACK_B R7, R26.reuse ;  /* 0x0000001aff07723e */ /* 0x080fe200020006ff */
[----:B------:R-:W-:Y:S01]  /*83b0*/  HADD2.F32 R40, -RZ, R38.H0_H0 ;  /* 0x20000026ff287230 */ /* 0x000fe20000004100 */
[----:B------:R-:W-:Y:S01]  /*83c0*/  F2FP.F16.E4M3.UNPACK_B R26, R26.H1 ;  /* 0x0000001aff1a723e */ /* 0x000fe200030006ff */
[----:B------:R-:W-:-:S02]  /*83d0*/  HADD2.F32 R12, -RZ, R15.H0_H0 ;  /* 0x2000000fff0c7230 */ /* 0x000fc40000004100 */
        /* <DEDUP_REMOVED lines=14> */
[----:B------:R-:W-:Y:S01]  /*84c0*/  F2FP.F16.E4M3.UNPACK_B R4, R14 ;  /* 0x0000000eff04723e */ /* 0x000fe200020006ff */
[----:B------:R-:W-:Y:S02]  /*84d0*/  HADD2.F32 R43, -RZ, R42.H0_H0 ;  /* 0x2000002aff2b7230 */ /* 0x000fe40000004100 */
[C---:B------:R-:W-:Y:S01]  /*84e0*/  FMUL.FTZ R44, R15.reuse, R40 ;  /* 0x000000280f2c7220 */ /* 0x040fe20000410000 */
[----:B------:R-:W-:Y:S02]  /*84f0*/  HADD2.F32 R24, -RZ, R34.H0_H0 ;  /* 0x20000022ff187230 */ /* 0x000fe40000004100 */
[----:B------:R-:W-:Y:S01]  /*8500*/  FMUL.FTZ R45, R15, R30 ;  /* 0x0000001e0f2d7220 */ /* 0x000fe20000410000 */
[----:B------:R-:W-:Y:S01]  /*8510*/  HADD2.F32 R39, -RZ, R38.H0_H0 ;  /* 0x20000026ff277230 */ /* 0x000fe20000004100 */
[----:B------:R-:W-:Y:S01]  /*8520*/  F2FP.F16.E4M3.UNPACK_B R14, R14.H1 ;  /* 0x0000000eff0e723e */ /* 0x000fe200030006ff */
[----:B------:R-:W-:-:S02]  /*8530*/  HADD2.F32 R21, -RZ, R21.H1_H1 ;  /* 0x30000015ff157230 */ /* 0x000fc40000004100 */
[C---:B------:R-:W-:Y:S01]  /*8540*/  FMUL.FTZ R46, R24.reuse, R43 ;  /* 0x0000002b182e7220 */ /* 0x040fe20000410000 */
[----:B------:R-:W-:Y:S02]  /*8550*/  HADD2.F32 R27, -RZ, R32.H0_H0 ;  /* 0x20000020ff1b7230 */ /* 0x000fe40000004100 */
[-C--:B------:R-:W-:Y:S01]  /*8560*/  FMUL.FTZ R48, R24, R39.reuse ;  /* 0x0000002718307220 */ /* 0x080fe20000410000 */
[----:B------:R-:W-:Y:S02]  /*8570*/  HADD2.F32 R42, -RZ, R42.H1_H1 ;  /* 0x3000002aff2a7230 */ /* 0x000fe40000004100 */
[C---:B------:R-:W-:Y:S01]  /*8580*/  FFMA.FTZ R15, R21.reuse, R30, -R44 ;  /* 0x0000001e150f7223 */ /* 0x040fe2000001082c */
[----:B------:R-:W-:Y:S01]  /*8590*/  FFMA.FTZ R30, R21, R40, R45 ;  /* 0x00000028151e7223 */ /* 0x000fe2000001002d */
[C---:B------:R-:W-:Y:S01]  /*85a0*/  FFMA.FTZ R24, R27.reuse, R39, -R46 ;  /* 0x000000271b187223 */ /* 0x040fe2000001082e */
[----:B------:R-:W-:Y:S01]  /*85b0*/  FFMA.FTZ R21, R27, R43, R48 ;  /* 0x0000002b1b157223 */ /* 0x000fe20000010030 */
[----:B------:R-:W-:Y:S01]  /*85c0*/  HADD2.F32 R39, -RZ, R38.H1_H1 ;  /* 0x30000026ff277230 */ /* 0x000fe20000004100 */
[----:B------:R-:W-:Y:S01]  /*85d0*/  F2FP.F16.E4M3.UNPACK_B R43, R41.H1 ;  /* 0x00000029ff2b723e */ /* 0x000fe200030006ff */
[----:B------:R-:W-:Y:S01]  /*85e0*/  HADD2.F32 R27, -RZ, R34.H1_H1 ;  /* 0x30000022ff1b7230 */ /* 0x000fe20000004100 */
[----:B------:R-:W-:Y:S01]  /*85f0*/  F2FP.F16.E4M3.UNPACK_B R38, R37.H1 ;  /* 0x00000025ff26723e */ /* 0x000fe200030006ff */
[----:B------:R-:W-:Y:S01]  /*8600*/  HADD2.F32 R37, -RZ, R36.H0_H0 ;  /* 0x20000024ff257230 */ /* 0x000fe20000004100 */
[----:B------:R-:W-:Y:S01]  /*8610*/  F2FP.SATFINITE.E4M3.F32.PACK_AB_MERGE_C R13, R30, R13, RZ ;  /* 0x0000000d1e0d723e */ /* 0x000fe200048070ff */
[----:B------:R-:W-:-:S02]  /*8620*/  HADD2.F32 R41, -RZ, R43.H0_H0 ;  /* 0x2000002bff297230 */ /* 0x000fc40000004100 */
[C---:B------:R-:W-:Y:S01]  /*8630*/  FMUL.FTZ R45, R27.reuse, R42 ;  /* 0x0000002a1b2d7220 */ /* 0x040fe20000410000 */
[----:B------:R-:W-:Y:S02]  /*8640*/  HADD2.F32 R40, -RZ, R38.H0_H0 ;  /* 0x20000026ff287230 */ /* 0x000fe40000004100 */
[----:B------:R-:W-:Y:S01]  /*8650*/  FMUL.FTZ R47, R27, R39 ;  /* 0x000000271b2f7220 */ /* 0x000fe20000410000 */
[----:B------:R-:W-:Y:S02]  /*8660*/  HADD2.F32 R32, -RZ, R32.H1_H1 ;  /* 0x30000020ff207230 */ /* 0x000fe40000004100 */
[C---:B------:R-:W-:Y:S01]  /*8670*/  FMUL.FTZ R49, R37.reuse, R41 ;  /* 0x0000002925317220 */ /* 0x040fe20000410000 */
[----:B------:R-:W-:Y:S02]  /*8680*/  HADD2.F32 R34, -RZ, R33.H0_H0 ;  /* 0x20000021ff227230 */ /* 0x000fe40000004100 */
[----:B------:R-:W-:Y:S01]  /*8690*/  FMUL.FTZ R44, R37, R40 ;  /* 0x00000028252c7220 */ /* 0x000fe20000410000 */
[----:B------:R-:W-:-:S02]  /*86a0*/  HADD2.F32 R43, -RZ, R43.H1_H1 ;  /* 0x3000002bff2b7230 */ /* 0x000fc40000004100 */
        /* <DEDUP_REMOVED lines=9> */
[----:B------:R-:W-:Y:S01]  /*8740*/  F2FP.SATFINITE.E4M3.F32.PACK_AB_MERGE_C R9, R8, R9, R13 ;  /* 0x000000090809723e */ /* 0x000fe2000480700d */
        /* <DEDUP_REMOVED lines=11> */
[----:B------:R-:W-:Y:S01]  /*8800*/  HADD2.F32 R35, -RZ, R35.H1_H1 ;  /* 0x30000023ff237230 */ /* 0x000fe20000004100 */
[----:B------:R-:W-:Y:S01]  /*8810*/  F2FP.F16.E4M3.UNPACK_B R34, R29 ;  /* 0x0000001dff22723e */ /* 0x000fe200020006ff */
[----:B------:R-:W-:Y:S02]  /*8820*/  HADD2.F32 R38, -RZ, R38.H1_H1 ;  /* 0x30000026ff267230 */ /* 0x000fe40000004100 */
[C---:B------:R-:W-:Y:S01]  /*8830*/  FFMA.FTZ R44, R33.reuse, R39, -R44 ;  /* 0x00000027212c7223 */ /* 0x040fe2000001082c */
[----:B------:R-:W-:Y:S01]  /*8840*/  FFMA.FTZ R42, R33, R42, R37 ;  /* 0x0000002a212a7223 */ /* 0x000fe20000010025 */
[----:B------:R-:W-:Y:S01]  /*8850*/  HADD2.F32 R31, -RZ, R31.H1_H1 ;  /* 0x3000001fff1f7230 */ /* 0x000fe20000004100 */
[----:B------:R-:W-:Y:S01]  /*8860*/  F2FP.F16.E4M3.UNPACK_B R33, R20 ;  /* 0x00000014ff21723e */ /* 0x000fe200020006ff */
[C---:B------:R-:W-:Y:S01]  /*8870*/  FMUL.FTZ R20, R35.reuse, R36 ;  /* 0x0000002423147220 */ /* 0x040fe20000410000 */
[----:B------:R-:W-:Y:S01]  /*8880*/  FMUL.FTZ R37, R35, R38 ;  /* 0x0000002623257220 */ /* 0x000fe20000410000 */
[----:B------:R-:W-:Y:S01]  /*8890*/  HADD2.F32 R35, -RZ, R34.H0_H0 ;  /* 0x20000022ff237230 */ /* 0x000fe20000004100 */
[----:B------:R-:W-:Y:S01]  /*88a0*/  F2FP.SATFINITE.E4M3.F32.PACK_AB_MERGE_C R47, R50, R47, RZ ;  /* 0x0000002f322f723e */ /* 0x000fe200048070ff */
[----:B------:R-:W-:-:S02]  /*88b0*/  HADD2.F32 R29, -RZ, R25.H0_H0 ;  /* 0x20000019ff1d7230 */ /* 0x000fc40000004100 */
[C---:B------:R-:W-:Y:S01]  /*88c0*/  FFMA.FTZ R41, R31.reuse, R38, -R20 ;  /* 0x000000261f297223 */ /* 0x040fe20000010814 */
[----:B------:R-:W-:Y:S01]  /*88d0*/  FFMA.FTZ R43, R31, R36, R37 ;  /* 0x000000241f2b7223 */ /* 0x000fe20000010025 */
[----:B------:R-:W-:Y:S02]  /*88e0*/  HADD2.F32 R31, -RZ, R33.H0_H0 ;  /* 0x20000021ff1f7230 */ /* 0x000fe40000004100 */
        /* <DEDUP_REMOVED lines=11> */
[----:B------:R-:W-:Y:S01]  /*89a0*/  F2FP.F16.E4M3.UNPACK_B R29, R3.H1 ;  /* 0x00000003ff1d723e */ /* 0x000fe200030006ff */
[-C--:B------:R-:W-:Y:S01]  /*89b0*/  FMUL.FTZ R25, R25, R33.reuse ;  /* 0x0000002119197220 */ /* 0x080fe20000410000 */
[----:B------:R-:W-:Y:S01]  /*89c0*/  FFMA.FTZ R36, R10, R33, -R39 ;  /* 0x000000210a247223 */ /* 0x000fe20000010827 */
[----:B------:R-:W-:Y:S01]  /*89d0*/  HADD2.F32 R33, -RZ, R31.H0_H0 ;  /* 0x2000001fff217230 */ /* 0x000fe20000004100 */
[----:B------:R-:W-:Y:S01]  /*89e0*/  F2FP.F16.E4M3.UNPACK_B R3, R3 ;  /* 0x00000003ff03723e */ /* 0x000fe200020006ff */
[----:B------:R-:W-:-:S02]  /*89f0*/  HADD2.F32 R20, -RZ, R26.H0_H0 ;  /* 0x2000001aff147230 */ /* 0x000fc40000004100 */
[----:B------:R-:W-:Y:S01]  /*8a00*/  FFMA.FTZ R34, R10, R34, R25 ;  /* 0x000000220a227223 */ /* 0x000fe20000010019 */
[----:B------:R-:W-:Y:S01]  /*8a10*/  HADD2.F32 R25, -RZ, R29.H0_H0 ;  /* 0x2000001dff197230 */ /* 0x000fe20000004100 */
[----:B------:R-:W-:Y:S01]  /*8a20*/  F2FP.SATFINITE.E4M3.F32.PACK_AB_MERGE_C R42, R43, R42, RZ ;  /* 0x0000002a2b2a723e */ /* 0x000fe200048070ff */
[----:B------:R-:W-:Y:S02]  /*8a30*/  HADD2.F32 R10, -RZ, R14.H0_H0 ;  /* 0x2000000eff0a7230 */ /* 0x000fe40000004100 */
[C---:B------:R-:W-:Y:S01]  /*8a40*/  FMUL.FTZ R39, R20.reuse, R33 ;  /* 0x0000002114277220 */ /* 0x040fe20000410000 */
[----:B------:R-:W-:Y:S02]  /*8a50*/  HADD2.F32 R31, -RZ, R31.H1_H1 ;  /* 0x3000001fff1f7230 */ /* 0x000fe40000004100 */
[-C--:B------:R-:W-:Y:S01]  /*8a60*/  FMUL.FTZ R45, R20, R25.reuse ;  /* 0x00000019142d7220 */ /* 0x080fe20000410000 */
[----:B------:R-:W-:Y:S02]  /*8a70*/  HADD2.F32 R26, -RZ, R26.H1_H1 ;  /* 0x3000001aff1a7230 */ /* 0x000fe40000004100 */
[----:B------:R-:W-:Y:S01]  /*8a80*/  FFMA.FTZ R39, R10, R25, -R39 ;  /* 0x000000190a277223 */ /* 0x000fe20000010827 */
[----:B------:R-:W-:Y:S01]  /*8a90*/  HADD2.F32 R29, -RZ, R29.H1_H1 ;  /* 0x3000001dff1d7230 */ /* 0x000fe20000004100 */
[----:B------:R-:W-:Y:S01]  /*8aa0*/  F2FP.F16.E4M3.UNPACK_B R20, R5 ;  /* 0x00000005ff14723e */ /* 0x000fe200020006ff */
[----:B------:R-:W-:-:S02]  /*8ab0*/  HADD2.F32 R14, -RZ, R14.H1_H1 ;  /* 0x3000000eff0e7230 */ /* 0x000fc40000004100 */
[----:B------:R-:W-:Y:S01]  /*8ac0*/  FMUL.FTZ R25, R26, R31 ;  /* 0x0000001f1a197220 */ /* 0x000fe20000410000 */
[----:B------:R-:W-:Y:S01]  /*8ad0*/  FFMA.FTZ R45, R10, R33, R45 ;  /* 0x000000210a2d7223 */ /* 0x000fe2000001002d */
[-C--:B------:R-:W-:Y:S01]  /*8ae0*/  FMUL.FTZ R26, R26, R29.reuse ;  /* 0x0000001d1a1a7220 */ /* 0x080fe20000410000 */
[----:B------:R-:W-:Y:S02]  /*8af0*/  HADD2.F32 R5, -RZ, R7.H0_H0 ;  /* 0x20000007ff057230 */ /* 0x000fe40000004100 */
[C---:B------:R-:W-:Y:S01]  /*8b00*/  FFMA.FTZ R40, R14.reuse, R29, -R25 ;  /* 0x0000001d0e287223 */ /* 0x040fe20000010819 */
[----:B------:R-:W-:Y:S02]  /*8b10*/  HADD2.F32 R10, -RZ, R3.H0_H0 ;  /* 0x20000003ff0a7230 */ /* 0x000fe40000004100 */
[----:B------:R-:W-:Y:S01]  /*8b20*/  FFMA.FTZ R46, R14, R31, R26 ;  /* 0x0000001f0e2e7223 */ /* 0x000fe2000001001a */
[--C-:B------:R-:W-:Y:S01]  /*8b30*/  HADD2.F32 R26, -RZ, R20.reuse.H0_H0 ;  /* 0x20000014ff1a7230 */ /* 0x100fe20000004100 */
[----:B------:R-:W-:Y:S01]  /*8b40*/  F2FP.SATFINITE.E4M3.F32.PACK_AB_MERGE_C R8, R34, R35, R42 ;  /* 0x000000232208723e */ /* 0x000fe2000480702a */
[----:B------:R-:W-:Y:S01]  /*8b50*/  HADD2.F32 R20, -RZ, R20.H1_H1 ;  /* 0x30000014ff147230 */ /* 0x000fe20000004100 */
[----:B------:R-:W-:Y:S01]  /*8b60*/  F2FP.SATFINITE.E4M3.F32.PACK_AB_MERGE_C R39, R40, R39, RZ ;  /* 0x000000272827723e */ /* 0x000fe200048070ff */
[----:B------:R-:W-:-:S02]  /*8b70*/  HADD2.F32 R7, -RZ, R7.H1_H1 ;  /* 0x30000007ff077230 */ /* 0x000fc40000004100 */
[C---:B------:R-:W-:Y:S01]  /*8b80*/  FMUL.FTZ R38, R5.reuse, R26 ;  /* 0x0000001a05267220 */ /* 0x040fe20000410000 */
[----:B------:R-:W-:Y:S02]  /*8b90*/  HADD2.F32 R14, -RZ, R3.H1_H1 ;  /* 0x30000003ff0e7230 */ /* 0x000fe40000004100 */
[----:B------:R-:W-:Y:S01]  /*8ba0*/  FMUL.FTZ R5, R5, R10 ;  /* 0x0000000a05057220 */ /* 0x000fe20000410000 */
[--C-:B------:R-:W-:Y:S02]  /*8bb0*/  HADD2.F32 R3, -RZ, R4.reuse.H0_H0 ;  /* 0x20000004ff037230 */ /* 0x100fe40000004100 */
[C---:B------:R-:W-:Y:S01]  /*8bc0*/  FMUL.FTZ R25, R7.reuse, R20 ;  /* 0x0000001407197220 */ /* 0x040fe20000410000 */
[----:B------:R-:W-:Y:S02]  /*8bd0*/  HADD2.F32 R4, -RZ, R4.H1_H1 ;  /* 0x30000004ff047230 */ /* 0x000fe40000004100 */
[----:B------:R-:W-:Y:S01]  /*8be0*/  FMUL.FTZ R7, R7, R14 ;  /* 0x0000000e07077220 */ /* 0x000fe20000410000 */
[----:B------:R-:W-:Y:S01]  /*8bf0*/  F2FP.SATFINITE.E4M3.F32.PACK_AB_MERGE_C R45, R46, R45, RZ ;  /* 0x0000002d2e2d723e */ /* 0x000fe200048070ff */
[C---:B------:R-:W-:Y:S01]  /*8c00*/  FFMA.FTZ R38, R3.reuse, R10, -R38 ;  /* 0x0000000a03267223 */ /* 0x040fe20000010826 */
[----:B------:R-:W-:Y:S01]  /*8c10*/  FFMA.FTZ R10, R3, R26, R5 ;  /* 0x0000001a030a7223 */ /* 0x000fe20000010005 */
[C---:B------:R-:W-:Y:S01]  /*8c20*/  FFMA.FTZ R25, R4.reuse, R14, -R25 ;  /* 0x0000000e04197223 */ /* 0x040fe20000010819 */
[----:B------:R-:W-:Y:S01]  /*8c30*/  FFMA.FTZ R3, R4, R20, R7 ;  /* 0x0000001404037223 */ /* 0x000fe20000010007 */
        /* <DEDUP_REMOVED lines=9> */
[----:B------:R0:W-:Y:S04]  /*8cd0*/  STS.128 [R51+0xb000], R4 ;  /* 0x00b0000433007388 */ /* 0x0001e80000000c00 */
[----:B------:R0:W-:Y:S02]  /*8ce0*/  STS.128 [R0+0xb000], R8 ;  /* 0x00b0000800007388 */ /* 0x0001e40000000c00 */
.L_x_1160:
[----:B------:R-:W-:Y:S05]  /*8cf0*/  BSYNC B0 ;  /* 0x0000000000007941 */ /* 0x000fea0003800000 */
.L_x_1153:
        /* <DEDUP_REMOVED lines=8> */
.L_x_1150:
[----:B0-2---:R-:W2:Y:S02]  /*8d80*/  LDL R0, [R1+0xc] ;  /* 0x00000c0001007983 */ /* 0x005ea40000100800 */
[----:B--2---:R-:W-:-:S13]  /*8d90*/  ISETP.NE.AND P0, PT, R0, 0x3, PT ;  /* 0x000000030000780c */ /* 0x004fda0003f05270 */
[----:B------:R-:W-:Y:S05]  /*8da0*/  @!P0 BRA `(.L_x_1168) ;  /* 0x0000000000048947 */ /* 0x000fea0003800000 */
[----:B------:R-:W-:Y:S01]  /*8db0*/  BPT.TRAP 0x1 ;  /* 0x000000040000795c */ /* 0x000fe20000300000 */
.L_x_1168:
[----:B----4-:R-:W-:Y:S01]  /*8dc0*/  IMAD R14, R19, 0x8, R18 ;  /* 0x00000008130e7824 */ /* 0x010fe200078e0212 */
[----:B-1----:R-:W-:-:S04]  /*8dd0*/  SHF.L.U32 R3, R156, 0x1f, RZ ;  /* 0x0000001f9c037819 */ /* 0x002fc800000006ff */
[----:B------:R0:W1:Y:S01]  /*8de0*/  SYNCS.PHASECHK.TRANS64.TRYWAIT P1, [R14+URZ+0x13230], R3 ;  /* 0x013230030e0075a7 */ /* 0x000062000802017f */
[----:B------:R-:W-:Y:S05]  /*8df0*/  @!P0 BRA `(.L_x_1169) ;  /* 0x0000000000048947 */ /* 0x000fea0003800000 */
[----:B------:R-:W-:Y:S01]  /*8e00*/  BPT.TRAP 0x1 ;  /* 0x000000040000795c */ /* 0x000fe20000300000 */
.L_x_1169:
[----:B------:R-:W3:Y:S01]  /*8e10*/  S2R R0, SR_TID.X ;  /* 0x0000000000007919 */ /* 0x000ee20000002100 */
[----:B------:R-:W-:Y:S02]  /*8e20*/  LOP3.LUT R16, R16, 0xfffffffe, RZ, 0xc0, !PT ;  /* 0xfffffffe10107812 */ /* 0x000fe400078ec0ff */
[----:B---3-5:R-:W-:Y:S01]  /*8e30*/  LOP3.LUT R4, R0, 0x7f, RZ, 0xc0, !PT ;  /* 0x0000007f00047812 */ /* 0x028fe200078ec0ff */
[----:B------:R-:W-:-:S03]  /*8e40*/  VIADD R0, R18, 0xe000 ;  /* 0x0000e00012007836 */ /* 0x000fc60000000000 */
[----:B------:R-:W-:Y:S02]  /*8e50*/  ISETP.NE.AND P2, PT, R4, RZ, PT ;  /* 0x000000ff0400720c */ /* 0x000fe40003f45270 */
[----:B------:R-:W-:-:S04]  /*8e60*/  SHF.R.U32.HI R0, RZ, 0x4, R0 ;  /* 0x00000004ff007819 */ /* 0x000fc80000011600 */
[----:B------:R-:W-:-:S07]  /*8e70*/  LOP3.LUT R0, R0, 0x3fff, RZ, 0xc0, !PT ;  /* 0x00003fff00007812 */ /* 0x000fce00078ec0ff */
[----:B------:R-:W-:Y:S01]  /*8e80*/  @P2 LOP3.LUT R16, R16, 0x1, RZ, 0xfc, !PT ;  /* 0x0000000110102812 */ /* 0x000fe200078efcff */
[----:B-1----:R-:W-:Y:S06]  /*8e90*/  @P1 BRA `(.L_x_1170) ;  /* 0x0000000000081947 */ /* 0x002fec0003800000 */
[----:B------:R-:W1:Y:S02]  /*8ea0*/  SYNCS.PHASECHK.TRANS64.TRYWAIT P1, [R14+URZ+0x13230], R3 ;  /* 0x013230030e0075a7 */ /* 0x000e64000802017f */
[----:B-1----:R-:W-:Y:S05]  /*8eb0*/  @!P1 BRA `(.L_x_1171) ;  /* 0x0000019800609947 */ /* 0x002fea0003800000 */
.L_x_1170:
[----:B------:R-:W-:Y:S01]  /*8ec0*/  LOP3.LUT R0, R0, 0x10000, RZ, 0xfc, !PT ;  /* 0x0001000000007812 */ /* 0x000fe200078efcff */
[----:B------:R-:W-:Y:S05]  /*8ed0*/  WARPSYNC.ALL ;  /* 0x0000000000007948 */ /* 0x000fea0003800000 */
[----:B------:R2:W-:Y:S01]  /*8ee0*/  STL [R1+0x38], R0 ;  /* 0x0000380001007387 */ /* 0x0005e20000100800 */
[----:B------:R-:W-:-:S03]  /*8ef0*/  IMAD R8, R19, 0x280, R0 ;  /* 0x0000028013087824 */ /* 0x000fc600078e0200 */
[----:B------:R-:W3:Y:S01]  /*8f00*/  LDL R15, [R1+0x48] ;  /* 0x00004800010f7983 */ /* 0x000ee20000100800 */
[----:B------:R-:W-:Y:S02]  /*8f10*/  IMAD.MOV.U32 R9, RZ, RZ, -0x7fffffe0 ;  /* 0x80000020ff097424 */ /* 0x000fe400078e00ff */
[----:B------:R-:W-:Y:S01]  /*8f20*/  IMAD.MOV.U32 R5, RZ, RZ, -0x7fffffe0 ;  /* 0x80000020ff057424 */ /* 0x000fe200078e00ff */
[----:B------:R-:W-:Y:S01]  /*8f30*/  WARPGROUP.ARRIVE ;  /* 0x00000000000079c5 */ /* 0x000fe20000000000 */
[----:B------:R-:W-:Y:S01]  /*8f40*/  VIADD R4, R8, 0x80 ;  /* 0x0000008008047836 */ /* 0x000fe20000000000 */
[----:B------:R-:W3:Y:S01]  /*8f50*/  LDL R108, [R1+0x34] ;  /* 0x00003400016c7983 */ /* 0x000ee20000100800 */
[----:B------:R-:W-:Y:S01]  /*8f60*/  IMAD.MOV.U32 R7, RZ, RZ, -0x7fffffe0 ;  /* 0x80000020ff077424 */ /* 0x000fe200078e00ff */
[----:B------:R-:W4:Y:S02]  /*8f70*/  LDC R110, c[0x0][0x448] ;  /* 0x00011200ff6e7b82 */ /* 0x000f240000000800 */
[----:B------:R-:W-:Y:S01]  /*8f80*/  R2UR UR10, R4 ;  /* 0x00000000040a72ca */ /* 0x000fe200000e0000 */
[----:B------:R-:W5:Y:S01]  /*8f90*/  LDL R107, [R1+0x24] ;  /* 0x00002400016b7983 */ /* 0x000f620000100800 */
[----:B------:R-:W-:-:S02]  /*8fa0*/  LOP3.LUT R4, R28, 0x10000, RZ, 0xfc, !PT ;  /* 0x000100001c047812 */ /* 0x000fc400078efcff */
[----:B------:R-:W-:Y:S01]  /*8fb0*/  R2UR UR6, R8 ;  /* 0x00000000080672ca */ /* 0x000fe200000e0000 */
[----:B------:R-:W5:Y:S01]  /*8fc0*/  LDL R114, [R1+0x8] ;  /* 0x0000080001727983 */ /* 0x000f620000100800 */
[----:B------:R-:W-:Y:S02]  /*8fd0*/  R2UR UR7, R9 ;  /* 0x00000000090772ca */ /* 0x000fe400000e0000 */
[----:B------:R-:W-:Y:S01]  /*8fe0*/  R2UR UR4, R4 ;  /* 0x00000000040472ca */ /* 0x000fe200000e0000 */
[----:B------:R-:W5:Y:S01]  /*8ff0*/  LDL R112, [R1+0x4] ;  /* 0x0000040001707983 */ /* 0x000f620000100800 */
[----:B------:R-:W-:-:S13]  /*9000*/  R2UR UR5, R5 ;  /* 0x00000000050572ca */ /* 0x000fda00000e0000 */
[----:B------:R-:W-:Y:S01]  /*9010*/  QGMMA.64x32x32.F32.E4M3.E4M3 R88, gdesc[UR4], RZ, !UPT, gsb0 ;  /* 0x00600000045879f3 */ /* 0x000fe2000c0008ff */
[C---:B------:R-:W-:Y:S02]  /*9020*/  R2UR UR11, R5.reuse ;  /* 0x00000000050b72ca */ /* 0x040fe400000e0000 */
[----:B------:R-:W-:Y:S02]  /*9030*/  R2UR UR8, R4 ;  /* 0x00000000040872ca */ /* 0x000fe400000e0000 */
[----:B------:R-:W-:Y:S01]  /*9040*/  R2UR UR9, R5 ;  /* 0x00000000050972ca */ /* 0x000fe200000e0000 */
[----:B------:R-:W-:Y:S02]  /*9050*/  WARPGROUP.DEPBAR.LE gsb0, 0x0 ;  /* 0x00008000000079c5 */ /* 0x000fe40000010000 */
[----:B------:R-:W-:-:S10]  /*9060*/  WARPGROUP.ARRIVE ;  /* 0x00000000000079c5 */ /* 0x000fd40000000000 */
[----:B------:R-:W-:Y:S01]  /*9070*/  QGMMA.64x32x32.F32.E4M3.E4M3 R72, gdesc[UR8], RZ, !UPT, gsb0 ;  /* 0x00600000084879f3 */ /* 0x000fe2000c0008ff */
[----:B------:R-:W-:Y:S01]  /*9080*/  VIADD R6, R8, 0x100 ;  /* 0x0000010008067836 */ /* 0x000fe20000000000 */
[----:B------:R-:W-:Y:S02]  /*9090*/  R2UR UR15, R7 ;  /* 0x00000000070f72ca */ /* 0x000fe400000e0000 */
[----:B------:R-:W-:Y:S02]  /*90a0*/  R2UR UR12, R4 ;  /* 0x00000000040c72ca */ /* 0x000fe400000e0000 */
        /* <DEDUP_REMOVED lines=13> */
[----:B------:R-:W-:Y:S02]  /*9180*/  VIADD R10, R8, 0x200 ;  /* 0x00000200080a7836 */ /* 0x000fe40000000000 */
[----:B------:R-:W-:Y:S01]  /*9190*/  IMAD.MOV.U32 R11, RZ, RZ, -0x7fffffe0 ;  /* 0x80000020ff0b7424 */ /* 0x000fe200078e00ff */
[----:B------:R-:W-:Y:S02]  /*91a0*/  R2UR UR20, R4 ;  /* 0x00000000041472ca */ /* 0x000fe400000e0000 */
[----:B------:R-:W-:Y:S02]  /*91b0*/  R2UR UR22, R10 ;  /* 0x000000000a1672ca */ /* 0x000fe400000e0000 */
[----:B------:R-:W-:Y:S02]  /*91c0*/  R2UR UR23, R11 ;  /* 0x000000000b1772ca */ /* 0x000fe400000e0000 */
[----:B------:R-:W-:Y:S01]  /*91d0*/  R2UR UR21, R5 ;  /* 0x00000000051572ca */ /* 0x000fe200000e0000 */
[----:B------:R-:W-:-:S02]  /*91e0*/  WARPGROUP.DEPBAR.LE gsb0, 0x0 ;  /* 0x00008000000079c5 */ /* 0x000fc40000010000 */
[----:B------:R-:W-:-:S10]  /*91f0*/  WARPGROUP.ARRIVE ;  /* 0x00000000000079c5 */ /* 0x000fd40000000000 */
[----:B------:R-:W-:Y:S01]  /*9200*/  QGMMA.64x32x32.F32.E4M3.E4M3 R24, gdesc[UR20], RZ, !UPT, gsb0 ;  /* 0x00600000141879f3 */ /* 0x000fe2000c0008ff */
[----:B------:R-:W-:Y:S02]  /*9210*/  VIADD R6, R8, 0x2 ;  /* 0x0000000208067836 */ /* 0x000fe40000000000 */
[----:B------:R-:W-:-:S03]  /*9220*/  IMAD.MOV.U32 R7, RZ, RZ, -0x7fffffe0 ;  /* 0x80000020ff077424 */ /* 0x000fc600078e00ff */
[----:B------:R-:W-:Y:S01]  /*9230*/  R2UR UR6, R6 ;  /* 0x00000000060672ca */ /* 0x000fe200000e0000 */
[----:B------:R-:W-:Y:S01]  /*9240*/  VIADD R6, R4, 0x2 ;  /* 0x0000000204067836 */ /* 0x000fe20000000000 */
[----:B------:R-:W-:Y:S01]  /*9250*/  R2UR UR7, R7 ;  /* 0x00000000070772ca */ /* 0x000fe200000e0000 */
[----:B------:R-:W-:-:S03]  /*9260*/  IMAD.MOV.U32 R7, RZ, RZ, -0x7fffffe0 ;  /* 0x80000020ff077424 */ /* 0x000fc600078e00ff */
[----:B------:R-:W-:Y:S02]  /*9270*/  R2UR UR4, R6 ;  /* 0x00000000060472ca */ /* 0x000fe400000e0000 */
[----:B------:R-:W-:Y:S01]  /*9280*/  R2UR UR5, R7 ;  /* 0x00000000070572ca */ /* 0x000fe200000e0000 */
[----:B------:R-:W-:Y:S02]  /*9290*/  WARPGROUP.DEPBAR.LE gsb0, 0x0 ;  /* 0x00008000000079c5 */ /* 0x000fe40000010000 */
[----:B------:R-:W-:-:S10]  /*92a0*/  WARPGROUP.ARRIVE ;  /* 0x00000000000079c5 */ /* 0x000fd40000000000 */
[----:B------:R-:W-:Y:S01]  /*92b0*/  QGMMA.64x32x32.F32.E4M3.E4M3 R88, gdesc[UR4], R88, gsb0 ;  /* 0x00600000045879f3 */ /* 0x000fe20008000858 */
[----:B------:R-:W-:Y:S02]  /*92c0*/  VIADD R12, R8, 0x82 ;  /* 0x00000082080c7836 */ /* 0x000fe40000000000 */
[----:B------:R-:W-:Y:S01]  /*92d0*/  IMAD.MOV.U32 R13, RZ, RZ, -0x7fffffe0 ;  /* 0x80000020ff0d7424 */ /* 0x000fe200078e00ff */
[----:B------:R-:W-:Y:S01]  /*92e0*/  R2UR UR8, R6 ;  /* 0x00000000060872ca */ /* 0x000fe200000e0000 */
[----:B------:R-:W-:Y:S01]  /*92f0*/  VIADD R10, R8, 0x102 ;  /* 0x00000102080a7836 */ /* 0x000fe20000000000 */
[----:B------:R-:W-:Y:S01]  /*9300*/  R2UR UR10, R12 ;  /* 0x000000000c0a72ca */ /* 0x000fe200000e0000 */
[----:B------:R-:W-:Y:S01]  /*9310*/  IMAD.MOV.U32 R11, RZ, RZ, -0x7fffffe0 ;  /* 0x80000020ff0b7424 */ /* 0x000fe200078e00ff */
[----:B------:R-:W-:Y:S01]  /*9320*/  R2UR UR11, R13 ;  /* 0x000000000d0b72ca */ /* 0x000fe200000e0000 */
[----:B------:R-:W-:Y:S01]  /*9330*/  IMAD.MOV.U32 R9, RZ, RZ, -0x7fffffe0 ;  /* 0x80000020ff097424 */ /* 0x000fe200078e00ff */
[----:B------:R-:W-:Y:S01]  /*9340*/  R2UR UR9, R7 ;  /* 0x00000000070972ca */ /* 0x000fe200000e0000 */
[----:B------:R-:W2:Y:S01]  /*9350*/  S2R R20, SR_TID.X ;  /* 0x0000000000147919 */ /* 0x000ea20000002100 */
[----:B------:R-:W-:Y:S01]  /*9360*/  R2UR UR12, R6 ;  /* 0x00000000060c72ca */ /* 0x000fe200000e0000 */
[----:B---3--:R-:W-:Y:S01]  /*9370*/  IMAD.IADD R106, R15, 0x1, R108 ;  /* 0x000000010f6a7824 */ /* 0x008fe200078e026c */
[----:B------:R-:W-:Y:S01]  /*9380*/  R2UR UR13, R7 ;  /* 0x00000000070d72ca */ /* 0x000fe200000e0000 */
[----:B------:R-:W-:Y:S01]  /*9390*/  ULDC UR4, c[0x0][0x9dc] ;  /* 0x0002770000047ab9 */ /* 0x000fe20000000800 */
[----:B------:R-:W-:-:S02]  /*93a0*/  WARPGROUP.DEPBAR.LE gsb0, 0x0 ;  /* 0x00008000000079c5 */ /* 0x000fc40000010000 */
[----:B------:R-:W-:-:S06]  /*93b0*/  WARPGROUP.ARRIVE ;  /* 0x00000000000079c5 */ /* 0x000fcc0000000000 */
[----:B------:R-:W-:Y:S01]  /*93c0*/  QGMMA.64x32x32.F32.E4M3.E4M3 R72, gdesc[UR8], R72, gsb0 ;  /* 0x00600000084879f3 */ /* 0x000fe20008000848 */
[----:B------:R-:W-:Y:S02]  /*93d0*/  R2UR UR14, R10 ;  /* 0x000000000a0e72ca */ /* 0x000fe400000e0000 */
[----:B------:R-:W-:Y:S01]  /*93e0*/  R2UR UR15, R11 ;  /* 0x000000000b0f72ca */ /* 0x000fe200000e0000 */
[----:B------:R-:W-:Y:S01]  /*93f0*/  VIADD R10, R8, 0x182 ;  /* 0x00000182080a7836 */ /* 0x000fe20000000000 */
[----:B------:R-:W-:Y:S02]  /*9400*/  WARPGROUP.DEPBAR.LE gsb0, 0x0 ;  /* 0x00008000000079c5 */ /* 0x000fe40000010000 */
[----:B------:R-:W-:-:S09]  /*9410*/  WARPGROUP.ARRIVE ;  /* 0x00000000000079c5 */ /* 0x000fd20000000000 */
[----:B------:R-:W-:Y:S01]  /*9420*/  QGMMA.64x32x32.F32.E4M3.E4M3 R56, gdesc[UR12], R56, gsb0 ;  /* 0x006000000c3879f3 */ /* 0x000fe20008000838 */
[----:B------:R-:W-:Y:S01]  /*9430*/  IMAD.MOV.U32 R11, RZ, RZ, -0x7fffffe0 ;  /* 0x80000020ff0b7424 */ /* 0x000fe200078e00ff */
[----:B------:R-:W-:Y:S02]  /*9440*/  R2UR UR18, R10 ;  /* 0x000000000a1272ca */ /* 0x000fe400000e0000 */
[----:B------:R-:W-:Y:S02]  /*9450*/  R2UR UR16, R6 ;  /* 0x00000000061072ca */ /* 0x000fe400000e0000 */
[----:B------:R-:W-:Y:S02]  /*9460*/  R2UR UR19, R11 ;  /* 0x000000000b1372ca */ /* 0x000fe400000e0000 */
[----:B------:R-:W-:Y:S01]  /*9470*/  R2UR UR17, R7 ;  /* 0x00000000071172ca */ /* 0x000fe200000e0000 */
[----:B------:R-:W-:Y:S01]  /*9480*/  VIADD R8, R8, 0x202 ;  /* 0x0000020208087836 */ /* 0x000fe20000000000 */
[----:B------:R-:W-:Y:S01]  /*9490*/  R2UR UR23, R9 ;  /* 0x00000000091772ca */ /* 0x000fe200000e0000 */
[----:B------:R-:W3:Y:S01]  /*94a0*/  LDC.64 R10, c[0x0][0x9e0] ;  /* 0x00027800ff0a7b82 */ /* 0x000ee20000000a00 */
[----:B------:R-:W-:-:S02]  /*94b0*/  WARPGROUP.DEPBAR.LE gsb0, 0x0 ;  /* 0x00008000000079c5 */ /* 0x000fc40000010000 */
[----:B------:R-:W-:-:S07]  /*94c0*/  WARPGROUP.ARRIVE ;  /* 0x00000000000079c5 */ /* 0x000fce0000000000 */
[----:B------:R-:W-:Y:S01]  /*94d0*/  QGMMA.64x32x32.F32.E4M3.E4M3 R40, gdesc[UR16], R40, gsb0 ;  /* 0x00600000102879f3 */ /* 0x000fe20008000828 */
[----:B------:R-:W-:Y:S02]  /*94e0*/  R2UR UR22, R8 ;  /* 0x00000000081672ca */ /* 0x000fe400000e0000 */
[----:B------:R-:W-:Y:S02]  /*94f0*/  R2UR UR20, R6 ;  /* 0x00000000061472ca */ /* 0x000fe400000e0000 */
[----:B------:R-:W-:Y:S02]  /*9500*/  R2UR UR21, R7 ;  /* 0x00000000071572ca */ /* 0x000fe400000e0000 */
[----:B----4-:R-:W-:-:S13]  /*9510*/  ISETP.NE.AND P2, PT, R110, 0x1, PT ;  /* 0x000000016e00780c */ /* 0x010fda0003f45270 */
[----:B01----:R-:W0:Y:S08]  /*9520*/  @P2 LDC R3, c[0x0][0x44c] ;  /* 0x00011300ff032b82 */ /* 0x003e300000000800 */
[----:B------:R-:W1:Y:S01]  /*9530*/  @P2 LDC R9, c[0x0][0x450] ;  /* 0x00011400ff092b82 */ /* 0x000e620000000800 */
[----:B------:R-:W-:Y:S02]  /*9540*/  WARPGROUP.DEPBAR.LE gsb0, 0x0 ;  /* 0x00008000000079c5 */ /* 0x000fe40000010000 */
[----:B------:R-:W-:-:S06]  /*9550*/  WARPGROUP.ARRIVE ;  /* 0x00000000000079c5 */ /* 0x000fcc0000000000 */
[----:B------:R-:W-:Y:S01]  /*9560*/  QGMMA.64x32x32.F32.E4M3.E4M3 R24, gdesc[UR20], R24, gsb0 ;  /* 0x00600000141879f3 */ /* 0x000fe20008000818 */
[----:B--2---:R-:W-:-:S04]  /*9570*/  LOP3.LUT R0, R20, 0x7f, RZ, 0xc0, !PT ;  /* 0x0000007f14007812 */ /* 0x004fc800078ec0ff */
[----:B------:R-:W-:Y:S01]  /*9580*/  ISETP.NE.AND P1, PT, R0, RZ, PT ;  /* 0x000000ff0000720c */ /* 0x000fe20003f25270 */
[----:B0-----:R-:W-:-:S05]  /*9590*/  @P2 IMAD.HI.U32 R0, R106, R3, RZ ;  /* 0x000000036a002227 */ /* 0x001fca00078e00ff */
[----:B-1----:R-:W-:Y:S01]  /*95a0*/  @P2 SHF.R.U32.HI R106, RZ, R9, R0 ;  /* 0x00000009ff6a2219 */ /* 0x002fe20000011600 */
[----:B------:R-:W-:-:S04]  /*95b0*/  IMAD.MOV.U32 R3, RZ, RZ, -0xa0 ;  /* 0xffffff60ff037424 */ /* 0x000fc800078e00ff */
[----:B------:R-:W0:Y:S02]  /*95c0*/  SHFL.IDX PT, R12, R106, RZ, 0x1c1f ;  /* 0x001c1fff6a0c7589 */ /* 0x000e2400000e0000 */
[----:B------:R-:W-:Y:S02]  /*95d0*/  @!P1 VIADD R0, R14, 0x13240 ;  /* 0x000132400e009836 */ /* 0x000fe40000000000 */
[----:B------:R-:W-:-:S03]  /*95e0*/  IMAD R20, R104, R3, 0xa1 ;  /* 0x000000a168147424 */ /* 0x000fc600078e0203 */
[----:B------:R-:W-:Y:S01]  /*95f0*/  @!P1 PRMT R0, RZ, 0x654, R0 ;  /* 0x00000654ff009816 */ /* 0x000fe20000000000 */
[----:B------:R-:W-:Y:S01]  /*9600*/  IMAD.U32 R9, RZ, RZ, UR4 ;  /* 0x00000004ff097e24 */ /* 0x000fe2000f8e00ff */
[----:B------:R-:W-:Y:S01]  /*9610*/  LOP3.LUT R17, R17, 0xffffffdf, RZ, 0xc0, !PT ;  /* 0xffffffdf11117812 */ /* 0x000fe200078ec0ff */
[----:B-----5:R-:W-:-:S03]  /*9620*/  IMAD R21, R104, -0xa0, R114 ;  /* 0xffffff6068157824 */ /* 0x020fc600078e0272 */
[----:B------:R-:W-:Y:S02]  /*9630*/  LOP3.LUT R8, RZ, R9, RZ, 0x33, !PT ;  /* 0x00000009ff087212 */ /* 0x000fe400078e33ff */
[----:B------:R-:W-:Y:S02]  /*9640*/  @P2 LOP3.LUT R17, R17, 0x20, RZ, 0xfc, !PT ;  /* 0x0000002011112812 */ /* 0x000fe400078efcff */
[----:B------:R-:W-:Y:S02]  /*9650*/  IADD3 R21, -R107, 0xa0, R21 ;  /* 0x000000a06b157810 */ /* 0x000fe40007ffe115 */
[----:B------:R-:W-:Y:S01]  /*9660*/  LOP3.LUT R17, R17, 0xffffffef, RZ, 0xc0, !PT ;  /* 0xffffffef11117812 */ /* 0x000fe200078ec0ff */
[----:B------:R-:W-:Y:S02]  /*9670*/  WARPGROUP.DEPBAR.LE gsb0, 0x0 ;  /* 0x00008000000079c5 */ /* 0x000fe40000010000 */
[----:B------:R1:W-:Y:S01]  /*9680*/  @!P1 SYNCS.ARRIVE.TRANS64.RED.A1T0 RZ, [R0+URZ], RZ ;  /* 0x000000ff00ff99a7 */ /* 0x0003e2000810043f */
[----:B---3--:R-:W-:-:S02]  /*9690*/  ISETP.GE.AND P1, PT, R11, 0x1, PT ;  /* 0x000000010b00780c */ /* 0x008fc40003f26270 */
[----:B-1----:R-:W-:-:S05]  /*96a0*/  IADD3 R0, R114, R20, -R107 ;  /* 0x0000001472007210 */ /* 0x002fca0007ffe86b */
[----:B------:R-:W-:Y:S02]  /*96b0*/  IMAD.IADD R3, R0, 0x1, -R112 ;  /* 0x0000000100037824 */ /* 0x000fe400078e0a70 */
[----:B------:R-:W-:Y:S02]  /*96c0*/  VIADD R20, R20, 0xffffffff ;  /* 0xffffffff14147836 */ /* 0x000fe40000000000 */
[C---:B------:R-:W-:Y:S02]  /*96d0*/  IMAD.IADD R14, R3.reuse, 0x1, R10 ;  /* 0x00000001030e7824 */ /* 0x040fe400078e020a */
[----:B------:R-:W-:Y:S01]  /*96e0*/  IMAD.IADD R15, R3, 0x1, R8 ;  /* 0x00000001030f7824 */ /* 0x000fe200078e0208 */
[----:B------:R-:W-:Y:S01]  /*96f0*/  @P1 LOP3.LUT R17, R17, 0x10, RZ, 0xfc, !PT ;  /* 0x0000001011111812 */ /* 0x000fe200078efcff */
[----:B------:R-:W-:Y:S01]  /*9700*/  IMAD.IADD R0, R20, 0x1, -R107 ;  /* 0x0000000114007824 */ /* 0x000fe200078e0a6b */
[----:B0-----:R-:W-:Y:S01]  /*9710*/  VIADDMNMX R8, R12, R14, R21, PT ;  /* 0x0000000e0c087246 */ /* 0x001fe20003800115 */
[----:B------:R-:W-:Y:S01]  /*9720*/  IMAD.IADD R3, R15, 0x1, R12 ;  /* 0x000000010f037824 */ /* 0x000fe200078e020c */
[----:B------:R-:W-:Y:S06]  /*9730*/  @!P1 BRA `(.L_x_1172) ;  /* 0x00000000004c9947 */ /* 0x000fec0003800000 */
[----:B------:R-:W-:Y:S01]  /*9740*/  IADD3 R107, -R112, R114, R12 ;  /* 0x00000072706b7210 */ /* 0x000fe20007ffe10c */
[----:B------:R-:W-:Y:S03]  /*9750*/  BSSY B0, `(.L_x_1173) ;  /* 0x000000e000007945 */ /* 0x000fe60003800000 */
[----:B------:R-:W-:-:S13]  /*9760*/  ISETP.GT.AND P1, PT, R107, -0x1, PT ;  /* 0xffffffff6b00780c */ /* 0x000fda0003f24270 */
        /* <DEDUP_REMOVED lines=8> */
.L_x_1174:
[----:B------:R-:W-:-:S13]  /*97f0*/  ISETP.NE.AND P1, PT, R11, 0x1, PT ;  /* 0x000000010b00780c */ /* 0x000fda0003f25270 */
[----:B------:R-:W0:Y:S02]  /*9800*/  @P1 LDC.64 R12, c[0x0][0x9e8] ;  /* 0x00027a00ff0c1b82 */ /* 0x000e240000000a00 */
[----:B0-----:R-:W-:-:S05]  /*9810*/  @P1 IMAD.HI.U32 R12, R107, R12, RZ ;  /* 0x0000000c6b0c1227 */ /* 0x001fca00078e00ff */
[----:B------:R-:W-:-:S07]  /*9820*/  @P1 SHF.R.U32.HI R107, RZ, R13, R12 ;  /* 0x0000000dff6b1219 */ /* 0x000fce000001160c */
.L_x_1175:
[----:B------:R-:W-:Y:S05]  /*9830*/  BSYNC B0 ;  /* 0x0000000000007941 */ /* 0x000fea0003800000 */
.L_x_1173:
[----:B------:R-:W-:-:S05]  /*9840*/  IMAD R12, R107, R11, R0 ;  /* 0x0000000b6b0c7224 */ /* 0x000fca00078e0200 */
[----:B------:R-:W-:Y:S02]  /*9850*/  VIMNMX R3, R3, R12, !PT ;  /* 0x0000000c03037248 */ /* 0x000fe40007fe0100 */
[----:B------:R-:W-:-:S07]  /*9860*/  VIADDMNMX R8, R12, R11, R8, PT ;  /* 0x0000000b0c087246 */ /* 0x000fce0003800108 */
.L_x_1172:
[----:B------:R-:W-:Y:S01]  /*9870*/  ISETP.GE.AND P1, PT, R20, 0x2, PT ;  /* 0x000000021400780c */ /* 0x000fe20003f26270 */
[----:B------:R-:W0:Y:S01]  /*9880*/  SHFL.IDX PT, R106, R106, 0x1, 0x1c1f ;  /* 0x003c1f006a6a7f89 */ /* 0x000e2200000e0000 */
[----:B------:R-:W-:Y:S02]  /*9890*/  LOP3.LUT R16, R16, 0xdfffffff, RZ, 0xc0, !PT ;  /* 0xdfffffff10107812 */ /* 0x000fe400078ec0ff */
[C---:B------:R-:W-:Y:S02]  /*98a0*/  ISETP.GE.AND P2, PT, R20.reuse, 0x9, PT ;  /* 0x000000091400780c */ /* 0x040fe40003f46270 */
[----:B------:R-:W-:Y:S02]  /*98b0*/  LOP3.LUT R17, R17, 0xfffffff7, RZ, 0xc0, !PT ;  /* 0xfffffff711117812 */ /* 0x000fe400078ec0ff */
[C---:B------:R-:W-:Y:S02]  /*98c0*/  ISETP.GE.AND P4, PT, R20.reuse, 0x29, PT ;  /* 0x000000291400780c */ /* 0x040fe40003f86270 */
[----:B------:R-:W-:-:S03]  /*98d0*/  ISETP.GE.AND P6, PT, R20, 0x7a, PT ;  /* 0x0000007a1400780c */ /* 0x000fc60003fc6270 */
[----:B------:R-:W-:Y:S02]  /*98e0*/  @P1 LOP3.LUT R16, R16, 0x20000000, RZ, 0xfc, !PT ;  /* 0x2000000010101812 */ /* 0x000fe400078efcff */
[----:B------:R-:W-:Y:S02]  /*98f0*/  ISETP.GT.AND P1, PT, R3, 0x1, !P1 ;  /* 0x000000010300780c */ /* 0x000fe40004f24270 */
[----:B------:R-:W-:Y:S02]  /*9900*/  LOP3.LUT R16, R16, 0xbfffffff, RZ, 0xc0, !PT ;  /* 0xbfffffff10107812 */ /* 0x000fe400078ec0ff */
[----:B------:R-:W-:Y:S02]  /*9910*/  ISETP.LT.OR P1, PT, R8, 0x2, P1 ;  /* 0x000000020800780c */ /* 0x000fe40000f21670 */
[----:B------:R-:W-:Y:S02]  /*9920*/  @P2 LOP3.LUT R16, R16, 0x40000000, RZ, 0xfc, !PT ;  /* 0x4000000010102812 */ /* 0x000fe400078efcff */
[----:B------:R-:W-:-:S02]  /*9930*/  FSEL R89, R89, -INF , !P1 ;  /* 0xff80000059597808 */ /* 0x000fc40004800000 */
[----:B------:R-:W-:Y:S01]  /*9940*/  ISETP.GT.AND P1, PT, R3, 0x8, !P2 ;  /* 0x000000080300780c */ /* 0x000fe20005724270 */
[----:B0-----:R-:W-:Y:S01]  /*9950*/  IMAD.IADD R15, R15, 0x1, R106 ;  /* 0x000000010f0f7824 */ /* 0x001fe200078e026a */
[----:B------:R-:W-:Y:S02]  /*9960*/  ISETP.GE.AND P2, PT, R20, 0xa, PT ;  /* 0x0000000a1400780c */ /* 0x000fe40003f46270 */
[----:B------:R-:W-:Y:S02]  /*9970*/  ISETP.LT.OR P1, PT, R8, 0x9, P1 ;  /* 0x000000090800780c */ /* 0x000fe40000f21670 */
[----:B------:R-:W-:Y:S02]  /*9980*/  LOP3.LUT R16, R16, 0x7fffffff, RZ, 0xc0, !PT ;  /* 0x7fffffff10107812 */ /* 0x000fe400078ec0ff */
[----:B------:R-:W-:Y:S02]  /*9990*/  FSEL R107, R92, -INF , !P1 ;  /* 0xff8000005c6b7808 */ /* 0x000fe40004800000 */
[----:B------:R-:W-:-:S02]  /*99a0*/  ISETP.GT.AND P1, PT, R3, 0x9, !P2 ;  /* 0x000000090300780c */ /* 0x000fc40005724270 */
[----:B------:R-:W-:Y:S02]  /*99b0*/  VIADDMNMX R14, R106, R14, R21, PT ;  /* 0x0000000e6a0e7246 */ /* 0x000fe40003800115 */
[----:B------:R-:W-:Y:S02]  /*99c0*/  ISETP.LT.OR P1, PT, R8, 0xa, P1 ;  /* 0x0000000a0800780c */ /* 0x000fe40000f21670 */
[----:B------:R-:W-:Y:S02]  /*99d0*/  @P2 LOP3.LUT R17, R17, 0x8, RZ, 0xfc, !PT ;  /* 0x0000000811112812 */ /* 0x000fe400078efcff */
[----:B------:R-:W-:Y:S02]  /*99e0*/  ISETP.GE.AND P2, PT, R20, 0x11, PT ;  /* 0x000000111400780c */ /* 0x000fe40003f46270 */
[----:B------:R-:W-:Y:S02]  /*99f0*/  LOP3.LUT R17, R17, 0xfffffffb, RZ, 0xc0, !PT ;  /* 0xfffffffb11117812 */ /* 0x000fe400078ec0ff */
[----:B------:R-:W-:-:S02]  /*9a00*/  FSEL R93, R93, -INF , !P1 ;  /* 0xff8000005d5d7808 */ /* 0x000fc40004800000 */
        /* <DEDUP_REMOVED lines=17> */
[----:B------:R-:W-:-:S04]  /*9b20*/  ISETP.GT.AND P1, PT, R3, 0x19, !P2 ;  /* 0x000000190300780c */ /* 0x000fc80005724270 */
[----:B------:R-:W-:-:S04]  /*9b30*/  ISETP.LT.OR P1, PT, R8, 0x1a, P1 ;  /* 0x0000001a0800780c */ /* 0x000fc80000f21670 */
[----:B------:R-:W-:Y:S02]  /*9b40*/  FSEL R101, R101, -INF , !P1 ;  /* 0xff80000065657808 */ /* 0x000fe40004800000 */
[----:B------:R-:W-:Y:S02]  /*9b50*/  ISETP.GE.AND P1, PT, R20, 0x21, PT ;  /* 0x000000211400780c */ /* 0x000fe40003f26270 */
[----:B------:R-:W-:Y:S02]  /*9b60*/  @P2 LOP3.LUT R16, R16, 0x80000000, RZ, 0xfc, !PT ;  /* 0x8000000010102812 */ /* 0x000fe400078efcff */
[----:B------:R-:W-:Y:S02]  /*9b70*/  ISETP.GT.AND P2, PT, R3, 0x20, !P1 ;  /* 0x000000200300780c */ /* 0x000fe40004f44270 */
[----:B------:R-:W-:Y:S02]  /*9b80*/  LOP3.LUT R16, R16, 0xffdfffff, RZ, 0xc0, !PT ;  /* 0xffdfffff10107812 */ /* 0x000fe400078ec0ff */
[----:B------:R-:W-:-:S02]  /*9b90*/  ISETP.LT.OR P2, PT, R8, 0x21, P2 ;  /* 0x000000210800780c */ /* 0x000fc40001741670 */
[----:B------:R-:W-:Y:S02]  /*9ba0*/  @P4 LOP3.LUT R16, R16, 0x200000, RZ, 0xfc, !PT ;  /* 0x0020000010104812 */ /* 0x000fe400078efcff */
[----:B------:R-:W-:Y:S02]  /*9bb0*/  FSEL R113, R72, -INF , !P2 ;  /* 0xff80000048717808 */ /* 0x000fe40005000000 */
[----:B------:R-:W-:Y:S02]  /*9bc0*/  ISETP.GE.AND P2, PT, R20, 0x22, PT ;  /* 0x000000221400780c */ /* 0x000fe40003f46270 */
[----:B------:R-:W-:Y:S02]  /*9bd0*/  LOP3.LUT R16, R16, 0xffefffff, RZ, 0xc0, !PT ;  /* 0xffefffff10107812 */ /* 0x000fe400078ec0ff */
[----:B------:R-:W-:-:S04]  /*9be0*/  ISETP.GT.AND P3, PT, R3, 0x21, !P2 ;  /* 0x000000210300780c */ /* 0x000fc80005764270 */
[----:B------:R-:W-:-:S04]  /*9bf0*/  ISETP.LT.OR P3, PT, R8, 0x22, P3 ;  /* 0x000000220800780c */ /* 0x000fc80001f61670 */
        /* <DEDUP_REMOVED lines=128> */
[----:B------:R-:W-:Y:S02]  /*a400*/  @P4 LOP3.LUT R16, R16, 0x4000000, RZ, 0xfc, !PT ;  /* 0x0400000010104812 */ /* 0x000fe400078efcff */
[----:B------:R-:W-:Y:S02]  /*a410*/  ISETP.GT.AND P3, PT, R3, 0x80, !P4 ;  /* 0x000000800300780c */ /* 0x000fe40006764270 */
[----:B------:R-:W-:Y:S02]  /*a420*/  ISETP.GE.AND P4, PT, R20, 0x82, PT ;  /* 0x000000821400780c */ /* 0x000fe40003f86270 */
[----:B------:R-:W-:Y:S02]  /*a430*/  ISETP.LT.OR P3, PT, R8, 0x81, P3 ;  /* 0x000000810800780c */ /* 0x000fe40001f61670 */
[----:B------:R-:W-:-:S02]  /*a440*/  LOP3.LUT R16, R16, 0xfdffffff, RZ, 0xc0, !PT ;  /* 0xfdffffff10107812 */ /* 0x000fc400078ec0ff */
        /* <DEDUP_REMOVED lines=35> */
[----:B------:R-:W-:-:S04]  /*a680*/  ISETP.GT.AND P5, PT, R3, RZ, !P4 ;  /* 0x000000ff0300720c */ /* 0x000fc800067a4270 */
[----:B------:R-:W-:-:S04]  /*a690*/  ISETP.LT.OR P5, PT, R8, 0x1, P5 ;  /* 0x000000010800780c */ /* 0x000fc80002fa1670 */
[----:B------:R-:W-:Y:S02]  /*a6a0*/  FSEL R88, R88, -INF , !P5 ;  /* 0xff80000058587808 */ /* 0x000fe40006800000 */
[----:B------:R-:W-:-:S13]  /*a6b0*/  ISETP.GE.AND P5, PT, R20, 0x9a, PT ;  /* 0x0000009a1400780c */ /* 0x000fda0003fa6270 */
[----:B------:R-:W-:Y:S02]  /*a6c0*/  @P5 LOP3.LUT R16, R16, 0x10000000, RZ, 0xfc, !PT ;  /* 0x1000000010105812 */ /* 0x000fe400078efcff */
[----:B------:R-:W-:-:S04]  /*a6d0*/  ISETP.GT.AND P5, PT, R3, 0x99, !P5 ;  /* 0x000000990300780c */ /* 0x000fc80006fa4270 */
[----:B------:R-:W-:-:S04]  /*a6e0*/  ISETP.LT.OR P5, PT, R8, 0x9a, P5 ;  /* 0x0000009a0800780c */ /* 0x000fc80002fa1670 */
[----:B------:R-:W-:Y:S02]  /*a6f0*/  FSEL R37, R37, -INF , !P5 ;  /* 0xff80000025257808 */ /* 0x000fe40006800000 */
[----:B------:R-:W-:-:S13]  /*a700*/  ISETP.GE.AND P5, PT, R11, 0x1, PT ;  /* 0x000000010b00780c */ /* 0x000fda0003fa6270 */
[----:B------:R-:W-:Y:S05]  /*a710*/  @!P5 BRA `(.L_x_1176) ;  /* 0x00000000004cd947 */ /* 0x000fea0003800000 */
        /* <DEDUP_REMOVED lines=11> */
.L_x_1178:
[----:B------:R-:W-:-:S13]  /*a7d0*/  ISETP.NE.AND P5, PT, R11, 0x1, PT ;  /* 0x000000010b00780c */ /* 0x000fda0003fa5270 */
[----:B------:R-:W0:Y:S02]  /*a7e0*/  @P5 LDC.64 R12, c[0x0][0x9e8] ;  /* 0x00027a00ff0c5b82 */ /* 0x000e240000000a00 */
[----:B0-----:R-:W-:-:S05]  /*a7f0*/  @P5 IMAD.HI.U32 R12, R3, R12, RZ ;  /* 0x0000000c030c5227 */ /* 0x001fca00078e00ff */
[----:B------:R-:W-:-:S07]  /*a800*/  @P5 SHF.R.U32.HI R3, RZ, R13, R12 ;  /* 0x0000000dff035219 */ /* 0x000fce000001160c */
.L_x_1179:
[----:B------:R-:W-:Y:S05]  /*a810*/  BSYNC B0 ;  /* 0x0000000000007941 */ /* 0x000fea0003800000 */
.L_x_1177:
[----:B------:R-:W-:-:S05]  /*a820*/  IMAD R0, R3, R11, R0 ;  /* 0x0000000b03007224 */ /* 0x000fca00078e0200 */
[----:B------:R-:W-:Y:S02]  /*a830*/  VIMNMX R15, R15, R0, !PT ;  /* 0x000000000f0f7248 */ /* 0x000fe40007fe0100 */
[----:B------:R-:W-:-:S07]  /*a840*/  VIADDMNMX R14, R0, R11, R14, PT ;  /* 0x0000000b000e7246 */ /* 0x000fce000380010e */
.L_x_1176:
[C---:B------:R-:W-:Y:S02]  /*a850*/  ISETP.GT.AND P1, PT, R15.reuse, 0x20, !P1 ;  /* 0x000000200f00780c */ /* 0x040fe40004f24270 */
[----:B------:R-:W-:Y:S02]  /*a860*/  LOP3.LUT P5, RZ, R16, 0x80000, RZ, 0xc0, !PT ;  /* 0x0008000010ff7812 */ /* 0x000fe400078ac0ff */
[----:B------:R-:W-:Y:S02]  /*a870*/  ISETP.LT.OR P1, PT, R14, 0x21, P1 ;  /* 0x000000210e00780c */ /* 0x000fe40000f21670 */
[----:B------:R-:W-:Y:S02]  /*a880*/  ISETP.GT.AND P2, PT, R15, 0x21, !P2 ;  /* 0x000000210f00780c */ /* 0x000fe40005744270 */
[----:B------:R-:W-:Y:S02]  /*a890*/  FSEL R13, R74, -INF , !P1 ;  /* 0xff8000004a0d7808 */ /* 0x000fe40004800000 */
[----:B------:R-:W-:-:S02]  /*a8a0*/  LOP3.LUT P1, RZ, R16, 0x200000, RZ, 0xc0, !PT ;  /* 0x0020000010ff7812 */ /* 0x000fc4000782c0ff */
[C---:B------:R-:W-:Y:S02]  /*a8b0*/  ISETP.LT.OR P2, PT, R14.reuse, 0x22, P2 ;  /* 0x000000220e00780c */ /* 0x040fe40001741670 */
[----:B------:R-:W-:Y:S02]  /*a8c0*/  ISETP.GT.AND P1, PT, R15, 0x28, !P1 ;  /* 0x000000280f00780c */ /* 0x000fe40004f24270 */
[----:B------:R-:W-:Y:S02]  /*a8d0*/  FSEL R75, R75, -INF , !P2 ;  /* 0xff8000004b4b7808 */ /* 0x000fe40005000000 */
[----:B------:R-:W-:Y:S02]  /*a8e0*/  ISETP.LT.OR P1, PT, R14, 0x29, P1 ;  /* 0x000000290e00780c */ /* 0x000fe40000f21670 */
[----:B------:R-:W-:Y:S02]  /*a8f0*/  LOP3.LUT P2, RZ, R16, 0x800, RZ, 0xc0, !PT ;  /* 0x0000080010ff7812 */ /* 0x000fe4000784c0ff */
        /* <DEDUP_REMOVED lines=8> */
[----:B------:R-:W-:Y:S02]  /*a980*/  ISETP.GT.AND P1, PT, R15, 0x30, !P5 ;  /* 0x000000300f00780c */ /* 0x000fe40006f24270 */
[----:B------:R-:W-:Y:S02]  /*a990*/  LOP3.LUT P5, RZ, R16, 0x200, RZ, 0xc0, !PT ;  /* 0x0000020010ff7812 */ /* 0x000fe400078ac0ff */
        /* <DEDUP_REMOVED lines=53> */
[----:B------:R-:W-:Y:S02]  /*acf0*/  FMNMX.FTZ R0, R131, R0, !PT ;  /* 0x0000000083007209 */ /* 0x000fe40007810000 */
        /* <DEDUP_REMOVED lines=36> */
[----:B------:R-:W-:Y:S01]  /*af40*/  LOP3.LUT P1, RZ, R16, 0x20, RZ, 0xc0, !PT ;  /* 0x0000002010ff7812 */ /* 0x000fe2000782c0ff */
[----:B------:R-:W0:Y:S01]  /*af50*/  SHFL.BFLY PT, R0, R3, 0x2, 0x1f ;  /* 0x0c401f0003007f89 */ /* 0x000e2200000e0000 */
[C---:B------:R-:W-:Y:S02]  /*af60*/  ISETP.GT.AND P4, PT, R15.reuse, RZ, !P4 ;  /* 0x000000ff0f00720c */ /* 0x040fe40006784270 */
[----:B------:R-:W-:-:S02]  /*af70*/  ISETP.GT.AND P1, PT, R15, 0x68, !P1 ;  /* 0x000000680f00780c */ /* 0x000fc40004f24270 */
[C---:B------:R-:W-:Y:S02]  /*af80*/  ISETP.LT.OR P4, PT, R14.reuse, 0x1, P4 ;  /* 0x000000010e00780c */ /* 0x040fe40002781670 */
[----:B------:R-:W-:Y:S02]  /*af90*/  ISETP.LT.OR P1, PT, R14, 0x69, P1 ;  /* 0x000000690e00780c */ /* 0x000fe40000f21670 */
[----:B------:R-:W-:Y:S02]  /*afa0*/  FSEL R90, R90, -INF , !P4 ;  /* 0xff8000005a5a7808 */ /* 0x000fe40006000000 */
[----:B------:R-:W-:Y:S02]  /*afb0*/  FSEL R46, R46, -INF , !P1 ;  /* 0xff8000002e2e7808 */ /* 0x000fe40004800000 */
[----:B------:R-:W-:Y:S02]  /*afc0*/  LOP3.LUT P1, RZ, R16, 0x10, RZ, 0xc0, !PT ;  /* 0x0000001010ff7812 */ /* 0x000fe4000782c0ff */
[----:B------:R-:W-:-:S02]  /*afd0*/  ISETP.GT.AND P6, PT, R15, 0x79, !P6 ;  /* 0x000000790f00780c */ /* 0x000fc400077c4270 */
[----:B------:R-:W-:Y:S02]  /*afe0*/  ISETP.GT.AND P1, PT, R15, 0x69, !P1 ;  /* 0x000000690f00780c */ /* 0x000fe40004f24270 */
[C---:B------:R-:W-:Y:S02]  /*aff0*/  ISETP.LT.OR P6, PT, R14.reuse, 0x7a, P6 ;  /* 0x0000007a0e00780c */ /* 0x040fe400037c1670 */
[----:B------:R-:W-:Y:S02]  /*b000*/  ISETP.LT.OR P1, PT, R14, 0x6a, P1 ;  /* 0x0000006a0e00780c */ /* 0x000fe40000f21670 */
[----:B------:R-:W-:Y:S02]  /*b010*/  FSEL R55, R55, -INF , !P6 ;  /* 0xff80000037377808 */ /* 0x000fe40007000000 */
[----:B------:R-:W-:Y:S02]  /*b020*/  FSEL R47, R47, -INF , !P1 ;  /* 0xff8000002f2f7808 */ /* 0x000fe40004800000 */
[----:B------:R-:W-:-:S02]  /*b030*/  LOP3.LUT P1, RZ, R16, 0x8, RZ, 0xc0, !PT ;  /* 0x0000000810ff7812 */ /* 0x000fc4000782c0ff */
[----:B0-----:R-:W-:Y:S02]  /*b040*/  FMNMX.FTZ R20, R3, R0, !PT ;  /* 0x0000000003147209 */ /* 0x001fe40007810000 */
[C---:B------:R-:W-:Y:S02]  /*b050*/  ISETP.GT.AND P1, PT, R15.reuse, 0x70, !P1 ;  /* 0x000000700f00780c */ /* 0x040fe40004f24270 */
[----:B------:R-:W-:Y:S01]  /*b060*/  LOP3.LUT P6, RZ, R16, 0x2000000, RZ, 0xc0, !PT ;  /* 0x0200000010ff7812 */ /* 0x000fe200078cc0ff */
[----:B------:R-:W0:Y:S01]  /*b070*/  SHFL.BFLY PT, R8, R20, 0x1, 0x1f ;  /* 0x0c201f0014087f89 */ /* 0x000e2200000e0000 */
[----:B------:R-:W-:Y:S02]  /*b080*/  ISETP.LT.OR P1, PT, R14, 0x71, P1 ;  /* 0x000000710e00780c */ /* 0x000fe40000f21670 */
[----:B------:R-:W-:Y:S02]  /*b090*/  ISETP.GT.AND P3, PT, R15, 0x98, !P3 ;  /* 0x000000980f00780c */ /* 0x000fe40005f64270 */
[----:B------:R-:W-:-:S02]  /*b0a0*/  FSEL R50, R50, -INF , !P1 ;  /* 0xff80000032327808 */ /* 0x000fc40004800000 */
[----:B------:R-:W-:Y:S02]  /*b0b0*/  LOP3.LUT P1, RZ, R16, 0x4, RZ, 0xc0, !PT ;  /* 0x0000000410ff7812 */ /* 0x000fe4000782c0ff */
[----:B------:R-:W-:Y:S02]  /*b0c0*/  ISETP.LT.OR P3, PT, R14, 0x99, P3 ;  /* 0x000000990e00780c */ /* 0x000fe40001f61670 */
[----:B------:R-:W-:-:S04]  /*b0d0*/  ISETP.GT.AND P1, PT, R15, 0x71, !P1 ;  /* 0x000000710f00780c */ /* 0x000fc80004f24270 */
[----:B------:R-:W-:-:S04]  /*b0e0*/  ISETP.LT.OR P1, PT, R14, 0x72, P1 ;  /* 0x000000720e00780c */ /* 0x000fc80000f21670 */
[----:B------:R-:W-:Y:S02]  /*b0f0*/  FSEL R51, R51, -INF , !P1 ;  /* 0xff80000033337808 */ /* 0x000fe40004800000 */
[----:B------:R-:W-:Y:S02]  /*b100*/  ISETP.GT.AND P1, PT, R15, 0x78, !P2 ;  /* 0x000000780f00780c */ /* 0x000fe40005724270 */
[----:B------:R-:W-:Y:S02]  /*b110*/  LOP3.LUT P2, RZ, R16, 0x1000000, RZ, 0xc0, !PT ;  /* 0x0100000010ff7812 */ /* 0x000fe4000784c0ff */
[----:B------:R-:W-:Y:S02]  /*b120*/  ISETP.LT.OR P1, PT, R14, 0x79, P1 ;  /* 0x000000790e00780c */ /* 0x000fe40000f21670 */
[----:B0-----:R-:W-:Y:S02]  /*b130*/  FMNMX.FTZ R8, R20, R8, !PT ;  /* 0x0000000814087209 */ /* 0x001fe40007810000 */
[----:B------:R-:W-:-:S02]  /*b140*/  FSEL R54, R54, -INF , !P1 ;  /* 0xff80000036367808 */ /* 0x000fc40004800000 */
[----:B------:R-:W-:Y:S01]  /*b150*/  ISETP.GT.AND P1, PT, R15, 0x1, !P5 ;  /* 0x000000010f00780c */ /* 0x000fe20006f24270 */
[----:B------:R-:W-:-:S01]  /*b160*/  FFMA.FTZ R0, R2, R8, -8 ;  /* 0xc100000002007423 */ /* 0x000fc20000010008 */
[----:B------:R-:W-:Y:S02]  /*b170*/  LOP3.LUT P5, RZ, R16, 0x800000, RZ, 0xc0, !PT ;  /* 0x0080000010ff7812 */ /* 0x000fe400078ac0ff */
        /* <DEDUP_REMOVED lines=58> */
[----:B------:R-:W-:Y:S02]  /*b520*/  FSETP.NEU.FTZ.AND P1, PT, R8, -INF , PT ;  /* 0xff8000000800780b */ /* 0x000fe40003f3d000 */
[----:B------:R-:W-:Y:S02]  /*b530*/  FMNMX.FTZ R52, R153, R52, !PT ;  /* 0x0000003499347209 */ /* 0x000fe40007810000 */
[----:B------:R-:W-:-:S02]  /*b540*/  LOP3.LUT P5, RZ, R16, 0x8000000, RZ, 0xc0, !PT ;  /* 0x0800000010ff7812 */ /* 0x000fc400078ac0ff */
[----:B------:R-:W-:Y:S02]  /*b550*/  FMNMX.FTZ R52, R67, R52, !PT ;  /* 0x0000003443347209 */ /* 0x000fe40007810000 */
[----:B------:R-:W-:Y:S02]  /*b560*/  FSEL R0, R0, RZ, P1 ;  /* 0x000000ff00007208 */ /* 0x000fe40000800000 */
[----:B------:R-:W-:Y:S02]  /*b570*/  FMNMX.FTZ R56, R155, R52, !PT ;  /* 0x000000349b387209 */ /* 0x000fe40007810000 */
[----:B------:R-:W-:Y:S01]  /*b580*/  ISETP.GT.AND P1, PT, R15, 0x90, !P5 ;  /* 0x000000900f00780c */ /* 0x000fe20006f24270 */
[C-C-:B------:R-:W-:Y:S01]  /*b590*/  FFMA.FTZ R62, R2.reuse, R41, -R0.reuse ;  /* 0x00000029023e7223 */ /* 0x140fe20000010800 */
[----:B------:R-:W-:Y:S01]  /*b5a0*/  FMNMX.FTZ R3, R71, R56, !PT ;  /* 0x0000003847037209 */ /* 0x000fe20007810000 */
[--C-:B------:R-:W-:Y:S01]  /*b5b0*/  FFMA.FTZ R12, R2, R88, -R0.reuse ;  /* 0x00000058020c7223 */ /* 0x100fe20000010800 */
[----:B------:R-:W-:Y:S01]  /*b5c0*/  ISETP.LT.OR P1, PT, R14, 0x91, P1 ;  /* 0x000000910e00780c */ /* 0x000fe20000f21670 */
[--C-:B------:R-:W-:Y:S01]  /*b5d0*/  FFMA.FTZ R89, R2, R89, -R0.reuse ;  /* 0x0000005902597223 */ /* 0x100fe20000010800 */
[----:B------:R-:W-:Y:S01]  /*b5e0*/  FMNMX.FTZ R56, R42, R3, !PT ;  /* 0x000000032a387209 */ /* 0x000fe20007810000 */
[--C-:B------:R-:W-:Y:S01]  /*b5f0*/  FFMA.FTZ R20, R2, R107, -R0.reuse ;  /* 0x0000006b02147223 */ /* 0x100fe20000010800 */
[----:B------:R-:W-:Y:S01]  /*b600*/  LOP3.LUT P2, RZ, R16, 0x400000, RZ, 0xc0, !PT ;  /* 0x0040000010ff7812 */ /* 0x000fe2000784c0ff */
[----:B------:R-:W-:Y:S01]  /*b610*/  MUFU.EX2 R12, R12 ;  /* 0x0000000c000c7308 */ /* 0x000fe20000000800 */
[----:B------:R-:W-:Y:S01]  /*b620*/  FMNMX.FTZ R3, R43, R56, !PT ;  /* 0x000000382b037209 */ /* 0x000fe20007810000 */
[--C-:B------:R-:W-:Y:S01]  /*b630*/  FFMA.FTZ R93, R2, R93, -R0.reuse ;  /* 0x0000005d025d7223 */ /* 0x100fe20000010800 */
[----:B------:R-:W-:Y:S01]  /*b640*/  FSEL R34, R34, -INF , !P1 ;  /* 0xff80000022227808 */ /* 0x000fe20004800000 */
[--C-:B------:R-:W-:Y:S01]  /*b650*/  FFMA.FTZ R24, R2, R109, -R0.reuse ;  /* 0x0000006d02187223 */ /* 0x100fe20000010800 */
[----:B------:R-:W-:Y:S01]  /*b660*/  FMNMX.FTZ R58, R46, R3, !PT ;  /* 0x000000032e3a7209 */ /* 0x000fe20007810000 */
[C-C-:B------:R-:W-:Y:S01]  /*b670*/  FFMA.FTZ R97, R2.reuse, R97, -R0.reuse ;  /* 0x0000006102617223 */ /* 0x140fe20000010800 */
[----:B------:R-:W-:Y:S01]  /*b680*/  ISETP.GT.AND P1, PT, R15, 0x91, !P2 ;  /* 0x000000910f00780c */ /* 0x000fe20005724270 */
[----:B------:R-:W-:Y:S01]  /*b690*/  MUFU.EX2 R89, R89 ;  /* 0x0000005900597308 */ /* 0x000fe20000000800 */
[----:B------:R-:W-:Y:S01]  /*b6a0*/  FMNMX.FTZ R3, R47, R58, !PT ;  /* 0x0000003a2f037209 */ /* 0x000fe20007810000 */
[--C-:B------:R-:W-:Y:S01]  /*b6b0*/  FFMA.FTZ R28, R2, R111, -R0.reuse ;  /* 0x0000006f021c7223 */ /* 0x100fe20000010800 */
[----:B------:R-:W-:Y:S01]  /*b6c0*/  LOP3.LUT P5, RZ, R16, 0x10000000, RZ, 0xc0, !PT ;  /* 0x1000000010ff7812 */ /* 0x000fe200078ac0ff */
[--C-:B------:R-:W-:Y:S01]  /*b6d0*/  FFMA.FTZ R101, R2, R101, -R0.reuse ;  /* 0x0000006502657223 */ /* 0x100fe20000010800 */
[----:B------:R-:W-:Y:S01]  /*b6e0*/  FMNMX.FTZ R58, R50, R3, !PT ;  /* 0x00000003323a7209 */ /* 0x000fe20007810000 */
[--C-:B------:R-:W-:Y:S01]  /*b6f0*/  FFMA.FTZ R32, R2, R113, -R0.reuse ;  /* 0x0000007102207223 */ /* 0x100fe20000010800 */
[----:B------:R-:W-:Y:S01]  /*b700*/  ISETP.LT.OR P1, PT, R14, 0x92, P1 ;  /* 0x000000920e00780c */ /* 0x000fe20000f21670 */
[----:B------:R-:W-:Y:S01]  /*b710*/  MUFU.EX2 R20, R20 ;  /* 0x0000001400147308 */ /* 0x000fe20000000800 */
[----:B------:R-:W-:Y:S01]  /*b720*/  FMNMX.FTZ R3, R51, R58, !PT ;  /* 0x0000003a33037209 */ /* 0x000fe20007810000 */
[C-C-:B------:R-:W-:Y:S01]  /*b730*/  FFMA.FTZ R73, R2.reuse, R73, -R0.reuse ;  /* 0x0000004902497223 */ /* 0x140fe20000010800 */
[----:B------:R-:W-:Y:S01]  /*b740*/  ISETP.GT.AND P2, PT, R15, 0x99, !P5 ;  /* 0x000000990f00780c */ /* 0x000fe20006f44270 */
[--C-:B------:R-:W-:Y:S01]  /*b750*/  FFMA.FTZ R36, R2, R115, -R0.reuse ;  /* 0x0000007302247223 */ /* 0x100fe20000010800 */
[----:B------:R-:W-:Y:S01]  /*b760*/  FMNMX.FTZ R60, R54, R3, !PT ;  /* 0x00000003363c7209 */ /* 0x000fe20007810000 */
[C-C-:B------:R-:W-:Y:S01]  /*b770*/  FFMA.FTZ R77, R2.reuse, R77, -R0.reuse ;  /* 0x0000004d024d7223 */ /* 0x140fe20000010800 */
[----:B------:R-:W-:Y:S01]  /*b780*/  FSEL R35, R35, -INF , !P1 ;  /* 0xff80000023237808 */ /* 0x000fe20004800000 */
[C-C-:B------:R-:W-:Y:S01]  /*b790*/  FFMA.FTZ R117, R2.reuse, R117, -R0.reuse ;  /* 0x0000007502757223 */ /* 0x140fe20000010800 */
[----:B------:R-:W-:Y:S01]  /*b7a0*/  FMNMX.FTZ R3, R55, R60, !PT ;  /* 0x0000003c37037209 */ /* 0x000fe20007810000 */
[--C-:B------:R-:W-:Y:S01]  /*b7b0*/  FFMA.FTZ R81, R2, R81, -R0.reuse ;  /* 0x0000005102517223 */ /* 0x100fe20000010800 */
[----:B------:R-:W-:Y:S01]  /*b7c0*/  ISETP.LT.OR P2, PT, R14, 0x9a, P2 ;  /* 0x0000009a0e00780c */ /* 0x000fe20001741670 */
[--C-:B------:R-:W-:Y:S01]  /*b7d0*/  FFMA.FTZ R119, R2, R119, -R0.reuse ;  /* 0x0000007702777223 */ /* 0x100fe20000010800 */
[----:B------:R-:W-:Y:S01]  /*b7e0*/  FMNMX.FTZ R60, R26, R3, !PT ;  /* 0x000000031a3c7209 */ /* 0x000fe20007810000 */
[----:B------:R0:W-:Y:S01]  /*b7f0*/  MUFU.EX2 R14, R62 ;  /* 0x0000003e000e7308 */ /* 0x0001e20000000800 */
[----:B------:R-:W-:Y:S01]  /*b800*/  FSEL R41, R38, -INF , !P3 ;  /* 0xff80000026297808 */ /* 0x000fe20005800000 */
[C-C-:B------:R-:W-:Y:S01]  /*b810*/  FFMA.FTZ R85, R2.reuse, R85, -R0.reuse ;  /* 0x0000005502557223 */ /* 0x140fe20000010800 */
[----:B------:R-:W-:Y:S01]  /*b820*/  FMNMX.FTZ R3, R27, R60, !PT ;  /* 0x0000003c1b037209 */ /* 0x000fe20007810000 */
[C-C-:B------:R-:W-:Y:S01]  /*b830*/  FFMA.FTZ R121, R2.reuse, R121, -R0.reuse ;  /* 0x0000007902797223 */ /* 0x140fe20000010800 */
[----:B------:R-:W-:Y:S01]  /*b840*/  FSEL R39, R39, -INF , !P2 ;  /* 0xff80000027277808 */ /* 0x000fe20005000000 */
[--C-:B------:R-:W-:Y:S01]  /*b850*/  FFMA.FTZ R57, R2, R57, -R0.reuse ;  /* 0x0000003902397223 */ /* 0x100fe20000010800 */
[----:B------:R-:W-:Y:S01]  /*b860*/  FMNMX.FTZ R60, R30, R3, !PT ;  /* 0x000000031e3c7209 */ /* 0x000fe20007810000 */
[C-C-:B------:R-:W-:Y:S01]  /*b870*/  FFMA.FTZ R123, R2.reuse, R123, -R0.reuse ;  /* 0x0000007b027b7223 */ /* 0x140fe20000010800 */
[----:B------:R-:W-:-:S01]  /*b880*/  FFMA.FTZ R61, R2, R61, -R0 ;  /* 0x0000003d023d7223 */ /* 0x000fc20000010800 */
[C-C-:B------:R-:W-:Y:S01]  /*b890*/  FFMA.FTZ R56, R2.reuse, R125, -R0.reuse ;  /* 0x0000007d02387223 */ /* 0x140fe20000010800 */
[----:B------:R-:W-:Y:S01]  /*b8a0*/  FMNMX.FTZ R3, R31, R60, !PT ;  /* 0x0000003c1f037209 */ /* 0x000fe20007810000 */
[C-C-:B------:R-:W-:Y:S01]  /*b8b0*/  FFMA.FTZ R65, R2.reuse, R65, -R0.reuse ;  /* 0x0000004102417223 */ /* 0x140fe20000010800 */
[----:B------:R-:W-:-:S01]  /*b8c0*/  FFMA.FTZ R58, R2, R127, -R0 ;  /* 0x0000007f023a7223 */ /* 0x000fc20000010800 */
[--C-:B------:R-:W-:Y:S01]  /*b8d0*/  FFMA.FTZ R69, R2, R69, -R0.reuse ;  /* 0x0000004502457223 */ /* 0x100fe20000010800 */
[----:B------:R-:W-:Y:S01]  /*b8e0*/  FMNMX.FTZ R60, R34, R3, !PT ;  /* 0x00000003223c7209 */ /* 0x000fe20007810000 */
[C-C-:B------:R-:W-:Y:S01]  /*b8f0*/  FFMA.FTZ R129, R2.reuse, R129, -R0.reuse ;  /* 0x0000008102817223 */ /* 0x140fe20000010800 */
[----:B------:R-:W-:-:S01]  /*b900*/  FFMA.FTZ R38, R2, R131, -R0 ;  /* 0x0000008302267223 */ /* 0x000fc20000010800 */
[C-C-:B------:R-:W-:Y:S01]  /*b910*/  FFMA.FTZ R45, R2.reuse, R45, -R0.reuse ;  /* 0x0000002d022d7223 */ /* 0x140fe20000010800 */
[----:B------:R-:W-:Y:S01]  /*b920*/  FMNMX.FTZ R60, R35, R60, !PT ;  /* 0x0000003c233c7209 */ /* 0x000fe20007810000 */
[C-C-:B------:R-:W-:Y:S01]  /*b930*/  FFMA.FTZ R49, R2.reuse, R49, -R0.reuse ;  /* 0x0000003102317223 */ /* 0x140fe20000010800 */
[----:B0-----:R-:W-:-:S01]  /*b940*/  FFMA.FTZ R62, R2, R135, -R0 ;  /* 0x00000087023e7223 */ /* 0x001fc20000010800 */
        /* <DEDUP_REMOVED lines=9> */
[----:B------:R-:W-:-:S01]  /*b9e0*/  FFMA.FTZ R107, R2, R143, -R0 ;  /* 0x0000008f026b7223 */ /* 0x000fc20000010800 */
[----:B------:R-:W0:Y:S01]  /*b9f0*/  SHFL.BFLY PT, R64, R3, 0x2, 0x1f ;  /* 0x0c401f0003407f89 */ /* 0x000e2200000e0000 */
[----:B------:R-:W-:-:S01]  /*ba00*/  FFMA.FTZ R33, R2, R33, -R0 ;  /* 0x0000002102217223 */ /* 0x000fc20000010800 */
[----:B------:R-:W-:Y:S01]  /*ba10*/  FFMA.FTZ R0, R2, R37, -R0 ;  /* 0x0000002502007223 */ /* 0x000fe20000010800 */
[----:B------:R-:W1:Y:S01]  /*ba20*/  MUFU.EX2 R93, R93 ;  /* 0x0000005d005d7308 */ /* 0x000e620000000800 */
[----:B------:R-:W-:-:S07]  /*ba30*/  ISETP.NE.AND P5, PT, R110, 0x1, PT ;  /* 0x000000016e00780c */ /* 0x000fce0003fa5270 */
[----:B------:R-:W-:Y:S08]  /*ba40*/  MUFU.EX2 R24, R24 ;  /* 0x0000001800187308 */ /* 0x000ff00000000800 */
[----:B------:R-:W-:Y:S01]  /*ba50*/  MUFU.EX2 R97, R97 ;  /* 0x0000006100617308 */ /* 0x000fe20000000800 */
[----:B-1----:R-:W-:Y:S02]  /*ba60*/  F2FP.SATFINITE.E4M3.F32.PACK_AB_MERGE_C R152, R93, R20, RZ ;  /* 0x000000145d98723e */ /* 0x002fe400048070ff */
[----:B0-----:R-:W-:-:S02]  /*ba70*/  FMNMX.FTZ R70, R3, R64, !PT ;  /* 0x0000004003467209 */ /* 0x001fc40007810000 */
[----:B------:R-:W-:-:S03]  /*ba80*/  F2FP.SATFINITE.E4M3.F32.PACK_AB_MERGE_C R152, R89, R12, R152 ;  /* 0x0000000c5998723e */ /* 0x000fc60004807098 */
[----:B------:R-:W-:Y:S01]  /*ba90*/  MUFU.EX2 R28, R28 ;  /* 0x0000001c001c7308 */ /* 0x000fe20000000800 */
[----:B------:R-:W0:Y:S07]  /*baa0*/  SHFL.BFLY PT, R3, R70, 0x1, 0x1f ;  /* 0x0c201f0046037f89 */ /* 0x000e2e00000e0000 */
[----:B------:R-:W1:Y:S08]  /*bab0*/  MUFU.EX2 R101, R101 ;  /* 0x0000006500657308 */ /* 0x000e700000000800 */
[----:B------:R-:W-:Y:S08]  /*bac0*/  MUFU.EX2 R32, R32 ;  /* 0x0000002000207308 */ /* 0x000ff00000000800 */
[----:B------:R-:W-:Y:S01]  /*bad0*/  MUFU.EX2 R73, R73 ;  /* 0x0000004900497308 */ /* 0x000fe20000000800 */
[----:B-1----:R-:W-:-:S02]  /*bae0*/  F2FP.SATFINITE.E4M3.F32.PACK_AB_MERGE_C R154, R101, R28, RZ ;  /* 0x0000001c659a723e */ /* 0x002fc400048070ff */
[----:B0-----:R-:W-:Y:S02]  /*baf0*/  FMNMX.FTZ R3, R70, R3, !PT ;  /* 0x0000000346037209 */ /* 0x001fe40007810000 */
[----:B------:R-:W-:Y:S02]  /*bb00*/  F2FP.SATFINITE.E4M3.F32.PACK_AB_MERGE_C R154, R97, R24, R154 ;  /* 0x00000018619a723e */ /* 0x000fe4000480709a */
[----:B------:R-:W-:Y:S01]  /*bb10*/  FSETP.NEU.FTZ.AND P1, PT, R3, -INF , PT ;  /* 0xff8000000300780b */ /* 0x000fe20003f3d000 */
[----:B------:R-:W-:-:S01]  /*bb20*/  FFMA.FTZ R70, R2, R3, -8 ;  /* 0xc100000002467423 */ /* 0x000fc20000010003 */
[----:B------:R-:W-:Y:S04]  /*bb30*/  MUFU.EX2 R36, R36 ;  /* 0x0000002400247308 */ /* 0x000fe80000000800 */
[----:B------:R-:W-:-:S04]  /*bb40*/  FSEL R37, R70, RZ, P1 ;  /* 0x000000ff46257208 */ /* 0x000fc80000800000 */
[----:B------:R-:W0:Y:S01]  /*bb50*/  MUFU.EX2 R77, R77 ;  /* 0x0000004d004d7308 */ /* 0x000e220000000800 */
[----:B------:R-:W-:-:S01]  /*bb60*/  FFMA.FTZ R70, R2, R90, -R37 ;  /* 0x0000005a02467223 */ /* 0x000fc20000010825 */
[C-C-:B------:R-:W-:Y:S01]  /*bb70*/  FFMA.FTZ R91, R2.reuse, R91, -R37.reuse ;  /* 0x0000005b025b7223 */ /* 0x140fe20000010825 */
[----:B------:R-:W-:-:S01]  /*bb80*/  FFMA.FTZ R72, R2, R94, -R37 ;  /* 0x0000005e02487223 */ /* 0x000fc20000010825 */
[----:B------:R-:W-:Y:S01]  /*bb90*/  FFMA.FTZ R90, R2, R67, -R37 ;  /* 0x00000043025a7223 */ /* 0x000fe20000010825 */
[----:B------:R-:W-:-:S01]  /*bba0*/  FADD.FTZ R67, R12, R89 ;  /* 0x000000590c437221 */ /* 0x000fc20000010000 */
[C-C-:B------:R-:W-:Y:S01]  /*bbb0*/  FFMA.FTZ R95, R2.reuse, R95, -R37.reuse ;  /* 0x0000005f025f7223 */ /* 0x140fe20000010825 */
[----:B------:R-:W-:-:S01]  /*bbc0*/  FFMA.FTZ R74, R2, R98, -R37 ;  /* 0x00000062024a7223 */ /* 0x000fc20000010825 */
[----:B------:R-:W-:Y:S01]  /*bbd0*/  MUFU.EX2 R70, R70 ;  /* 0x0000004600467308 */ /* 0x000fe20000000800 */
[----:B------:R-:W-:-:S01]  /*bbe0*/  FADD.FTZ R92, R20, R67 ;  /* 0x00000043145c7221 */ /* 0x000fc20000010000 */
[C-C-:B------:R-:W-:Y:S01]  /*bbf0*/  FFMA.FTZ R84, R2.reuse, R87, -R37.reuse ;  /* 0x0000005702547223 */ /* 0x140fe20000010825 */
[----:B------:R-:W-:-:S01]  /*bc00*/  FFMA.FTZ R99, R2, R99, -R37 ;  /* 0x0000006302637223 */ /* 0x000fc20000010825 */
[----:B------:R-:W-:Y:S01]  /*bc10*/  FFMA.FTZ R76, R2, R102, -R37 ;  /* 0x00000066024c7223 */ /* 0x000fe20000010825 */
[----:B------:R-:W-:-:S01]  /*bc20*/  FADD.FTZ R87, R93, R92 ;  /* 0x0000005c5d577221 */ /* 0x000fc20000010000 */
[C-C-:B------:R-:W-:Y:S01]  /*bc30*/  FFMA.FTZ R92, R2.reuse, R71, -R37.reuse ;  /* 0x00000047025c7223 */ /* 0x140fe20000010825 */
[----:B------:R-:W-:-:S01]  /*bc40*/  FFMA.FTZ R103, R2, R103, -R37 ;  /* 0x0000006702677223 */ /* 0x000fc20000010825 */
[----:B------:R-:W1:Y:S01]  /*bc50*/  MUFU.EX2 R91, R91 ;  /* 0x0000005b005b7308 */ /* 0x000e620000000800 */
[----:B------:R-:W-:-:S01]  /*bc60*/  FADD.FTZ R94, R24, R87 ;  /* 0x00000057185e7221 */ /* 0x000fc20000010000 */
[C-C-:B------:R-:W-:Y:S01]  /*bc70*/  FFMA.FTZ R13, R2.reuse, R13, -R37.reuse ;  /* 0x0000000d020d7223 */ /* 0x140fe20000010825 */
[----:B------:R-:W-:-:S01]  /*bc80*/  FFMA.FTZ R78, R2, R75, -R37 ;  /* 0x0000004b024e7223 */ /* 0x000fc20000010825 */
[----:B------:R-:W-:Y:S01]  /*bc90*/  FFMA.FTZ R21, R2, R21, -R37 ;  /* 0x0000001502157223 */ /* 0x000fe20000010825 */
[----:B------:R-:W-:-:S01]  /*bca0*/  FADD.FTZ R87, R97, R94 ;  /* 0x0000005e61577221 */ /* 0x000fc20000010000 */
[C-C-:B------:R-:W-:Y:S01]  /*bcb0*/  FFMA.FTZ R80, R2.reuse, R79, -R37.reuse ;  /* 0x0000004f02507223 */ /* 0x140fe20000010825 */
[----:B------:R-:W-:-:S01]  /*bcc0*/  FFMA.FTZ R75, R2, R145, -R37 ;  /* 0x00000091024b7223 */ /* 0x000fc20000010825 */
[----:B------:R-:W2:Y:S01]  /*bcd0*/  MUFU.EX2 R72, R72 ;  /* 0x0000004800487308 */ /* 0x000ea20000000800 */
[----:B------:R-:W-:-:S01]  /*bce0*/  FADD.FTZ R96, R28, R87 ;  /* 0x000000571c607221 */ /* 0x000fc20000010000 */
[C-C-:B------:R-:W-:Y:S01]  /*bcf0*/  FFMA.FTZ R82, R2.reuse, R83, -R37.reuse ;  /* 0x0000005302527223 */ /* 0x140fe20000010825 */
[----:B0-----:R-:W-:Y:S01]  /*bd00*/  F2FP.SATFINITE.E4M3.F32.PACK_AB_MERGE_C R148, R77, R36, RZ ;  /* 0x000000244d94723e */ /* 0x001fe200048070ff */
[----:B------:R-:W-:Y:S01]  /*bd10*/  FFMA.FTZ R79, R2, R147, -R37 ;  /* 0x00000093024f7223 */ /* 0x000fe20000010825 */
[----:B------:R-:W-:-:S01]  /*bd20*/  FADD.FTZ R87, R101, R96 ;  /* 0x0000006065577221 */ /* 0x000fc20000010000 */
[C-C-:B------:R-:W-:Y:S01]  /*bd30*/  FFMA.FTZ R83, R2.reuse, R149, -R37.reuse ;  /* 0x0000009502537223 */ /* 0x140fe20000010825 */
[----:B------:R-:W-:-:S01]  /*bd40*/  FFMA.FTZ R86, R2, R59, -R37 ;  /* 0x0000003b02567223 */ /* 0x000fc20000010825 */
[----:B------:R-:W0:Y:S01]  /*bd50*/  MUFU.EX2 R95, R95 ;  /* 0x0000005f005f7308 */ /* 0x000e220000000800 */
[----:B-1----:R-:W-:-:S01]  /*bd60*/  FADD.FTZ R71, R70, R91 ;  /* 0x0000005b46477221 */ /* 0x002fc20000010000 */
[----:B------:R-:W-:Y:S01]  /*bd70*/  FADD.FTZ R96, R32, R87 ;  /* 0x0000005720607221 */ /* 0x000fe20000010000 */
[----:B------:R-:W-:-:S01]  /*bd80*/  FFMA.FTZ R59, R2, R151, -R37 ;  /* 0x00000097023b7223 */ /* 0x000fc20000010825 */
[C-C-:B------:R-:W-:Y:S01]  /*bd90*/  FFMA.FTZ R88, R2.reuse, R63, -R37.reuse ;  /* 0x0000003f02587223 */ /* 0x140fe20000010825 */
[C---:B------:R-:W-:Y:S01]  /*bda0*/  F2FP.SATFINITE.E4M3.F32.PACK_AB_MERGE_C R148, R73.reuse, R32, R148 ;  /* 0x000000204994723e */ /* 0x040fe20004807094 */
[----:B------:R-:W-:Y:S01]  /*bdb0*/  FADD.FTZ R87, R73, R96 ;  /* 0x0000006049577221 */ /* 0x000fe20000010000 */
[----:B------:R-:W-:-:S01]  /*bdc0*/  FFMA.FTZ R63, R2, R153, -R37 ;  /* 0x00000099023f7223 */ /* 0x000fc20000010825 */
[----:B------:R-:W1:Y:S01]  /*bdd0*/  MUFU.EX2 R74, R74 ;  /* 0x0000004a004a7308 */ /* 0x000e620000000800 */
[----:B--2---:R-:W-:-:S01]  /*bde0*/  FADD.FTZ R94, R72, R71 ;  /* 0x00000047485e7221 */ /* 0x004fc20000010000 */
[C-C-:B------:R-:W-:Y:S01]  /*bdf0*/  FFMA.FTZ R67, R2.reuse, R155, -R37.reuse ;  /* 0x0000009b02437223 */ /* 0x140fe20000010825 */
[----:B------:R-:W-:-:S01]  /*be00*/  FFMA.FTZ R42, R2, R42, -R37 ;  /* 0x0000002a022a7223 */ /* 0x000fc20000010825 */
[C-C-:B------:R-:W-:Y:S01]  /*be10*/  FFMA.FTZ R43, R2.reuse, R43, -R37.reuse ;  /* 0x0000002b022b7223 */ /* 0x140fe20000010825 */
[----:B------:R-:W-:-:S01]  /*be20*/  FFMA.FTZ R20, R2, R46, -R37 ;  /* 0x0000002e02147223 */ /* 0x000fc20000010825 */
[C-C-:B------:R-:W-:Y:S01]  /*be30*/  FFMA.FTZ R47, R2.reuse, R47, -R37.reuse ;  /* 0x0000002f022f7223 */ /* 0x140fe20000010825 */
[----:B------:R-:W-:-:S01]  /*be40*/  FFMA.FTZ R51, R2, R51, -R37 ;  /* 0x0000003302337223 */ /* 0x000fc20000010825 */
[----:B------:R-:W2:Y:S01]  /*be50*/  MUFU.EX2 R99, R99 ;  /* 0x0000006300637308 */ /* 0x000ea20000000800 */
[----:B0-----:R-:W-:-:S01]  /*be60*/  FADD.FTZ R71, R95, R94 ;  /* 0x0000005e5f477221 */ /* 0x001fc20000010000 */
[C-C-:B------:R-:W-:Y:S01]  /*be70*/  FFMA.FTZ R55, R2.reuse, R55, -R37.reuse ;  /* 0x0000003702377223 */ /* 0x140fe20000010825 */
[----:B------:R-:W-:-:S01]  /*be80*/  FFMA.FTZ R26, R2, R26, -R37 ;  /* 0x0000001a021a7223 */ /* 0x000fc20000010825 */
[C-C-:B------:R-:W-:Y:S01]  /*be90*/  FFMA.FTZ R27, R2.reuse, R27, -R37.reuse ;  /* 0x0000001b021b7223 */ /* 0x140fe20000010825 */
[----:B------:R-:W-:-:S01]  /*bea0*/  FFMA.FTZ R30, R2, R30, -R37 ;  /* 0x0000001e021e7223 */ /* 0x000fc20000010825 */
[C-C-:B------:R-:W-:Y:S01]  /*beb0*/  FFMA.FTZ R31, R2.reuse, R31, -R37.reuse ;  /* 0x0000001f021f7223 */ /* 0x140fe20000010825 */
[----:B------:R-:W-:-:S01]  /*bec0*/  FFMA.FTZ R34, R2, R34, -R37 ;  /* 0x0000002202227223 */ /* 0x000fc20000010825 */
[----:B------:R-:W0:Y:S01]  /*bed0*/  MUFU.EX2 R76, R76 ;  /* 0x0000004c004c7308 */ /* 0x000e220000000800 */
[----:B-1----:R-:W-:-:S01]  /*bee0*/  FADD.FTZ R94, R74, R71 ;  /* 0x000000474a5e7221 */ /* 0x002fc20000010000 */
[C-C-:B------:R-:W-:Y:S01]  /*bef0*/  FFMA.FTZ R35, R2.reuse, R35, -R37.reuse ;  /* 0x0000002302237223 */ /* 0x140fe20000010825 */
[----:B------:R-:W-:-:S01]  /*bf00*/  FFMA.FTZ R41, R2, R41, -R37 ;  /* 0x0000002902297223 */ /* 0x000fc20000010825 */
[----:B------:R-:W-:-:S04]  /*bf10*/  F2FP.SATFINITE.E4M3.F32.PACK_AB_MERGE_C R153, R95, R72, RZ ;  /* 0x000000485f99723e */ /* 0x000fc800048070ff */
[----:B------:R-:W1:Y:S01]  /*bf20*/  MUFU.EX2 R103, R103 ;  /* 0x0000006700677308 */ /* 0x000e620000000800 */
[----:B--2---:R-:W-:-:S01]  /*bf30*/  FADD.FTZ R71, R99, R94 ;  /* 0x0000005e63477221 */ /* 0x004fc20000010000 */
[----:B------:R-:W-:Y:S01]  /*bf40*/  FADD.FTZ R94, R36, R87 ;  /* 0x00000057245e7221 */ /* 0x000fe20000010000 */
[----:B------:R-:W-:-:S05]  /*bf50*/  F2FP.SATFINITE.E4M3.F32.PACK_AB_MERGE_C R153, R91, R70, R153 ;  /* 0x000000465b99723e */ /* 0x000fca0004807099 */
[----:B------:R-:W2:Y:S01]  /*bf60*/  MUFU.EX2 R40, R117 ;  /* 0x0000007500287308 */ /* 0x000ea20000000800 */
[----:B0-----:R-:W-:-:S01]  /*bf70*/  FADD.FTZ R28, R76, R71 ;  /* 0x000000474c1c7221 */ /* 0x001fc20000010000 */
[----:B------:R-:W-:-:S06]  /*bf80*/  FADD.FTZ R71, R77, R94 ;  /* 0x0000005e4d477221 */ /* 0x000fcc0000010000 */
        /* <DEDUP_REMOVED lines=16> */
[----:B------:R-:W-:-:S06]  /*c090*/  FFMA.FTZ R12, R2, R50, -R37 ;  /* 0x00000032020c7223 */ /* 0x000fcc0000010825 */
[----:B------:R-:W1:Y:S01]  /*c0a0*/  MUFU.EX2 R75, R75 ;  /* 0x0000004b004b7308 */ /* 0x000e620000000800 */
[C---:B--2---:R-:W-:Y:S01]  /*c0b0*/  F2FP.SATFINITE.E4M3.F32.PACK_AB_MERGE_C R150, R85.reuse, R44, RZ ;  /* 0x0000002c5596723e */ /* 0x044fe200048070ff */
[----:B------:R-:W-:-:S03]  /*c0c0*/  FADD.FTZ R85, R85, R24 ;  /* 0x0000001855557221 */ /* 0x000fc60000010000 */
[----:B------:R-:W-:-:S03]  /*c0d0*/  F2FP.SATFINITE.E4M3.F32.PACK_AB_MERGE_C R150, R81, R40, R150 ;  /* 0x000000285196723e */ /* 0x000fc60004807096 */
[----:B------:R-:W2:Y:S01]  /*c0e0*/  MUFU.EX2 R48, R121 ;  /* 0x0000007900307308 */ /* 0x000ea20000000800 */
[----:B0-----:R-:W-:-:S01]  /*c0f0*/  FADD.FTZ R24, R80, R71 ;  /* 0x0000004750187221 */ /* 0x001fc20000010000 */
[----:B------:R-:W-:-:S04]  /*c100*/  F2FP.SATFINITE.E4M3.F32.PACK_AB_MERGE_C R21, R80, R21, RZ ;  /* 0x000000155015723e */ /* 0x000fc800048070ff */
[----:B------:R-:W-:Y:S02]  /*c110*/  F2FP.SATFINITE.E4M3.F32.PACK_AB_MERGE_C R149, R78, R13, R21 ;  /* 0x0000000d4e95723e */ /* 0x000fe40004807015 */
[----:B------:R-:W-:Y:S01]  /*c120*/  MUFU.EX2 R52, R123 ;  /* 0x0000007b00347308 */ /* 0x000fe20000000800 */
[----:B-1----:R-:W-:-:S01]  /*c130*/  FADD.FTZ R71, R75, R24 ;  /* 0x000000184b477221 */ /* 0x002fc20000010000 */
[----:B------:R-:W0:Y:S06]  /*c140*/  @P5 LDC R21, c[0x0][0x44c] ;  /* 0x00011300ff155b82 */ /* 0x000e2c0000000800 */
[----:B------:R-:W1:Y:S01]  /*c150*/  MUFU.EX2 R61, R61 ;  /* 0x0000003d003d7308 */ /* 0x000e620000000800 */
[----:B--2---:R-:W-:-:S07]  /*c160*/  FADD.FTZ R28, R48, R85 ;  /* 0x00000055301c7221 */ /* 0x004fce0000010000 */
[----:B------:R-:W2:Y:S08]  /*c170*/  MUFU.EX2 R82, R82 ;  /* 0x0000005200527308 */ /* 0x000eb00000000800 */
[----:B------:R-:W3:Y:S01]  /*c180*/  MUFU.EX2 R57, R57 ;  /* 0x0000003900397308 */ /* 0x000ee20000000800 */
[----:B-1----:R-:W-:Y:S01]  /*c190*/  F2FP.SATFINITE.E4M3.F32.PACK_AB_MERGE_C R144, R61, R52, RZ ;  /* 0x000000343d90723e */ /* 0x002fe200048070ff */
[----:B0-----:R-:W-:-:S06]  /*c1a0*/  @P5 IMAD.HI.U32 R21, R108, R21, RZ ;  /* 0x000000156c155227 */ /* 0x001fcc00078e00ff */
[----:B------:R-:W0:Y:S01]  /*c1b0*/  MUFU.EX2 R79, R79 ;  /* 0x0000004f004f7308 */ /* 0x000e220000000800 */
[----:B--2---:R-:W-:-:S07]  /*c1c0*/  FADD.FTZ R24, R82, R71 ;  /* 0x0000004752187221 */ /* 0x004fce0000010000 */
[----:B------:R-:W1:Y:S01]  /*c1d0*/  MUFU.EX2 R84, R84 ;  /* 0x0000005400547308 */ /* 0x000e620000000800 */
[----:B---3--:R-:W-:-:S01]  /*c1e0*/  FADD.FTZ R73, R57, R28 ;  /* 0x0000001c39497221 */ /* 0x008fc20000010000 */
[----:B------:R-:W-:-:S03]  /*c1f0*/  F2FP.SATFINITE.E4M3.F32.PACK_AB_MERGE_C R144, R57, R48, R144 ;  /* 0x000000303990723e */ /* 0x000fc60004807090 */
[----:B------:R-:W-:-:S03]  /*c200*/  FADD.FTZ R52, R52, R73 ;  /* 0x0000004934347221 */ /* 0x000fc60000010000 */
[----:B------:R-:W2:Y:S01]  /*c210*/  MUFU.EX2 R83, R83 ;  /* 0x0000005300537308 */ /* 0x000ea20000000800 */
[----:B0-----:R-:W-:-:S01]  /*c220*/  FADD.FTZ R57, R79, R24 ;  /* 0x000000184f397221 */ /* 0x001fc20000010000 */
[----:B------:R-:W-:Y:S01]  /*c230*/  FADD.FTZ R61, R61, R52 ;  /* 0x000000343d3d7221 */ /* 0x000fe20000010000 */
[----:B------:R-:W-:-:S01]  /*c240*/  FFMA.FTZ R24, R2, R54, -R37 ;  /* 0x0000003602187223 */ /* 0x000fc20000010825 */
[----:B------:R-:W-:-:S04]  /*c250*/  FFMA.FTZ R37, R2, R39, -R37 ;  /* 0x0000002702257223 */ /* 0x000fc80000010825 */
[----:B------:R-:W0:Y:S01]  /*c260*/  MUFU.EX2 R86, R86 ;  /* 0x0000005600567308 */ /* 0x000e220000000800 */
[----:B-1----:R-:W-:-:S01]  /*c270*/  FADD.FTZ R28, R84, R57 ;  /* 0x00000039541c7221 */ /* 0x002fc20000010000 */
[----:B------:R-:W-:-:S04]  /*c280*/  F2FP.SATFINITE.E4M3.F32.PACK_AB_MERGE_C R79, R84, R79, RZ ;  /* 0x0000004f544f723e */ /* 0x000fc800048070ff */
[----:B------:R-:W-:Y:S02]  /*c290*/  F2FP.SATFINITE.E4M3.F32.PACK_AB_MERGE_C R151, R82, R75, R79 ;  /* 0x0000004b5297723e */ /* 0x000fe4000480704f */
[----:B------:R-:W1:Y:S01]  /*c2a0*/  MUFU.EX2 R59, R59 ;  /* 0x0000003b003b7308 */ /* 0x000e620000000800 */
[----:B--2---:R-:W-:-:S07]  /*c2b0*/  FADD.FTZ R57, R83, R28 ;  /* 0x0000001c53397221 */ /* 0x004fce0000010000 */
[----:B------:R-:W-:Y:S01]  /*c2c0*/  MUFU.EX2 R58, R58 ;  /* 0x0000003a003a7308 */ /* 0x000fe20000000800 */
[----:B0-----:R-:W-:-:S07]  /*c2d0*/  FADD.FTZ R28, R86, R57 ;  /* 0x00000039561c7221 */ /* 0x001fce0000010000 */
[----:B------:R-:W0:Y:S01]  /*c2e0*/  MUFU.EX2 R69, R69 ;  /* 0x0000004500457308 */ /* 0x000e220000000800 */
[----:B-1----:R-:W-:-:S07]  /*c2f0*/  FADD.FTZ R57, R59, R28 ;  /* 0x0000001c3b397221 */ /* 0x002fce0000010000 */
[----:B------:R-:W1:Y:S08]  /*c300*/  MUFU.EX2 R56, R56 ;  /* 0x0000003800387308 */ /* 0x000e700000000800 */
[----:B------:R-:W2:Y:S01]  /*c310*/  MUFU.EX2 R88, R88 ;  /* 0x0000005800587308 */ /* 0x000ea20000000800 */
[----:B0-----:R-:W-:-:S07]  /*c320*/  F2FP.SATFINITE.E4M3.F32.PACK_AB_MERGE_C R146, R69, R58, RZ ;  /* 0x0000003a4592723e */ /* 0x001fce00048070ff */
[----:B------:R-:W0:Y:S01]  /*c330*/  MUFU.EX2 R65, R65 ;  /* 0x0000004100417308 */ /* 0x000e220000000800 */
[----:B-1----:R-:W-:-:S07]  /*c340*/  FADD.FTZ R32, R56, R61 ;  /* 0x0000003d38207221 */ /* 0x002fce0000010000 */
[----:B------:R-:W1:Y:S01]  /*c350*/  MUFU.EX2 R63, R63 ;  /* 0x0000003f003f7308 */ /* 0x000e620000000800 */
[----:B--2---:R-:W-:-:S01]  /*c360*/  FADD.FTZ R28, R88, R57 ;  /* 0x00000039581c7221 */ /* 0x004fc20000010000 */
[----:B------:R-:W-:-:S04]  /*c370*/  F2FP.SATFINITE.E4M3.F32.PACK_AB_MERGE_C R59, R88, R59, RZ ;  /* 0x0000003b583b723e */ /* 0x000fc800048070ff */
[----:B------:R-:W-:Y:S02]  /*c380*/  F2FP.SATFINITE.E4M3.F32.PACK_AB_MERGE_C R145, R86, R83, R59 ;  /* 0x000000535691723e */ /* 0x000fe4000480703b */
[----:B------:R-:W2:Y:S01]  /*c390*/  MUFU.EX2 R90, R90 ;  /* 0x0000005a005a7308 */ /* 0x000ea20000000800 */
[C---:B0-----:R-:W-:Y:S01]  /*c3a0*/  F2FP.SATFINITE.E4M3.F32.PACK_AB_MERGE_C R146, R65.reuse, R56, R146 ;  /* 0x000000384192723e */ /* 0x041fe20004807092 */
[----:B------:R-:W-:-:S04]  /*c3b0*/  FADD.FTZ R65, R65, R32 ;  /* 0x0000002041417221 */ /* 0x000fc80000010000 */
[----:B------:R-:W-:Y:S02]  /*c3c0*/  FADD.FTZ R58, R58, R65 ;  /* 0x000000413a3a7221 */ /* 0x000fe40000010000 */
[----:B------:R-:W-:Y:S01]  /*c3d0*/  MUFU.EX2 R38, R38 ;  /* 0x0000002600267308 */ /* 0x000fe20000000800 */
[----:B-1----:R-:W-:-:S01]  /*c3e0*/  FADD.FTZ R39, R63, R28 ;  /* 0x0000001c3f277221 */ /* 0x002fc20000010000 */
[----:B------:R-:W-:-:S06]  /*c3f0*/  FADD.FTZ R58, R69, R58 ;  /* 0x0000003a453a7221 */ /* 0x000fcc0000010000 */
[----:B------:R-:W0:Y:S01]  /*c400*/  MUFU.EX2 R45, R45 ;  /* 0x0000002d002d7308 */ /* 0x000e220000000800 */
[----:B--2---:R-:W-:-:S07]  /*c410*/  FADD.FTZ R28, R90, R39 ;  /* 0x000000275a1c7221 */ /* 0x004fce0000010000 */
[----:B------:R-:W1:Y:S08]  /*c420*/  MUFU.EX2 R67, R67 ;  /* 0x0000004300437308 */ /* 0x000e700000000800 */
[----:B------:R-:W2:Y:S01]  /*c430*/  MUFU.EX2 R15, R129 ;  /* 0x00000081000f7308 */ /* 0x000ea20000000800 */
[----:B0-----:R-:W-:-:S07]  /*c440*/  F2FP.SATFINITE.E4M3.F32.PACK_AB_MERGE_C R140, R45, R38, RZ ;  /* 0x000000262d8c723e */ /* 0x001fce00048070ff */
[----:B------:R-:W0:Y:S01]  /*c450*/  MUFU.EX2 R92, R92 ;  /* 0x0000005c005c7308 */ /* 0x000e220000000800 */
[----:B-1----:R-:W-:-:S02]  /*c460*/  FADD.FTZ R39, R67, R28 ;  /* 0x0000001c43277221 */ /* 0x002fc40000010000 */
[----:B------:R-:W1:Y:S05]  /*c470*/  @P5 LDC R28, c[0x0][0x450] ;  /* 0x00011400ff1c5b82 */ /* 0x000e6a0000000800 */
[----:B------:R-:W3:Y:S01]  /*c480*/  MUFU.EX2 R42, R42 ;  /* 0x0000002a002a7308 */ /* 0x000ee20000000800 */
[----:B--2---:R-:W-:Y:S01]  /*c490*/  F2FP.SATFINITE.E4M3.F32.PACK_AB_MERGE_C R140, R14, R15, R140 ;  /* 0x0000000f0e8c723e */ /* 0x004fe2000480708c */
[----:B------:R-:W-:-:S04]  /*c4a0*/  FADD.FTZ R15, R15, R58 ;  /* 0x0000003a0f0f7221 */ /* 0x000fc80000010000 */
[----:B------:R-:W-:Y:S02]  /*c4b0*/  FADD.FTZ R15, R14, R15 ;  /* 0x0000000f0e0f7221 */ /* 0x000fe40000010000 */
[----:B------:R-:W2:Y:S01]  /*c4c0*/  MUFU.EX2 R43, R43 ;  /* 0x0000002b002b7308 */ /* 0x000ea20000000800 */
[----:B0-----:R-:W-:-:S01]  /*c4d0*/  FADD.FTZ R39, R92, R39 ;  /* 0x000000275c277221 */ /* 0x001fc20000010000 */
[----:B------:R-:W-:Y:S01]  /*c4e0*/  FADD.FTZ R38, R38, R15 ;  /* 0x0000000f26267221 */ /* 0x000fe20000010000 */
[----:B------:R-:W-:-:S03]  /*c4f0*/  F2FP.SATFINITE.E4M3.F32.PACK_AB_MERGE_C R67, R92, R67, RZ ;  /* 0x000000435c43723e */ /* 0x000fc600048070ff */
[----:B------:R-:W-:Y:S01]  /*c500*/  FADD.FTZ R45, R45, R38 ;  /* 0x000000262d2d7221 */ /* 0x000fe20000010000 */
[----:B------:R-:W-:Y:S01]  /*c510*/  F2FP.SATFINITE.E4M3.F32.PACK_AB_MERGE_C R147, R90, R63, R67 ;  /* 0x0000003f5a93723e */ /* 0x000fe20004807043 */
[----:B------:R-:W0:Y:S01]  /*c520*/  MUFU.EX2 R20, R20 ;  /* 0x0000001400147308 */ /* 0x000e220000000800 */
[----:B---3--:R-:W-:-:S07]  /*c530*/  FADD.FTZ R14, R42, R39 ;  /* 0x000000272a0e7221 */ /* 0x008fce0000010000 */
[----:B------:R-:W-:Y:S01]  /*c540*/  MUFU.EX2 R62, R62 ;  /* 0x0000003e003e7308 */ /* 0x000fe20000000800 */
[----:B--2---:R-:W-:-:S07]  /*c550*/  FADD.FTZ R15, R43, R14 ;  /* 0x0000000e2b0f7221 */ /* 0x004fce0000010000 */
[----:B------:R-:W2:Y:S01]  /*c560*/  MUFU.EX2 R53, R53 ;  /* 0x0000003500357308 */ /* 0x000ea20000000800 */
[----:B0-----:R-:W-:-:S07]  /*c570*/  FADD.FTZ R14, R20, R15 ;  /* 0x0000000f140e7221 */ /* 0x001fce0000010000 */
[----:B------:R-:W0:Y:S08]  /*c580*/  MUFU.EX2 R47, R47 ;  /* 0x0000002f002f7308 */ /* 0x000e300000000800 */
[----:B------:R-:W-:Y:S01]  /*c590*/  MUFU.EX2 R60, R60 ;  /* 0x0000003c003c7308 */ /* 0x000fe20000000800 */
[----:B--2---:R-:W-:-:S07]  /*c5a0*/  F2FP.SATFINITE.E4M3.F32.PACK_AB_MERGE_C R142, R53, R62, RZ ;  /* 0x0000003e358e723e */ /* 0x004fce00048070ff */
[----:B------:R-:W2:Y:S01]  /*c5b0*/  MUFU.EX2 R49, R49 ;  /* 0x0000003100317308 */ /* 0x000ea20000000800 */
[C---:B0-----:R-:W-:Y:S01]  /*c5c0*/  F2FP.SATFINITE.E4M3.F32.PACK_AB_MERGE_C R15, R47.reuse, R20, RZ ;  /* 0x000000142f0f723e */ /* 0x041fe200048070ff */
[----:B------:R-:W-:-:S03]  /*c5d0*/  FADD.FTZ R47, R47, R14 ;  /* 0x0000000e2f2f7221 */ /* 0x000fc60000010000 */
[----:B------:R-:W-:-:S03]  /*c5e0*/  F2FP.SATFINITE.E4M3.F32.PACK_AB_MERGE_C R141, R43, R42, R15 ;  /* 0x0000002a2b8d723e */ /* 0x000fc6000480700f */
[----:B------:R-:W0:Y:S08]  /*c5f0*/  MUFU.EX2 R12, R12 ;  /* 0x0000000c000c7308 */ /* 0x000e300000000800 */
[----:B------:R-:W3:Y:S01]  /*c600*/  MUFU.EX2 R51, R51 ;  /* 0x0000003300337308 */ /* 0x000ee20000000800 */
[----:B--2---:R-:W-:Y:S01]  /*c610*/  F2FP.SATFINITE.E4M3.F32.PACK_AB_MERGE_C R142, R49, R60, R142 ;  /* 0x0000003c318e723e */ /* 0x004fe2000480708e */
[----:B------:R-:W-:-:S04]  /*c620*/  FADD.FTZ R60, R60, R45 ;  /* 0x0000002d3c3c7221 */ /* 0x000fc80000010000 */
[----:B------:R-:W-:Y:S02]  /*c630*/  FADD.FTZ R49, R49, R60 ;  /* 0x0000003c31317221 */ /* 0x000fe40000010000 */
[----:B------:R-:W2:Y:S01]  /*c640*/  MUFU.EX2 R24, R24 ;  /* 0x0000001800187308 */ /* 0x000ea20000000800 */
[----:B0-----:R-:W-:-:S01]  /*c650*/  FADD.FTZ R14, R12, R47 ;  /* 0x0000002f0c0e7221 */ /* 0x001fc20000010000 */
[----:B------:R-:W-:-:S04]  /*c660*/  FADD.FTZ R62, R62, R49 ;  /* 0x000000313e3e7221 */ /* 0x000fc80000010000 */
[----:B------:R-:W-:Y:S02]  /*c670*/  FADD.FTZ R53, R53, R62 ;  /* 0x0000003e35357221 */ /* 0x000fe40000010000 */
[----:B------:R-:W-:Y:S01]  /*c680*/  MUFU.EX2 R66, R66 ;  /* 0x0000004200427308 */ /* 0x000fe20000000800 */
[----:B---3--:R-:W-:-:S07]  /*c690*/  FADD.FTZ R13, R51, R14 ;  /* 0x0000000e330d7221 */ /* 0x008fce0000010000 */
[----:B------:R-:W0:Y:S01]  /*c6a0*/  MUFU.EX2 R29, R29 ;  /* 0x0000001d001d7308 */ /* 0x000e220000000800 */
[----:B--2---:R-:W-:-:S07]  /*c6b0*/  FADD.FTZ R14, R24, R13 ;  /* 0x0000000d180e7221 */ /* 0x004fce0000010000 */
[----:B------:R-:W2:Y:S08]  /*c6c0*/  MUFU.EX2 R55, R55 ;  /* 0x0000003700377308 */ /* 0x000eb00000000800 */
[----:B------:R-:W-:Y:S01]  /*c6d0*/  MUFU.EX2 R64, R137 ;  /* 0x0000008900407308 */ /* 0x000fe20000000800 */
[----:B0-----:R-:W-:-:S07]  /*c6e0*/  F2FP.SATFINITE.E4M3.F32.PACK_AB_MERGE_C R13, R29, R66, RZ ;  /* 0x000000421d0d723e */ /* 0x001fce00048070ff */
[----:B------:R-:W0:Y:S01]  /*c6f0*/  MUFU.EX2 R25, R25 ;  /* 0x0000001900197308 */ /* 0x000e220000000800 */
[C---:B--2---:R-:W-:Y:S01]  /*c700*/  F2FP.SATFINITE.E4M3.F32.PACK_AB_MERGE_C R24, R55.reuse, R24, RZ ;  /* 0x000000183718723e */ /* 0x044fe200048070ff */
[----:B------:R-:W-:-:S03]  /*c710*/  FADD.FTZ R55, R55, R14 ;  /* 0x0000000e37377221 */ /* 0x000fc60000010000 */
[----:B------:R-:W-:-:S03]  /*c720*/  F2FP.SATFINITE.E4M3.F32.PACK_AB_MERGE_C R143, R51, R12, R24 ;  /* 0x0000000c338f723e */ /* 0x000fc60004807018 */
[----:B------:R-:W2:Y:S08]  /*c730*/  MUFU.EX2 R26, R26 ;  /* 0x0000001a001a7308 */ /* 0x000eb00000000800 */
[----:B------:R-:W3:Y:S01]  /*c740*/  MUFU.EX2 R27, R27 ;  /* 0x0000001b001b7308 */ /* 0x000ee20000000800 */
[----:B0-----:R-:W-:Y:S01]  /*c750*/  F2FP.SATFINITE.E4M3.F32.PACK_AB_MERGE_C R136, R25, R64, R13 ;  /* 0x000000401988723e */ /* 0x001fe2000480700d */
[----:B------:R-:W-:-:S04]  /*c760*/  FADD.FTZ R64, R64, R53 ;  /* 0x0000003540407221 */ /* 0x000fc80000010000 */
[----:B------:R-:W-:Y:S02]  /*c770*/  FADD.FTZ R25, R25, R64 ;  /* 0x0000004019197221 */ /* 0x000fe40000010000 */
[----:B------:R-:W0:Y:S01]  /*c780*/  MUFU.EX2 R30, R30 ;  /* 0x0000001e001e7308 */ /* 0x000e220000000800 */
[----:B--2---:R-:W-:-:S01]  /*c790*/  FADD.FTZ R20, R26, R55 ;  /* 0x000000371a147221 */ /* 0x004fc20000010000 */
[----:B------:R-:W-:-:S04]  /*c7a0*/  FADD.FTZ R66, R66, R25 ;  /* 0x0000001942427221 */ /* 0x000fc80000010000 */
[----:B------:R-:W-:Y:S02]  /*c7b0*/  FADD.FTZ R29, R29, R66 ;  /* 0x000000421d1d7221 */ /* 0x000fe40000010000 */
[----:B------:R-:W-:Y:S01]  /*c7c0*/  MUFU.EX2 R33, R33 ;  /* 0x0000002100217308 */ /* 0x000fe20000000800 */
[----:B---3--:R-:W-:-:S01]  /*c7d0*/  FADD.FTZ R13, R27, R20 ;  /* 0x000000141b0d7221 */ /* 0x008fc20000010000 */
[----:B------:R-:W-:Y:S01]  /*c7e0*/  IMAD.MOV.U32 R20, RZ, RZ, R108 ;  /* 0x000000ffff147224 */ /* 0x000fe200078e006c */
[----:B-1----:R-:W-:Y:S02]  /*c7f0*/  @P5 SHF.R.U32.HI R20, RZ, R28, R21 ;  /* 0x0000001cff145219 */ /* 0x002fe40000011615 */
[----:B------:R-:W-:-:S03]  /*c800*/  ISETP.GE.AND P5, PT, R11, 0x1, PT ;  /* 0x000000010b00780c */ /* 0x000fc60003fa6270 */
        /* <DEDUP_REMOVED lines=15> */
[----:B0-----:R-:W-:-:S01]  /*c900*/  FADD.FTZ R12, R34, R31 ;  /* 0x0000001f220c7221 */ /* 0x001fc20000010000 */
[----:B------:R-:W-:-:S06]  /*c910*/  FADD.FTZ R33, R33, R68 ;  /* 0x0000004421217221 */ /* 0x000fcc0000010000 */
[----:B------:R-:W0:Y:S01]  /*c920*/  MUFU.EX2 R14, R37 ;  /* 0x00000025000e7308 */ /* 0x000e220000000800 */
[----:B--2---:R-:W-:-:S04]  /*c930*/  FADD.FTZ R12, R35, R12 ;  /* 0x0000000c230c7221 */ /* 0x004fc80000010000 */
[----:B-1----:R-:W-:Y:S01]  /*c940*/  FADD.FTZ R21, R41, R12 ;  /* 0x0000000c29157221 */ /* 0x002fe20000010000 */
[----:B------:R-:W-:-:S01]  /*c950*/  FADD.FTZ R12, R0, R33 ;  /* 0x00000021000c7221 */ /* 0x000fc20000010000 */
[----:B------:R-:W-:-:S04]  /*c960*/  VIADD R0, R104, 0xfffffffe ;  /* 0xfffffffe68007836 */ /* 0x000fc80000000000 */
[----:B------:R1:W-:Y:S01]  /*c970*/  STL [R1], R12 ;  /* 0x0000000c01007387 */ /* 0x0003e20000100800 */
[C---:B0-----:R-:W-:Y:S01]  /*c980*/  F2FP.SATFINITE.E4M3.F32.PACK_AB_MERGE_C R13, R14.reuse, R41, RZ ;  /* 0x000000290e0d723e */ /* 0x041fe200048070ff */
[----:B------:R-:W-:-:S03]  /*c990*/  FADD.FTZ R21, R14, R21 ;  /* 0x000000150e157221 */ /* 0x000fc60000010000 */
[----:B------:R-:W-:Y:S01]  /*c9a0*/  F2FP.SATFINITE.E4M3.F32.PACK_AB_MERGE_C R139, R35, R34, R13 ;  /* 0x00000022238b723e */ /* 0x000fe2000480700d */
[----:B------:R-:W-:-:S04]  /*c9b0*/  IMAD.IADD R13, R105, 0x1, R20 ;  /* 0x00000001690d7824 */ /* 0x000fc800078e0214 */
        /* <DEDUP_REMOVED lines=13> */
.L_x_1182:
[----:B------:R-:W-:-:S13]  /*ca90*/  ISETP.NE.AND P1, PT, R11, 0x1, PT ;  /* 0x000000010b00780c */ /* 0x000fda0003f25270 */
[----:B------:R-:W0:Y:S02]  /*caa0*/  @P1 LDC.64 R14, c[0x0][0x9e8] ;  /* 0x00027a00ff0e1b82 */ /* 0x000e240000000a00 */
[----:B0-----:R-:W-:-:S05]  /*cab0*/  @P1 IMAD.HI.U32 R14, R12, R14, RZ ;  /* 0x0000000e0c0e1227 */ /* 0x001fca00078e00ff */
[----:B------:R-:W-:-:S07]  /*cac0*/  @P1 SHF.R.U32.HI R12, RZ, R15, R14 ;  /* 0x0000000fff0c1219 */ /* 0x000fce000001160e */
.L_x_1183:
[----:B------:R-:W-:Y:S05]  /*cad0*/  BSYNC B0 ;  /* 0x0000000000007941 */ /* 0x000fea0003800000 */
.L_x_1181:
[----:B------:R-:W-:-:S05]  /*cae0*/  IMAD R11, R12, R11, R11 ;  /* 0x0000000b0c0b7224 */ /* 0x000fca00078e020b */
[----:B------:R-:W-:-:S07]  /*caf0*/  VIMNMX R10, R10, R11, PT ;  /* 0x0000000b0a0a7248 */ /* 0x000fce0003fe0100 */
.L_x_1180:
[----:B------:R-:W2:Y:S01]  /*cb00*/  LDL R12, [R1+0x4c] ;  /* 0x00004c00010c7983 */ /* 0x000ea20000100800 */
[----:B------:R-:W-:Y:S01]  /*cb10*/  IMAD.HI R10, R10, 0x66666667, RZ ;  /* 0x666666670a0a7827 */ /* 0x000fe200078e02ff */
[----:B------:R-:W-:Y:S01]  /*cb20*/  ULDC UR37, c[0x0][0x9e4] ;  /* 0x0002790000257ab9 */ /* 0x000fe20000000800 */
[----:B------:R-:W-:Y:S01]  /*cb30*/  ULDC UR36, c[0x0][0x9e4] ;  /* 0x0002790000247ab9 */ /* 0x000fe20000000800 */
[----:B------:R0:W-:Y:S01]  /*cb40*/  STL [R1+0x1c], RZ ;  /* 0x00001cff01007387 */ /* 0x0001e20000100800 */
[----:B------:R-:W-:Y:S01]  /*cb50*/  ULDC UR38, c[0x0][0x9dc] ;  /* 0x0002770000267ab9 */ /* 0x000fe20000000800 */
[----:B------:R-:W-:Y:S01]  /*cb60*/  SHF.R.U32.HI R11, RZ, 0x1f, R10 ;  /* 0x0000001fff0b7819 */ /* 0x000fe2000001160a */
[----:B------:R-:W-:Y:S01]  /*cb70*/  ULDC UR42, c[0x0][0x9dc] ;  /* 0x00027700002a7ab9 */ /* 0x000fe20000000800 */
[----:B------:R0:W-:Y:S01]  /*cb80*/  STL [R1+0x18], RZ ;  /* 0x000018ff01007387 */ /* 0x0001e20000100800 */
[----:B------:R-:W-:Y:S01]  /*cb90*/  ULDC UR43, c[0x0][0x9e0] ;  /* 0x00027800002b7ab9 */ /* 0x000fe20000000800 */
[----:B------:R-:W-:Y:S01]  /*cba0*/  LEA.HI.SX32 R11, R10, R11, 0x1a ;  /* 0x0000000b0a0b7211 */ /* 0x000fe200078fd2ff */
[----:B------:R-:W-:Y:S01]  /*cbb0*/  ULDC UR39, c[0x0][0x9e0] ;  /* 0x0002780000277ab9 */ /* 0x000fe20000000800 */
[----:B------:R0:W-:Y:S01]  /*cbc0*/  STL [R1+0x14], RZ ;  /* 0x000014ff01007387 */ /* 0x0001e20000100800 */
[----:B------:R-:W-:Y:S01]  /*cbd0*/  BSSY B1, `(.L_x_1184) ;  /* 0x0000450000017945 */ /* 0x000fe20003800000 */
[----:B------:R-:W-:Y:S01]  /*cbe0*/  CS2R R26, SRZ ;  /* 0x00000000001a7805 */ /* 0x000fe2000001ff00 */
[----:B------:R-:W-:Y:S01]  /*cbf0*/  IMAD.MOV.U32 R29, RZ, RZ, RZ ;  /* 0x000000ffff1d7224 */ /* 0x000fe200078e00ff */
        /* <DEDUP_REMOVED lines=13> */
[----:B--2---:R-:W-:-:S04]  /*ccd0*/  VIMNMX R10, R12, R11, !PT ;  /* 0x0000000b0c0a7248 */ /* 0x004fc80007fe0100 */
[----:B------:R-:W-:Y:S01]  /*cce0*/  ISETP.GE.AND P1, PT, R0, R10, PT ;  /* 0x0000000a0000720c */ /* 0x000fe20003f26270 */
[----:B------:R0:W-:-:S12]  /*ccf0*/  STL [R1+0x30], R10 ;  /* 0x0000300a01007387 */ /* 0x0001d80000100800 */
[----:B0-----:R-:W-:Y:S05]  /*cd00*/  @!P1 BRA `(.L_x_1185) ;  /* 0x0000004000f09947 */ /* 0x001fea0003800000 */
[----:B------:R-:W-:Y:S01]  /*cd10*/  BSSY B0, `(.L_x_1186) ;  /* 0x0000434000007945 */ /* 0x000fe20003800000 */
        /* <DEDUP_REMOVED lines=15> */
[----:B------:R-:W-:-:S07]  /*ce10*/  CS2R R24, SRZ ;  /* 0x0000000000187805 */ /* 0x000fce000001ff00 */
.L_x_1206:
[----:B------:R-:W-:-:S05]  /*ce20*/  VIADD R15, R19, 0x1 ;  /* 0x00000001130f7836 */ /* 0x000fca0000000000 */
[----:B------:R-:W-:-:S04]  /*ce30*/  ISETP.NE.AND P1, PT, R15, 0x2, PT ;  /* 0x000000020f00780c */ /* 0x000fc80003f25270 */
[----:B------:R-:W-:Y:S02]  /*ce40*/  SEL R9, RZ, 0x1, P1 ;  /* 0x00000001ff097807 */ /* 0x000fe40000800000 */
[----:B------:R-:W-:Y:S02]  /*ce50*/  SEL R15, R15, RZ, P1 ;  /* 0x000000ff0f0f7207 */ /* 0x000fe40000800000 */
[----:B------:R-:W-:Y:S01]  /*ce60*/  LOP3.LUT R14, R156, R9, RZ, 0x3c, !PT ;  /* 0x000000099c0e7212 */ /* 0x000fe200078e3cff */
[----:B------:R-:W-:Y:S06]  /*ce70*/  @!P0 BRA `(.L_x_1187) ;  /* 0x0000000000048947 */ /* 0x000fec0003800000 */
[----:B------:R-:W-:Y:S01]  /*ce80*/  BPT.TRAP 0x1 ;  /* 0x000000040000795c */ /* 0x000fe20000300000 */
.L_x_1187:
[----:B------:R-:W-:Y:S01]  /*ce90*/  IMAD R9, R15, 0x8, R18 ;  /* 0x000000080f097824 */ /* 0x000fe200078e0212 */
[----:B------:R-:W-:-:S04]  /*cea0*/  SHF.L.U32 R10, R14, 0x1f, RZ ;  /* 0x0000001f0e0a7819 */ /* 0x000fc800000006ff */
[----:B------:R0:W1:Y:S01]  /*ceb0*/  SYNCS.PHASECHK.TRANS64.TRYWAIT P1, [R9+URZ+0x13230], R10 ;  /* 0x0132300a090075a7 */ /* 0x000062000802017f */
[----:B------:R-:W-:Y:S05]  /*cec0*/  @!P0 BRA `(.L_x_1188) ;  /* 0x0000000000048947 */ /* 0x000fea0003800000 */
[----:B------:R-:W-:Y:S01]  /*ced0*/  BPT.TRAP 0x1 ;  /* 0x000000040000795c */ /* 0x000fe20000300000 */
.L_x_1188:
[----:B------:R-:W2:Y:S01]  /*cee0*/  LDL R11, [R1+0x38] ;  /* 0x00003800010b7983 */ /* 0x000ea20000100800 */
[----:B------:R-:W-:Y:S01]  /*cef0*/  BSSY B2, `(.L_x_1189) ;  /* 0x0000007000027945 */ /* 0x000fe20003800000 */
[----:B--2---:R-:W-:-:S04]  /*cf00*/  IMAD R20, R15, 0x280, R11 ;  /* 0x000002800f147824 */ /* 0x004fc800078e020b */
[C---:B------:R-:W-:Y:S02]  /*cf10*/  VIADD R12, R20.reuse, 0x80 ;  /* 0x00000080140c7836 */ /* 0x040fe40000000000 */
[----:B------:R-:W-:Y:S01]  /*cf20*/  VIADD R56, R20, 0x100 ;  /* 0x0000010014387836 */ /* 0x000fe20000000000 */
[----:B-1----:R-:W-:Y:S06]  /*cf30*/  @P1 BRA `(.L_x_1190) ;  /* 0x0000000000081947 */ /* 0x002fec0003800000 */
[----:B------:R-:W1:Y:S02]  /*cf40*/  SYNCS.PHASECHK.TRANS64.TRYWAIT P1, [R9+URZ+0x13230], R10 ;  /* 0x0132300a090075a7 */ /* 0x000e64000802017f */
[----:B-1----:R-:W-:Y:S05]  /*cf50*/  @!P1 BRA `(.L_x_1191) ;  /* 0x00000158004c9947 */ /* 0x002fea0003800000 */
.L_x_1190:
[----:B------:R-:W-:Y:S05]  /*cf60*/  BSYNC B2 ;  /* 0x0000000000027941 */ /* 0x000fea0003800000 */
.L_x_1189:
[----:B01----:R-:W-:Y:S01]  /*cf70*/  IMAD.MOV.U32 R10, RZ, RZ, R20 ;  /* 0x000000ffff0a7224 */ /* 0x003fe200078e0014 */
[----:B------:R-:W-:Y:S01]  /*cf80*/  R2UR UR16, R4 ;  /* 0x00000000041072ca */ /* 0x000fe200000e0000 */
[----:B------:R-:W-:Y:S01]  /*cf90*/  IMAD.MOV.U32 R11, RZ, RZ, -0x7fffffe0 ;  /* 0x80000020ff0b7424 */ /* 0x000fe200078e00ff */
[----:B------:R-:W-:Y:S01]  /*cfa0*/  R2UR UR17, R5 ;  /* 0x00000000051172ca */ /* 0x000fe200000e0000 */
[----:B------:R-:W-:Y:S01]  /*cfb0*/  WARPGROUP.ARRIVE ;  /* 0x00000000000079c5 */ /* 0x000fe20000000000 */
[----:B------:R-:W-:Y:S01]  /*cfc0*/  R2UR UR18, R10 ;  /* 0x000000000a1272ca */ /* 0x000fe200000e0000 */
[----:B------:R-:W-:Y:S01]  /*cfd0*/  IMAD.MOV.U32 R13, RZ, RZ, -0x7fffffe0 ;  /* 0x80000020ff0d7424 */ /* 0x000fe200078e00ff */
[----:B------:R-:W-:Y:S01]  /*cfe0*/  R2UR UR19, R11 ;  /* 0x000000000b1372ca */ /* 0x000fe200000e0000 */
[----:B------:R-:W-:Y:S01]  /*cff0*/  IMAD.MOV.U32 R10, RZ, RZ, R56 ;  /* 0x000000ffff0a7224 */ /* 0x000fe200078e0038 */
[----:B------:R-:W-:Y:S01]  /*d000*/  R2UR UR22, R12 ;  /* 0x000000000c1672ca */ /* 0x000fe200000e0000 */
[C---:B------:R-:W-:Y:S01]  /*d010*/  VIADD R12, R20.reuse, 0x180 ;  /* 0x00000180140c7836 */ /* 0x040fe20000000000 */
[----:B------:R-:W-:Y:S01]  /*d020*/  R2UR UR23, R13 ;  /* 0x000000000d1772ca */ /* 0x000fe200000e0000 */
[----:B------:R-:W-:Y:S01]  /*d030*/  VIADD R56, R20, 0x182 ;  /* 0x0000018214387836 */ /* 0x000fe20000000000 */
[----:B------:R-:W-:Y:S01]  /*d040*/  R2UR UR20, R4 ;  /* 0x00000000041472ca */ /* 0x000fe200000e0000 */
[----:B------:R-:W-:Y:S01]  /*d050*/  IMAD.MOV.U32 R57, RZ, RZ, -0x7fffffe0 ;  /* 0x80000020ff397424 */ /* 0x000fe200078e00ff */
[----:B------:R-:W-:-:S02]  /*d060*/  R2UR UR21, R5 ;  /* 0x00000000051572ca */ /* 0x000fc400000e0000 */
[----:B------:R-:W-:Y:S01]  /*d070*/  R2UR UR26, R10 ;  /* 0x000000000a1a72ca */ /* 0x000fe200000e0000 */
[----:B------:R-:W-:Y:S01]  /*d080*/  VIADD R10, R20, 0x200 ;  /* 0x00000200140a7836 */ /* 0x000fe20000000000 */
[----:B------:R-:W-:Y:S01]  /*d090*/  R2UR UR27, R11 ;  /* 0x000000000b1b72ca */ /* 0x000fe200000e0000 */
[----:B------:R-:W-:Y:S01]  /*d0a0*/  QGMMA.64x32x32.F32.E4M3.E4M3 R120, gdesc[UR16], RZ, !UPT, gsb0 ;  /* 0x00600000107879f3 */ /* 0x000fe2000c0008ff */
[----:B------:R-:W-:Y:S02]  /*d0b0*/  R2UR UR24, R4 ;  /* 0x00000000041872ca */ /* 0x000fe400000e0000 */
[----:B------:R-:W-:Y:S02]  /*d0c0*/  R2UR UR25, R5 ;  /* 0x00000000051972ca */ /* 0x000fe400000e0000 */
[----:B------:R-:W-:Y:S01]  /*d0d0*/  R2UR UR10, R12 ;  /* 0x000000000c0a72ca */ /* 0x000fe200000e0000 */
[----:B------:R-:W-:Y:S01]  /*d0e0*/  VIADD R12, R20, 0x2 ;  /* 0x00000002140c7836 */ /* 0x000fe20000000000 */
[----:B------:R-:W-:-:S02]  /*d0f0*/  R2UR UR11, R13 ;  /* 0x000000000d0b72ca */ /* 0x000fc400000e0000 */
[----:B------:R-:W-:Y:S02]  /*d100*/  R2UR UR8, R4 ;  /* 0x00000000040872ca */ /* 0x000fe400000e0000 */
[----:B------:R-:W-:Y:S02]  /*d110*/  R2UR UR9, R5 ;  /* 0x00000000050972ca */ /* 0x000fe400000e0000 */
[----:B------:R-:W-:Y:S01]  /*d120*/  R2UR UR6, R10 ;  /* 0x000000000a0672ca */ /* 0x000fe200000e0000 */
[----:B------:R-:W-:Y:S01]  /*d130*/  VIADD R10, R20, 0x82 ;  /* 0x00000082140a7836 */ /* 0x000fe20000000000 */
[----:B------:R-:W-:Y:S01]  /*d140*/  R2UR UR7, R11 ;  /* 0x000000000b0772ca */ /* 0x000fe200000e0000 */
[----:B------:R-:W-:Y:S01]  /*d150*/  IMAD.MOV.U32 R11, RZ, RZ, -0x7fffffe0 ;  /* 0x80000020ff0b7424 */ /* 0x000fe200078e00ff */
[----:B------:R-:W-:Y:S02]  /*d160*/  R2UR UR4, R4 ;  /* 0x00000000040472ca */ /* 0x000fe400000e0000 */
        /* <DEDUP_REMOVED lines=55> */
.L_x_1192:
[----:B------:R-:W-:Y:S01]  /*d4e0*/  SHF.L.U32 R10, R156, 0x1f, RZ ;  /* 0x0000001f9c0a7819 */ /* 0x000fe200000006ff */
[----:B------:R-:W-:-:S04]  /*d4f0*/  IMAD R20, R19, 0x8, R18 ;  /* 0x0000000813147824 */ /* 0x000fc800078e0212 */
[----:B------:R0:W1:Y:S01]  /*d500*/  SYNCS.PHASECHK.TRANS64.TRYWAIT P1, [R20+URZ+0x13250], R10 ;  /* 0x0132500a140075a7 */ /* 0x000062000802017f */
[----:B------:R-:W-:Y:S05]  /*d510*/  @!P0 BRA `(.L_x_1193) ;  /* 0x0000000000048947 */ /* 0x000fea0003800000 */
[----:B------:R-:W-:Y:S01]  /*d520*/  BPT.TRAP 0x1 ;  /* 0x000000040000795c */ /* 0x000fe20000300000 */
.L_x_1193:
[----:B------:R-:W-:Y:S04]  /*d530*/  BSSY B2, `(.L_x_1194) ;  /* 0x0000004000027945 */ /* 0x000fe80003800000 */
[----:B-1----:R-:W-:Y:S05]  /*d540*/  @P1 BRA `(.L_x_1195) ;  /* 0x0000000000081947 */ /* 0x002fea0003800000 */
[----:B------:R-:W1:Y:S02]  /*d550*/  SYNCS.PHASECHK.TRANS64.TRYWAIT P1, [R20+URZ+0x13250], R10 ;  /* 0x0132500a140075a7 */ /* 0x000e64000802017f */
[----:B-1----:R-:W-:Y:S05]  /*d560*/  @!P1 BRA `(.L_x_1196) ;  /* 0x0000015000dc9947 */ /* 0x002fea0003800000 */
.L_x_1195:
[----:B------:R-:W-:Y:S05]  /*d570*/  BSYNC B2 ;  /* 0x0000000000027941 */ /* 0x000fea0003800000 */
.L_x_1194:
[----:B01----:R-:W-:Y:S01]  /*d580*/  VIADD R10, R18, 0x1000 ;  /* 0x00001000120a7836 */ /* 0x003fe20000000000 */
[----:B------:R-:W-:Y:S01]  /*d590*/  WARPGROUP.ARRIVE ;  /* 0x00000000000079c5 */ /* 0x000fe20000000000 */
[----:B------:R-:W-:Y:S01]  /*d5a0*/  IMAD.MOV.U32 R11, RZ, RZ, -0x3ffffff0 ;  /* 0xc0000010ff0b7424 */ /* 0x000fe200078e00ff */
[----:B------:R-:W-:Y:S02]  /*d5b0*/  LOP3.LUT P1, RZ, R17, 0x10, RZ, 0xc0, !PT ;  /* 0x0000001011ff7812 */ /* 0x000fe4000782c0ff */
[----:B------:R-:W-:Y:S02]  /*d5c0*/  SHF.R.U32.HI R10, RZ, 0x4, R10 ;  /* 0x00000004ff0a7819 */ /* 0x000fe4000001160a */
[----:B------:R-:W-:Y:S02]  /*d5d0*/  R2UR UR7, R11 ;  /* 0x000000000b0772ca */ /* 0x000fe400000e0000 */
[----:B------:R-:W-:-:S04]  /*d5e0*/  LOP3.LUT R10, R10, 0x3fff, RZ, 0xc0, !PT ;  /* 0x00003fff0a0a7812 */ /* 0x000fc800078ec0ff */
[----:B------:R-:W-:-:S05]  /*d5f0*/  LOP3.LUT R10, R10, 0x10000, RZ, 0xfc, !PT ;  /* 0x000100000a0a7812 */ /* 0x000fca00078efcff */
[----:B------:R-:W-:Y:S02]  /*d600*/  IMAD R10, R19, 0x280, R10 ;  /* 0x00000280130a7824 */ /* 0x000fe400078e020a */
[----:B------:R-:W-:Y:S01]  /*d610*/  IMAD.MOV.U32 R13, RZ, RZ, -0x3ffffff0 ;  /* 0xc0000010ff0d7424 */ /* 0x000fe200078e00ff */
[----:B------:R-:W0:Y:S02]  /*d620*/  LDC R19, c[0x0][0x448] ;  /* 0x00011200ff137b82 */ /* 0x000e240000000800 */
[----:B------:R-:W-:-:S13]  /*d630*/  R2UR UR6, R10 ;  /* 0x000000000a0672ca */ /* 0x000fda00000e0000 */
[----:B------:R-:W-:Y:S01]  /*d640*/  QGMMA.64x64x32.F32.E4M3.E4M3 R24, R152, gdesc[UR4], R24, gsb0 ;  /* 0x00e0000498187df3 */ /* 0x000fe20008000818 */
[----:B------:R-:W-:Y:S01]  /*d650*/  VIADD R12, R10, 0x80 ;  /* 0x000000800a0c7836 */ /* 0x000fe20000000000 */
[----:B------:R-:W-:-:S04]  /*d660*/  R2UR UR7, R13 ;  /* 0x000000000d0772ca */ /* 0x000fc800000e0000 */
[----:B------:R-:W-:Y:S01]  /*d670*/  R2UR UR6, R12 ;  /* 0x000000000c0672ca */ /* 0x000fe200000e0000 */
[----:B------:R-:W-:Y:S02]  /*d680*/  WARPGROUP.DEPBAR.LE gsb0, 0x0 ;  /* 0x00008000000079c5 */ /* 0x000fe40000010000 */
[----:B------:R-:W-:Y:S01]  /*d690*/  WARPGROUP.ARRIVE ;  /* 0x00000000000079c5 */ /* 0x000fe20000000000 */
[----:B------:R-:W2:Y:S04]  /*d6a0*/  LDL R152, [R1+0x48] ;  /* 0x0000480001987983 */ /* 0x000ea80000100800 */
[----:B------:R-:W3:Y:S05]  /*d6b0*/  LDL R153, [R1+0x24] ;  /* 0x0000240001997983 */ /* 0x000eea0000100800 */
[----:B------:R-:W-:Y:S01]  /*d6c0*/  QGMMA.64x64x32.F32.E4M3.E4M3 R24, R148, gdesc[UR4], R24, gsb0 ;  /* 0x00e0000494187df3 */ /* 0x000fe20008000818 */
[----:B------:R-:W4:Y:S04]  /*d6d0*/  LDL R154, [R1+0x8] ;  /* 0x00000800019a7983 */ /* 0x000f280000100800 */
[----:B------:R-:W4:Y:S01]  /*d6e0*/  LDL R155, [R1+0x4] ;  /* 0x00000400019b7983 */ /* 0x000f220000100800 */
[----:B------:R-:W-:-:S03]  /*d6f0*/  WARPGROUP.DEPBAR.LE gsb0, 0x0 ;  /* 0x00008000000079c5 */ /* 0x000fc60000010000 */
[----:B------:R-:W2:Y:S01]  /*d700*/  LDL R151, [R1+0x34] ;  /* 0x0000340001977983 */ /* 0x000ea20000100800 */
[----:B------:R-:W-:Y:S01]  /*d710*/  VIADD R12, R10, 0x100 ;  /* 0x000001000a0c7836 */ /* 0x000fe20000000000 */
[----:B------:R-:W-:Y:S01]  /*d720*/  WARPGROUP.ARRIVE ;  /* 0x00000000000079c5 */ /* 0x000fe20000000000 */
[----:B------:R-:W-:Y:S01]  /*d730*/  IMAD.MOV.U32 R13, RZ, RZ, -0x3ffffff0 ;  /* 0xc0000010ff0d7424 */ /* 0x000fe200078e00ff */
[----:B0-----:R-:W-:Y:S01]  /*d740*/  ISETP.NE.AND P3, PT, R19, 0x1, PT ;  /* 0x000000011300780c */ /* 0x001fe20003f65270 */
[----:B------:R-:W-:Y:S01]  /*d750*/  IMAD.MOV.U32 R11, RZ, RZ, -0x3ffffff0 ;  /* 0xc0000010ff0b7424 */ /* 0x000fe200078e00ff */
[----:B------:R-:W-:Y:S01]  /*d760*/  R2UR UR6, R12 ;  /* 0x000000000c0672ca */ /* 0x000fe200000e0000 */
[C---:B------:R-:W-:Y:S01]  /*d770*/  VIADD R12, R10.reuse, 0x180 ;  /* 0x000001800a0c7836 */ /* 0x040fe20000000000 */
[----:B------:R-:W-:Y:S01]  /*d780*/  R2UR UR7, R13 ;  /* 0x000000000d0772ca */ /* 0x000fe200000e0000 */
[----:B------:R-:W-:Y:S01]  /*d790*/  IMAD.MOV.U32 R13, RZ, RZ, -0x3ffffff0 ;  /* 0xc0000010ff0d7424 */ /* 0x000fe200078e00ff */
[----:B------:R-:W0:Y:S01]  /*d7a0*/  S2R R19, SR_TID.X ;  /* 0x0000000000137919 */ /* 0x000e220000002100 */
[----:B------:R-:W-:-:S10]  /*d7b0*/  VIADD R10, R10, 0x200 ;  /* 0x000002000a0a7836 */ /* 0x000fd40000000000 */
[----:B------:R-:W-:Y:S01]  /*d7c0*/  QGMMA.64x64x32.F32.E4M3.E4M3 R24, R144, gdesc[UR4], R24, gsb0 ;  /* 0x00e0000490187df3 */ /* 0x000fe20008000818 */
[----:B------:R-:W-:Y:S02]  /*d7d0*/  R2UR UR6, R12 ;  /* 0x000000000c0672ca */ /* 0x000fe400000e0000 */
[----:B------:R-:W-:Y:S01]  /*d7e0*/  R2UR UR7, R13 ;  /* 0x000000000d0772ca */ /* 0x000fe200000e0000 */
[----:B------:R-:W-:Y:S01]  /*d7f0*/  IMAD R13, R0, -0xa0, RZ ;  /* 0xffffff60000d7824 */ /* 0x000fe200078e02ff */
[----:B0-----:R-:W-:-:S04]  /*d800*/  LOP3.LUT R19, R19, 0x7f, RZ, 0xc0, !PT ;  /* 0x0000007f13137812 */ /* 0x001fc800078ec0ff */
[----:B------:R-:W-:-:S13]  /*d810*/  ISETP.NE.AND P2, PT, R19, RZ, PT ;  /* 0x000000ff1300720c */ /* 0x000fda0003f45270 */
[----:B------:R-:W-:-:S05]  /*d820*/  @!P2 VIADD R9, R9, 0x13240 ;  /* 0x000132400909a836 */ /* 0x000fca0000000000 */
[----:B------:R-:W-:Y:S01]  /*d830*/  @!P2 PRMT R9, RZ, 0x654, R9 ;  /* 0x00000654ff09a816 */ /* 0x000fe20000000009 */
[----:B------:R-:W-:Y:S02]  /*d840*/  WARPGROUP.DEPBAR.LE gsb0, 0x0 ;  /* 0x00008000000079c5 */ /* 0x000fe40000010000 */
[----:B------:R-:W-:-:S06]  /*d850*/  WARPGROUP.ARRIVE ;  /* 0x00000000000079c5 */ /* 0x000fcc0000000000 */
[----:B------:R-:W-:Y:S01]  /*d860*/  QGMMA.64x64x32.F32.E4M3.E4M3 R24, R140, gdesc[UR4], R24, gsb0 ;  /* 0x00e000048c187df3 */ /* 0x000fe20008000818 */
[----:B------:R-:W-:Y:S02]  /*d870*/  R2UR UR6, R10 ;  /* 0x000000000a0672ca */ /* 0x000fe400000e0000 */
[----:B------:R-:W-:Y:S01]  /*d880*/  R2UR UR7, R11 ;  /* 0x000000000b0772ca */ /* 0x000fe200000e0000 */
[----:B------:R-:W0:Y:S08]  /*d890*/  @P3 LDC R10, c[0x0][0x44c] ;  /* 0x00011300ff0a3b82 */ /* 0x000e300000000800 */
[----:B------:R-:W1:Y:S01]  /*d8a0*/  @P3 LDC R11, c[0x0][0x450] ;  /* 0x00011400ff0b3b82 */ /* 0x000e620000000800 */
[----:B------:R-:W-:-:S02]  /*d8b0*/  WARPGROUP.DEPBAR.LE gsb0, 0x0 ;  /* 0x00008000000079c5 */ /* 0x000fc40000010000 */
[----:B------:R-:W-:-:S06]  /*d8c0*/  WARPGROUP.ARRIVE ;  /* 0x00000000000079c5 */ /* 0x000fcc0000000000 */
[----:B------:R-:W-:Y:S03]  /*d8d0*/  QGMMA.64x64x32.F32.E4M3.E4M3 R24, R136, gdesc[UR4], R24, gsb0 ;  /* 0x00e0000488187df3 */ /* 0x000fe60008000818 */
[----:B------:R-:W-:Y:S02]  /*d8e0*/  WARPGROUP.DEPBAR.LE gsb0, 0x0 ;  /* 0x00008000000079c5 */ /* 0x000fe40000010000 */
[----:B------:R5:W-:Y:S01]  /*d8f0*/  @!P2 SYNCS.ARRIVE.TRANS64.RED.A1T0 RZ, [R9+URZ], RZ ;  /* 0x000000ff09ffa9a7 */ /* 0x000be2000810043f */
[----:B---3--:R-:W-:Y:S01]  /*d900*/  IADD3 R136, -R153, 0x1, R13 ;  /* 0x0000000199887810 */ /* 0x008fe20007ffe10d */
[----:B------:R-:W-:-:S03]  /*d910*/  IMAD.IADD R137, R13, 0x1, -R153 ;  /* 0x000000010d897824 */ /* 0x000fc600078e0a99 */
[----:B----4-:R-:W-:Y:S01]  /*d920*/  IADD3 R136, -R155, R136, R154 ;  /* 0x000000889b887210 */ /* 0x010fe20007ffe19a */
[----:B-----5:R-:W-:-:S04]  /*d930*/  IMAD.U32 R9, RZ, RZ, UR38 ;  /* 0x00000026ff097e24 */ /* 0x020fc8000f8e00ff */
[----:B------:R-:W-:Y:S02]  /*d940*/  VIADD R19, R136, UR43 ;  /* 0x0000002b88137c36 */ /* 0x000fe40008000000 */
[----:B--2---:R-:W-:-:S04]  /*d950*/  IMAD.IADD R12, R152, 0x1, R151 ;  /* 0x00000001980c7824 */ /* 0x004fc800078e0297 */
[----:B0-----:R-:W-:-:S05]  /*d960*/  @P3 IMAD.HI.U32 R10, R12, R10, RZ ;  /* 0x0000000a0c0a3227 */ /* 0x001fca00078e00ff */
[----:B-1----:R-:W-:Y:S02]  /*d970*/  @P3 SHF.R.U32.HI R12, RZ, R11, R10 ;  /* 0x0000000bff0c3219 */ /* 0x002fe4000001160a */
[----:B------:R-:W-:-:S03]  /*d980*/  LOP3.LUT R10, RZ, R9, RZ, 0x33, !PT ;  /* 0x00000009ff0a7212 */ /* 0x000fc600078e33ff */
[----:B------:R-:W0:Y:S02]  /*d990*/  SHFL.IDX PT, R140, R12, RZ, 0x1c1f ;  /* 0x001c1fff0c8c7589 */ /* 0x000e2400000e0000 */
[----:B------:R-:W-:Y:S02]  /*d9a0*/  IMAD.IADD R136, R10, 0x1, R136 ;  /* 0x000000010a887824 */ /* 0x000fe400078e0288 */
[--C-:B0-----:R-:W-:Y:S02]  /*d9b0*/  IMAD.IADD R138, R19, 0x1, R140.reuse ;  /* 0x00000001138a7824 */ /* 0x101fe400078e028c */
[----:B------:R-:W-:Y:S01]  /*d9c0*/  IMAD.IADD R139, R136, 0x1, R140 ;  /* 0x00000001888b7824 */ /* 0x000fe200078e028c */
[----:B------:R-:W-:Y:S06]  /*d9d0*/  @!P1 BRA `(.L_x_1197) ;  /* 0x0000000000549947 */ /* 0x000fec0003800000 */
        /* <DEDUP_REMOVED lines=12> */
.L_x_1199:
[----:B------:R-:W-:-:S05]  /*daa0*/  IMAD.U32 R141, RZ, RZ, UR37 ;  /* 0x00000025ff8d7e24 */ /* 0x000fca000f8e00ff */
[----:B------:R-:W-:-:S13]  /*dab0*/  ISETP.NE.AND P1, PT, R141, 0x1, PT ;  /* 0x000000018d00780c */ /* 0x000fda0003f25270 */
[----:B------:R-:W0:Y:S02]  /*dac0*/  @P1 LDC.64 R10, c[0x0][0x9e8] ;  /* 0x00027a00ff0a1b82 */ /* 0x000e240000000a00 */
[----:B0-----:R-:W-:-:S05]  /*dad0*/  @P1 IMAD.HI.U32 R10, R140, R10, RZ ;  /* 0x0000000a8c0a1227 */ /* 0x001fca00078e00ff */
[----:B------:R-:W-:-:S07]  /*dae0*/  @P1 SHF.R.U32.HI R140, RZ, R11, R10 ;  /* 0x0000000bff8c1219 */ /* 0x000fce000001160a */
.L_x_1200:
[----:B------:R-:W-:Y:S05]  /*daf0*/  BSYNC B2 ;  /* 0x0000000000027941 */ /* 0x000fea0003800000 */
.L_x_1198:
[----:B------:R-:W-:-:S05]  /*db00*/  IMAD R140, R140, R141, R137 ;  /* 0x0000008d8c8c7224 */ /* 0x000fca00078e0289 */
[----:B------:R-:W-:Y:S02]  /*db10*/  VIMNMX R139, R139, R140, !PT ;  /* 0x0000008c8b8b7248 */ /* 0x000fe40007fe0100 */
[----:B------:R-:W-:-:S07]  /*db20*/  VIADDMNMX R138, R140, R141, R138, PT ;  /* 0x0000008d8c8a7246 */ /* 0x000fce000380018a */
.L_x_1197:
[C---:B------:R-:W-:Y:S01]  /*db30*/  ISETP.GE.AND P1, PT, R13.reuse, 0x2, PT ;  /* 0x000000020d00780c */ /* 0x040fe20003f26270 */
[----:B------:R-:W0:Y:S01]  /*db40*/  SHFL.IDX PT, R12, R12, 0x1, 0x1c1f ;  /* 0x003c1f000c0c7f89 */ /* 0x000e2200000e0000 */
[----:B------:R-:W-:Y:S02]  /*db50*/  LOP3.LUT R16, R16, 0xdfffffff, RZ, 0xc0, !PT ;  /* 0xdfffffff10107812 */ /* 0x000fe400078ec0ff */
[----:B------:R-:W-:Y:S02]  /*db60*/  ISETP.GE.AND P2, PT, R13, 0x9, PT ;  /* 0x000000090d00780c */ /* 0x000fe40003f46270 */
[----:B------:R-:W-:Y:S02]  /*db70*/  LOP3.LUT R17, R17, 0xfffffffe, RZ, 0xc0, !PT ;  /* 0xfffffffe11117812 */ /* 0x000fe400078ec0ff */
[----:B------:R-:W-:-:S05]  /*db80*/  ISETP.GE.AND P6, PT, R13, 0x31, PT ;  /* 0x000000310d00780c */ /* 0x000fca0003fc6270 */
[----:B------:R-:W-:Y:S02]  /*db90*/  @P1 LOP3.LUT R16, R16, 0x20000000, RZ, 0xfc, !PT ;  /* 0x2000000010101812 */ /* 0x000fe400078efcff */
[----:B------:R-:W-:Y:S02]  /*dba0*/  ISETP.GT.AND P1, PT, R139, 0x1, !P1 ;  /* 0x000000018b00780c */ /* 0x000fe40004f24270 */
[----:B------:R-:W-:Y:S02]  /*dbb0*/  LOP3.LUT R16, R16, 0xbfffffff, RZ, 0xc0, !PT ;  /* 0xbfffffff10107812 */ /* 0x000fe400078ec0ff */
[----:B------:R-:W-:Y:S02]  /*dbc0*/  ISETP.LT.OR P1, PT, R138, 0x2, P1 ;  /* 0x000000028a00780c */ /* 0x000fe40000f21670 */
[----:B------:R-:W-:Y:S02]  /*dbd0*/  @P2 LOP3.LUT R16, R16, 0x40000000, RZ, 0xfc, !PT ;  /* 0x4000000010102812 */ /* 0x000fe400078efcff */
[----:B------:R-:W-:-:S02]  /*dbe0*/  FSEL R121, R121, -INF , !P1 ;  /* 0xff80000079797808 */ /* 0x000fc40004800000 */
[----:B------:R-:W-:Y:S01]  /*dbf0*/  ISETP.GT.AND P1, PT, R139, 0x8, !P2 ;  /* 0x000000088b00780c */ /* 0x000fe20005724270 */
[--C-:B0-----:R-:W-:Y:S01]  /*dc00*/  IMAD.IADD R19, R19, 0x1, R12.reuse ;  /* 0x0000000113137824 */ /* 0x101fe200078e020c */
[----:B------:R-:W-:Y:S01]  /*dc10*/  ISETP.GE.AND P2, PT, R13, 0xa, PT ;  /* 0x0000000a0d00780c */ /* 0x000fe20003f46270 */
[----:B------:R-:W-:Y:S01]  /*dc20*/  IMAD.IADD R136, R136, 0x1, R12 ;  /* 0x0000000188887824 */ /* 0x000fe200078e020c */
[----:B------:R-:W-:Y:S02]  /*dc30*/  ISETP.LT.OR P1, PT, R138, 0x9, P1 ;  /* 0x000000098a00780c */ /* 0x000fe40000f21670 */
[----:B------:R-:W-:Y:S02]  /*dc40*/  LOP3.LUT R16, R16, 0x7fffffff, RZ, 0xc0, !PT ;  /* 0x7fffffff10107812 */ /* 0x000fe400078ec0ff */
[----:B------:R-:W-:Y:S02]  /*dc50*/  FSEL R124, R124, -INF , !P1 ;  /* 0xff8000007c7c7808 */ /* 0x000fe40004800000 */
[----:B------:R-:W-:-:S04]  /*dc60*/  ISETP.GT.AND P1, PT, R139, 0x9, !P2 ;  /* 0x000000098b00780c */ /* 0x000fc80005724270 */
[----:B------:R-:W-:Y:S02]  /*dc70*/  ISETP.LT.OR P1, PT, R138, 0xa, P1 ;  /* 0x0000000a8a00780c */ /* 0x000fe40000f21670 */
[----:B------:R-:W-:Y:S02]  /*dc80*/  @P2 LOP3.LUT R16, R16, 0x80000000, RZ, 0xfc, !PT ;  /* 0x8000000010102812 */ /* 0x000fe400078efcff */
[----:B------:R-:W-:Y:S02]  /*dc90*/  ISETP.GE.AND P2, PT, R13, 0x11, PT ;  /* 0x000000110d00780c */ /* 0x000fe40003f46270 */
[----:B------:R-:W-:Y:S02]  /*dca0*/  FSEL R125, R125, -INF , !P1 ;  /* 0xff8000007d7d7808 */ /* 0x000fe40004800000 */
[----:B------:R-:W-:Y:S02]  /*dcb0*/  ISETP.GT.AND P1, PT, R139, 0x10, !P2 ;  /* 0x000000108b00780c */ /* 0x000fe40005724270 */
[----:B------:R-:W-:-:S02]  /*dcc0*/  LOP3.LUT R16, R16, 0xff7fffff, RZ, 0xc0, !PT ;  /* 0xff7fffff10107812 */ /* 0x000fc400078ec0ff */
[----:B------:R-:W-:Y:S02]  /*dcd0*/  ISETP.LT.OR P1, PT, R138, 0x11, P1 ;  /* 0x000000118a00780c */ /* 0x000fe40000f21670 */
[----:B------:R-:W-:Y:S02]  /*dce0*/  @P6 LOP3.LUT R16, R16, 0x800000, RZ, 0xfc, !PT ;  /* 0x0080000010106812 */ /* 0x000fe400078efcff */
[----:B------:R-:W-:Y:S02]  /*dcf0*/  FSEL R128, R128, -INF , !P1 ;  /* 0xff80000080807808 */ /* 0x000fe40004800000 */
[----:B------:R-:W-:Y:S02]  /*dd00*/  @P2 LOP3.LUT R17, R17, 0x1, RZ, 0xfc, !PT ;  /* 0x0000000111112812 */ /* 0x000fe400078efcff */
[----:B------:R-:W-:Y:S02]  /*dd10*/  ISETP.GE.AND P2, PT, R13, 0x12, PT ;  /* 0x000000120d00780c */ /* 0x000fe40003f46270 */
[----:B------:R-:W-:-:S02]  /*dd20*/  LOP3.LUT R17, R17, 0xfffffff7, RZ, 0xc0, !PT ;  /* 0xfffffff711117812 */ /* 0x000fc400078ec0ff */
[----:B------:R-:W-:Y:S02]  /*dd30*/  ISETP.GT.AND P1, PT, R139, 0x11, !P2 ;  /* 0x000000118b00780c */ /* 0x000fe40005724270 */
[----:B------:R-:W-:Y:S02]  /*dd40*/  LOP3.LUT R16, R16, 0xffbfffff, RZ, 0xc0, !PT ;  /* 0xffbfffff10107812 */ /* 0x000fe400078ec0ff */
[----:B------:R-:W-:-:S04]  /*dd50*/  ISETP.LT.OR P1, PT, R138, 0x12, P1 ;  /* 0x000000128a00780c */ /* 0x000fc80000f21670 */
[----:B------:R-:W-:Y:S02]  /*dd60*/  FSEL R129, R129, -INF , !P1 ;  /* 0xff80000081817808 */ /* 0x000fe40004800000 */
[----:B------:R-:W-:Y:S02]  /*dd70*/  @P2 LOP3.LUT R17, R17, 0x8, RZ, 0xfc, !PT ;  /* 0x0000000811112812 */ /* 0x000fe400078efcff */
[----:B------:R-:W-:Y:S02]  /*dd80*/  ISETP.GE.AND P2, PT, R13, 0x19, PT ;  /* 0x000000190d00780c */ /* 0x000fe40003f46270 */
[----:B------:R-:W-:Y:S02]  /*dd90*/  LOP3.LUT R17, R17, 0xfffffffb, RZ, 0xc0, !PT ;  /* 0xfffffffb11117812 */ /* 0x000fe400078ec0ff */
[----:B------:R-:W-:-:S04]  /*dda0*/  ISETP.GT.AND P1, PT, R139, 0x18, !P2 ;  /* 0x000000188b00780c */ /* 0x000fc80005724270 */
        /* <DEDUP_REMOVED lines=8> */
[----:B------:R-:W-:Y:S02]  /*de30*/  ISETP.GE.AND P1, PT, R13, 0x21, PT ;  /* 0x000000210d00780c */ /* 0x000fe40003f26270 */
[----:B------:R-:W-:Y:S02]  /*de40*/  @P2 LOP3.LUT R17, R17, 0x2, RZ, 0xfc, !PT ;  /* 0x0000000211112812 */ /* 0x000fe400078efcff */
        /* <DEDUP_REMOVED lines=183> */
[----:B------:R-:W-:-:S13]  /*e9c0*/  LOP3.LUT P6, RZ, R17, 0x10, RZ, 0xc0, !PT ;  /* 0x0000001011ff7812 */ /* 0x000fda00078cc0ff */
[----:B------:R-:W-:Y:S05]  /*e9d0*/  @!P6 BRA `(.L_x_1201) ;  /* 0x000000000054e947 */ /* 0x000fea0003800000 */
        /* <DEDUP_REMOVED lines=12> */
.L_x_1203:
[----:B------:R-:W-:-:S05]  /*eaa0*/  IMAD.U32 R13, RZ, RZ, UR37 ;  /* 0x00000025ff0d7e24 */ /* 0x000fca000f8e00ff */
[----:B------:R-:W-:-:S13]  /*eab0*/  ISETP.NE.AND P6, PT, R13, 0x1, PT ;  /* 0x000000010d00780c */ /* 0x000fda0003fc5270 */
[----:B------:R-:W0:Y:S02]  /*eac0*/  @P6 LDC.64 R10, c[0x0][0x9e8] ;  /* 0x00027a00ff0a6b82 */ /* 0x000e240000000a00 */
[----:B0-----:R-:W-:-:S05]  /*ead0*/  @P6 IMAD.HI.U32 R10, R12, R10, RZ ;  /* 0x0000000a0c0a6227 */ /* 0x001fca00078e00ff */
[----:B------:R-:W-:-:S07]  /*eae0*/  @P6 SHF.R.U32.HI R12, RZ, R11, R10 ;  /* 0x0000000bff0c6219 */ /* 0x000fce000001160a */
.L_x_1204:
[----:B------:R-:W-:Y:S05]  /*eaf0*/  BSYNC B2 ;  /* 0x0000000000027941 */ /* 0x000fea0003800000 */
.L_x_1202:
[----:B------:R-:W-:-:S05]  /*eb00*/  IMAD R12, R12, R13, R137 ;  /* 0x0000000d0c0c7224 */ /* 0x000fca00078e0289 */
[----:B------:R-:W-:Y:S02]  /*eb10*/  VIMNMX R136, R136, R12, !PT ;  /* 0x0000000c88887248 */ /* 0x000fe40007fe0100 */
[----:B------:R-:W-:-:S07]  /*eb20*/  VIADDMNMX R19, R12, R13, R19, PT ;  /* 0x0000000d0c137246 */ /* 0x000fce0003800113 */
.L_x_1201:
[C---:B------:R-:W-:Y:S01]  /*eb30*/  ISETP.GT.AND P1, PT, R136.reuse, 0x20, !P1 ;  /* 0x000000208800780c */ /* 0x040fe20004f24270 */
[----:B------:R-:W2:Y:S01]  /*eb40*/  LDL.LU R137, [R1] ;  /* 0x0000000001897983 */ /* 0x000ea20000300800 */
[----:B------:R-:W-:Y:S02]  /*eb50*/  ISETP.GT.AND P4, PT, R136, 0x29, !P4 ;  /* 0x000000298800780c */ /* 0x000fe40006784270 */
[C---:B------:R-:W-:Y:S02]  /*eb60*/  ISETP.LT.OR P1, PT, R19.reuse, 0x21, P1 ;  /* 0x000000211300780c */ /* 0x040fe40000f21670 */
[----:B------:R-:W-:Y:S02]  /*eb70*/  ISETP.LT.OR P4, PT, R19, 0x2a, P4 ;  /* 0x0000002a1300780c */ /* 0x000fe40002781670 */
[----:B------:R-:W-:Y:S02]  /*eb80*/  FSEL R106, R106, -INF , !P1 ;  /* 0xff8000006a6a7808 */ /* 0x000fe40004800000 */
[----:B------:R-:W-:-:S02]  /*eb90*/  LOP3.LUT P1, RZ, R16, 0x800000, RZ, 0xc0, !PT ;  /* 0x0080000010ff7812 */ /* 0x000fc4000782c0ff */
[----:B------:R-:W-:Y:S02]  /*eba0*/  FSEL R111, R111, -INF , !P4 ;  /* 0xff8000006f6f7808 */ /* 0x000fe40006000000 */
[C---:B------:R-:W-:Y:S02]  /*ebb0*/  ISETP.GT.AND P1, PT, R136.reuse, 0x30, !P1 ;  /* 0x000000308800780c */ /* 0x040fe40004f24270 */
[----:B------:R-:W-:Y:S02]  /*ebc0*/  ISETP.GT.AND P3, PT, R136, 0x28, !P3 ;  /* 0x000000288800780c */ /* 0x000fe40005f64270 */
[----:B------:R-:W-:Y:S02]  /*ebd0*/  ISETP.LT.OR P1, PT, R19, 0x31, P1 ;  /* 0x000000311300780c */ /* 0x000fe40000f21670 */
[----:B------:R-:W-:Y:S02]  /*ebe0*/  LOP3.LUT P4, RZ, R16, 0x40000, RZ, 0xc0, !PT ;  /* 0x0004000010ff7812 */ /* 0x000fe4000788c0ff */
[----:B------:R-:W-:-:S02]  /*ebf0*/  FSEL R114, R114, -INF , !P1 ;  /* 0xff80000072727808 */ /* 0x000fc40004800000 */
[----:B------:R-:W-:Y:S02]  /*ec00*/  LOP3.LUT P1, RZ, R16, 0x400000, RZ, 0xc0, !PT ;  /* 0x0040000010ff7812 */ /* 0x000fe4000782c0ff */
[C---:B------:R-:W-:Y:S02]  /*ec10*/  ISETP.LT.OR P3, PT, R19.reuse, 0x29, P3 ;  /* 0x000000291300780c */ /* 0x040fe40001f61670 */
[----:B------:R-:W-:Y:S02]  /*ec20*/  ISETP.GT.AND P1, PT, R136, 0x31, !P1 ;  /* 0x000000318800780c */ /* 0x000fe40004f24270 */
[----:B------:R-:W-:Y:S02]  /*ec30*/  FSEL R110, R110, -INF , !P3 ;  /* 0xff8000006e6e7808 */ /* 0x000fe40005800000 */
[----:B------:R-:W-:Y:S02]  /*ec40*/  ISETP.LT.OR P1, PT, R19, 0x32, P1 ;  /* 0x000000321300780c */ /* 0x000fe40000f21670 */
[----:B------:R-:W-:-:S02]  /*ec50*/  ISETP.GT.AND P2, PT, R136, 0x21, !P2 ;  /* 0x000000218800780c */ /* 0x000fc40005744270 */
[----:B------:R-:W-:Y:S02]  /*ec60*/  FSEL R115, R115, -INF , !P1 ;  /* 0xff80000073737808 */ /* 0x000fe40004800000 */
[C---:B------:R-:W-:Y:S02]  /*ec70*/  LOP3.LUT P1, RZ, R16.reuse, 0x200000, RZ, 0xc0, !PT ;  /* 0x0020000010ff7812 */ /* 0x040fe4000782c0ff */
[----:B------:R-:W-:Y:S02]  /*ec80*/  LOP3.LUT P3, RZ, R16, 0x20000, RZ, 0xc0, !PT ;  /* 0x0002000010ff7812 */ /* 0x000fe4000786c0ff */
[----:B------:R-:W-:Y:S02]  /*ec90*/  ISETP.GT.AND P1, PT, R136, 0x38, !P1 ;  /* 0x000000388800780c */ /* 0x000fe40004f24270 */
[C---:B------:R-:W-:Y:S02]  /*eca0*/  ISETP.LT.OR P2, PT, R19.reuse, 0x22, P2 ;  /* 0x000000221300780c */ /* 0x040fe40001741670 */
[----:B------:R-:W-:-:S02]  /*ecb0*/  ISETP.LT.OR P1, PT, R19, 0x39, P1 ;  /* 0x000000391300780c */ /* 0x000fc40000f21670 */
[----:B------:R-:W-:Y:S02]  /*ecc0*/  FSEL R107, R107, -INF , !P2 ;  /* 0xff8000006b6b7808 */ /* 0x000fe40005000000 */
[----:B------:R-:W-:Y:S02]  /*ecd0*/  FSEL R118, R118, -INF , !P1 ;  /* 0xff80000076767808 */ /* 0x000fe40004800000 */
[C---:B------:R-:W-:Y:S02]  /*ece0*/  LOP3.LUT P1, RZ, R16.reuse, 0x100000, RZ, 0xc0, !PT ;  /* 0x0010000010ff7812 */ /* 0x040fe4000782c0ff */
[----:B------:R-:W-:Y:S02]  /*ecf0*/  LOP3.LUT P2, RZ, R16, 0x10000, RZ, 0xc0, !PT ;  /* 0x0001000010ff7812 */ /* 0x000fe4000784c0ff */
[----:B------:R-:W-:Y:S02]  /*ed00*/  ISETP.GT.AND P1, PT, R136, 0x39, !P1 ;  /* 0x000000398800780c */ /* 0x000fe40004f24270 */
[----:B------:R-:W-:-:S02]  /*ed10*/  LOP3.LUT R17, R17, 0xffffffbf, RZ, 0xc0, !PT ;  /* 0xffffffbf11117812 */ /* 0x000fc400078ec0ff */
[----:B------:R-:W-:Y:S02]  /*ed20*/  ISETP.LT.OR P1, PT, R19, 0x3a, P1 ;  /* 0x0000003a1300780c */ /* 0x000fe40000f21670 */
[----:B------:R-:W-:Y:S02]  /*ed30*/  @P0 LOP3.LUT R17, R17, 0x40, RZ, 0xfc, !PT ;  /* 0x0000004011110812 */ /* 0x000fe400078efcff */
[----:B------:R-:W-:Y:S02]  /*ed40*/  FSEL R119, R119, -INF , !P1 ;  /* 0xff80000077777808 */ /* 0x000fe40004800000 */
[C---:B------:R-:W-:Y:S02]  /*ed50*/  LOP3.LUT P1, RZ, R16.reuse, 0x80000, RZ, 0xc0, !PT ;  /* 0x0008000010ff7812 */ /* 0x040fe4000782c0ff */
[----:B------:R-:W-:Y:S02]  /*ed60*/  LOP3.LUT P0, RZ, R16, 0x8000, RZ, 0xc0, !PT ;  /* 0x0000800010ff7812 */ /* 0x000fe4000780c0ff */
[----:B------:R-:W-:-:S02]  /*ed70*/  ISETP.GT.AND P1, PT, R136, 0x40, !P1 ;  /* 0x000000408800780c */ /* 0x000fc40004f24270 */
[----:B------:R-:W-:Y:S02]  /*ed80*/  LOP3.LUT P6, RZ, R16, 0x4000, RZ, 0xc0, !PT ;  /* 0x0000400010ff7812 */ /* 0x000fe400078cc0ff */
[----:B------:R-:W-:Y:S02]  /*ed90*/  ISETP.LT.OR P1, PT, R19, 0x41, P1 ;  /* 0x000000411300780c */ /* 0x000fe40000f21670 */
[----:B------:R-:W-:Y:S02]  /*eda0*/  FMNMX.FTZ R10, R120, R8, !PT ;  /* 0x00000008780a7209 */ /* 0x000fe40007810000 */
[----:B------:R-:W-:Y:S02]  /*edb0*/  FSEL R90, R90, -INF , !P1 ;  /* 0xff8000005a5a7808 */ /* 0x000fe40004800000 */
[----:B------:R-:W-:Y:S02]  /*edc0*/  ISETP.GT.AND P1, PT, R136, 0x41, !P4 ;  /* 0x000000418800780c */ /* 0x000fe40006724270 */
[----:B------:R-:W-:-:S02]  /*edd0*/  FMNMX.FTZ R10, R121, R10, !PT ;  /* 0x0000000a790a7209 */ /* 0x000fc40007810000 */
[----:B------:R-:W-:Y:S02]  /*ede0*/  ISETP.LT.OR P1, PT, R19, 0x42, P1 ;  /* 0x000000421300780c */ /* 0x000fe40000f21670 */
[----:B------:R-:W-:Y:S02]  /*edf0*/  FMNMX.FTZ R10, R124, R10, !PT ;  /* 0x0000000a7c0a7209 */ /* 0x000fe40007810000 */
[----:B------:R-:W-:Y:S02]  /*ee00*/  FSEL R91, R91, -INF , !P1 ;  /* 0xff8000005b5b7808 */ /* 0x000fe40004800000 */
[----:B------:R-:W-:Y:S02]  /*ee10*/  ISETP.GT.AND P1, PT, R136, 0x48, !P3 ;  /* 0x000000488800780c */ /* 0x000fe40005f24270 */
[----:B------:R-:W-:Y:S02]  /*ee20*/  FMNMX.FTZ R10, R125, R10, !PT ;  /* 0x0000000a7d0a7209 */ /* 0x000fe40007810000 */
[----:B------:R-:W-:-:S02]  /*ee30*/  ISETP.LT.OR P1, PT, R19, 0x49, P1 ;  /* 0x000000491300780c */ /* 0x000fc40000f21670 */
[----:B------:R-:W-:Y:S02]  /*ee40*/  FMNMX.FTZ R10, R128, R10, !PT ;  /* 0x0000000a800a7209 */ /* 0x000fe40007810000 */
[----:B------:R-:W-:Y:S02]  /*ee50*/  FSEL R94, R94, -INF , !P1 ;  /* 0xff8000005e5e7808 */ /* 0x000fe40004800000 */
        /* <DEDUP_REMOVED lines=8> */
[----:B------:R-:W-:Y:S02]  /*eee0*/  FMNMX.FTZ R10, R104, R10, !PT ;  /* 0x0000000a680a7209 */ /* 0x000fe40007810000 */
[----:B------:R-:W-:-:S02]  /*eef0*/  FSEL R98, R98, -INF , !P1 ;  /* 0xff80000062627808 */ /* 0x000fc40004800000 */
        /* <DEDUP_REMOVED lines=15> */
[----:B------:R-:W-:Y:S02]  /*eff0*/  LOP3.LUT P4, RZ, R16, 0x80, RZ, 0xc0, !PT ;  /* 0x0000008010ff7812 */ /* 0x000fe4000788c0ff */
[----:B------:R-:W-:Y:S02]  /*f000*/  ISETP.LT.OR P1, PT, R19, 0x5a, P1 ;  /* 0x0000005a1300780c */ /* 0x000fe40000f21670 */
[----:B------:R-:W-:-:S02]  /*f010*/  FMNMX.FTZ R10, R117, R10, !PT ;  /* 0x0000000a750a7209 */ /* 0x000fc40007810000 */
[----:B------:R-:W-:Y:S02]  /*f020*/  FSEL R103, R103, -INF , !P1 ;  /* 0xff80000067677808 */ /* 0x000fe40004800000 */
[----:B------:R-:W-:Y:S02]  /*f030*/  LOP3.LUT P1, RZ, R16, 0x800, RZ, 0xc0, !PT ;  /* 0x0000080010ff7812 */ /* 0x000fe4000782c0ff */
[----:B------:R-:W-:Y:S02]  /*f040*/  FMNMX.FTZ R10, R88, R10, !PT ;  /* 0x0000000a580a7209 */ /* 0x000fe40007810000 */
        /* <DEDUP_REMOVED lines=8> */
[----:B------:R-:W-:-:S02]  /*f0d0*/  LOP3.LUT P2, RZ, R16, 0x20, RZ, 0xc0, !PT ;  /* 0x0000002010ff7812 */ /* 0x000fc4000784c0ff */
[----:B------:R-:W-:Y:S02]  /*f0e0*/  ISETP.LT.OR P1, PT, R19, 0x62, P1 ;  /* 0x000000621300780c */ /* 0x000fe40000f21670 */
[----:B------:R-:W-:Y:S02]  /*f0f0*/  FMNMX.FTZ R10, R93, R10, !PT ;  /* 0x0000000a5d0a7209 */ /* 0x000fe40007810000 */
[----:B------:R-:W-:Y:S02]  /*f100*/  FSEL R75, R75, -INF , !P1 ;  /* 0xff8000004b4b7808 */ /* 0x000fe40004800000 */
[----:B------:R-:W-:Y:S02]  /*f110*/  LOP3.LUT P1, RZ, R16, 0x200, RZ, 0xc0, !PT ;  /* 0x0000020010ff7812 */ /* 0x000fe4000782c0ff */
[----:B------:R-:W-:Y:S02]  /*f120*/  FMNMX.FTZ R10, R96, R10, !PT ;  /* 0x0000000a600a7209 */ /* 0x000fe40007810000 */
[----:B------:R-:W-:-:S02]  /*f130*/  ISETP.GT.AND P1, PT, R136, 0x68, !P1 ;  /* 0x000000688800780c */ /* 0x000fc40004f24270 */
[----:B------:R-:W-:Y:S02]  /*f140*/  LOP3.LUT P0, RZ, R16, 0x10, RZ, 0xc0, !PT ;  /* 0x0000001010ff7812 */ /* 0x000fe4000780c0ff */
        /* <DEDUP_REMOVED lines=8> */
[----:B------:R-:W-:Y:S02]  /*f1d0*/  LOP3.LUT P6, RZ, R16, 0x20000000, RZ, 0xc0, !PT ;  /* 0x2000000010ff7812 */ /* 0x000fe400078cc0ff */
[----:B------:R-:W-:Y:S02]  /*f1e0*/  FSEL R79, R79, -INF , !P1 ;  /* 0xff8000004f4f7808 */ /* 0x000fe40004800000 */
[----:B------:R-:W-:-:S02]  /*f1f0*/  ISETP.GT.AND P1, PT, R136, 0x70, !P4 ;  /* 0x000000708800780c */ /* 0x000fc40006724270 */
[----:B------:R-:W-:Y:S02]  /*f200*/  FMNMX.FTZ R10, R72, R10, !PT ;  /* 0x0000000a480a7209 */ /* 0x000fe40007810000 */
        /* <DEDUP_REMOVED lines=37> */
[----:B------:R-:W-:Y:S01]  /*f460*/  LOP3.LUT P1, RZ, R17, 0x1, RZ, 0xc0, !PT ;  /* 0x0000000111ff7812 */ /* 0x000fe2000782c0ff */
[----:B------:R-:W0:Y:S01]  /*f470*/  SHFL.BFLY PT, R11, R10, 0x2, 0x1f ;  /* 0x0c401f000a0b7f89 */ /* 0x000e2200000e0000 */
[----:B------:R-:W-:Y:S02]  /*f480*/  LOP3.LUT P0, RZ, R16, 0x10000000, RZ, 0xc0, !PT ;  /* 0x1000000010ff7812 */ /* 0x000fe4000780c0ff */
[C---:B------:R-:W-:Y:S02]  /*f490*/  ISETP.GT.AND P1, PT, R136.reuse, 0x10, !P1 ;  /* 0x000000108800780c */ /* 0x040fe40004f24270 */
[----:B------:R-:W-:-:S02]  /*f4a0*/  ISETP.GT.AND P5, PT, R136, RZ, !P5 ;  /* 0x000000ff8800720c */ /* 0x000fc40006fa4270 */
[----:B------:R-:W-:Y:S02]  /*f4b0*/  ISETP.LT.OR P1, PT, R19, 0x11, P1 ;  /* 0x000000111300780c */ /* 0x000fe40000f21670 */
[----:B------:R-:W-:Y:S02]  /*f4c0*/  ISETP.GT.AND P0, PT, R136, 0x99, !P0 ;  /* 0x000000998800780c */ /* 0x000fe40004704270 */
[----:B------:R-:W-:Y:S02]  /*f4d0*/  FSEL R130, R130, -INF , !P1 ;  /* 0xff80000082827808 */ /* 0x000fe40004800000 */
[----:B------:R-:W-:Y:S02]  /*f4e0*/  LOP3.LUT P1, RZ, R17, 0x8, RZ, 0xc0, !PT ;  /* 0x0000000811ff7812 */ /* 0x000fe4000782c0ff */
[----:B------:R-:W-:Y:S02]  /*f4f0*/  ISETP.LT.OR P5, PT, R19, 0x1, P5 ;  /* 0x000000011300780c */ /* 0x000fe40002fa1670 */
[----:B------:R-:W-:-:S02]  /*f500*/  ISETP.GT.AND P1, PT, R136, 0x11, !P1 ;  /* 0x000000118800780c */ /* 0x000fc40004f24270 */
[----:B------:R-:W-:Y:S02]  /*f510*/  LOP3.LUT P4, RZ, R16, 0x4000000, RZ, 0xc0, !PT ;  /* 0x0400000010ff7812 */ /* 0x000fe4000788c0ff */
[----:B------:R-:W-:Y:S02]  /*f520*/  ISETP.LT.OR P1, PT, R19, 0x12, P1 ;  /* 0x000000121300780c */ /* 0x000fe40000f21670 */
[----:B------:R-:W-:Y:S02]  /*f530*/  FSEL R122, R122, -INF , !P5 ;  /* 0xff8000007a7a7808 */ /* 0x000fe40006800000 */
[----:B------:R-:W-:Y:S02]  /*f540*/  FSEL R131, R131, -INF , !P1 ;  /* 0xff80000083837808 */ /* 0x000fe40004800000 */
[----:B------:R-:W-:Y:S02]  /*f550*/  LOP3.LUT P1, RZ, R17, 0x4, RZ, 0xc0, !PT ;  /* 0x0000000411ff7812 */ /* 0x000fe4000782c0ff */
[----:B0-----:R-:W-:-:S02]  /*f560*/  FMNMX.FTZ R10, R10, R11, !PT ;  /* 0x0000000b0a0a7209 */ /* 0x001fc40007810000 */
[----:B------:R-:W-:Y:S02]  /*f570*/  ISETP.GT.AND P1, PT, R136, 0x18, !P1 ;  /* 0x000000188800780c */ /* 0x000fe40004f24270 */
[C---:B------:R-:W-:Y:S01]  /*f580*/  LOP3.LUT P6, RZ, R16.reuse, 0x1000000, RZ, 0xc0, !PT ;  /* 0x0100000010ff7812 */ /* 0x040fe200078cc0ff */
[----:B------:R-:W0:Y:S01]  /*f590*/  SHFL.BFLY PT, R11, R10, 0x1, 0x1f ;  /* 0x0c201f000a0b7f89 */ /* 0x000e2200000e0000 */
[----:B------:R-:W-:Y:S02]  /*f5a0*/  ISETP.LT.OR P1, PT, R19, 0x19, P1 ;  /* 0x000000191300780c */ /* 0x000fe40000f21670 */
[----:B------:R-:W-:Y:S02]  /*f5b0*/  LOP3.LUT P3, RZ, R16, 0x8, RZ, 0xc0, !PT ;  /* 0x0000000810ff7812 */ /* 0x000fe4000786c0ff */
[----:B------:R-:W-:Y:S02]  /*f5c0*/  FSEL R134, R134, -INF , !P1 ;  /* 0xff80000086867808 */ /* 0x000fe40004800000 */
[----:B------:R-:W-:-:S02]  /*f5d0*/  LOP3.LUT P1, RZ, R17, 0x2, RZ, 0xc0, !PT ;  /* 0x0000000211ff7812 */ /* 0x000fc4000782c0ff */
[----:B------:R-:W-:Y:S02]  /*f5e0*/  LOP3.LUT P2, RZ, R16, 0x4, RZ, 0xc0, !PT ;  /* 0x0000000410ff7812 */ /* 0x000fe4000784c0ff */
[----:B------:R-:W-:Y:S02]  /*f5f0*/  ISETP.GT.AND P1, PT, R136, 0x19, !P1 ;  /* 0x000000198800780c */ /* 0x000fe40004f24270 */
        /* <DEDUP_REMOVED lines=8> */
[----:B------:R-:W-:Y:S02]  /*f680*/  ISETP.LT.OR P1, PT, R19, 0x81, P1 ;  /* 0x000000811300780c */ /* 0x000fe40000f21670 */
[----:B------:R-:W-:-:S02]  /*f690*/  ISETP.GT.AND P6, PT, R136, 0x89, !P6 ;  /* 0x000000898800780c */ /* 0x000fc400077c4270 */
[----:B------:R-:W-:Y:S02]  /*f6a0*/  FSEL R58, R58, -INF , !P1 ;  /* 0xff8000003a3a7808 */ /* 0x000fe40004800000 */
[C---:B------:R-:W-:Y:S02]  /*f6b0*/  LOP3.LUT P1, RZ, R16.reuse, 0x2, RZ, 0xc0, !PT ;  /* 0x0000000210ff7812 */ /* 0x040fe4000782c0ff */
[----:B------:R-:W-:Y:S02]  /*f6c0*/  LOP3.LUT R16, R16, 0xfffffffd, RZ, 0xc0, !PT ;  /* 0xfffffffd10107812 */ /* 0x000fe400078ec0ff */
[----:B------:R-:W-:Y:S02]  /*f6d0*/  ISETP.GT.AND P3, PT, R136, 0x90, !P3 ;  /* 0x000000908800780c */ /* 0x000fe40005f64270 */
[----:B------:R-:W-:Y:S02]  /*f6e0*/  @P0 LOP3.LUT R16, R16, 0x2, RZ, 0xfc, !PT ;  /* 0x0000000210100812 */ /* 0x000fe400078efcff */
[----:B------:R-:W-:-:S02]  /*f6f0*/  ISETP.LT.OR P0, PT, R19, 0x82, P4 ;  /* 0x000000821300780c */ /* 0x000fc40002701670 */
[C---:B------:R-:W-:Y:S02]  /*f700*/  LOP3.LUT P4, RZ, R16.reuse, 0x2, RZ, 0xc0, !PT ;  /* 0x0000000210ff7812 */ /* 0x040fe4000788c0ff */
[----:B------:R-:W-:Y:S02]  /*f710*/  LOP3.LUT R16, R16, 0xfffffff7, RZ, 0xc0, !PT ;  /* 0xfffffff710107812 */ /* 0x000fe400078ec0ff */
[C---:B------:R-:W-:Y:S02]  /*f720*/  ISETP.LT.OR P6, PT, R19.reuse, 0x8a, P6 ;  /* 0x0000008a1300780c */ /* 0x040fe400037c1670 */
[----:B------:R-:W-:Y:S02]  /*f730*/  ISETP.GT.AND P2, PT, R136, 0x91, !P2 ;  /* 0x000000918800780c */ /* 0x000fe40005744270 */
[----:B------:R-:W-:Y:S02]  /*f740*/  ISETP.LT.OR P3, PT, R19, 0x91, P3 ;  /* 0x000000911300780c */ /* 0x000fe40001f61670 */
[----:B------:R-:W-:-:S02]  /*f750*/  FSEL R63, R63, -INF , !P6 ;  /* 0xff8000003f3f7808 */ /* 0x000fc40007000000 */
[----:B------:R-:W-:Y:S02]  /*f760*/  @P0 LOP3.LUT R16, R16, 0x8, RZ, 0xfc, !PT ;  /* 0x0000000810100812 */ /* 0x000fe400078efcff */
[----:B------:R-:W-:Y:S02]  /*f770*/  ISETP.LT.OR P0, PT, R19, 0x89, P5 ;  /* 0x000000891300780c */ /* 0x000fe40002f01670 */
[----:B------:R-:W-:Y:S02]  /*f780*/  FSETP.NEU.FTZ.AND P5, PT, R10, -INF , PT ;  /* 0xff8000000a00780b */ /* 0x000fe40003fbd000 */
[----:B------:R-:W-:Y:S02]  /*f790*/  FSEL R62, R62, -INF , !P0 ;  /* 0xff8000003e3e7808 */ /* 0x000fe40004000000 */
[----:B------:R-:W-:Y:S02]  /*f7a0*/  FSEL R11, R10, RZ, P5 ;  /* 0x000000ff0a0b7208 */ /* 0x000fe40002800000 */
[----:B------:R-:W-:-:S02]  /*f7b0*/  ISETP.GT.AND P1, PT, R136, 0x98, !P1 ;  /* 0x000000988800780c */ /* 0x000fc40004f24270 */
[----:B------:R-:W-:Y:S01]  /*f7c0*/  ISETP.LT.OR P2, PT, R19, 0x92, P2 ;  /* 0x000000921300780c */ /* 0x000fe20001741670 */
[----:B------:R-:W-:-:S01]  /*f7d0*/  FADD.FTZ R8, -R11, R8 ;  /* 0x000000080b087221 */ /* 0x000fc20000010100 */
[----:B------:R-:W-:Y:S01]  /*f7e0*/  FFMA.FTZ R11, R2, R10, -8 ;  /* 0xc1000000020b7423 */ /* 0x000fe2000001000a */
[----:B------:R-:W-:Y:S02]  /*f7f0*/  FSEL R66, R66, -INF , !P3 ;  /* 0xff80000042427808 */ /* 0x000fe40005800000 */
[----:B------:R-:W-:Y:S01]  /*f800*/  ISETP.LT.OR P1, PT, R19, 0x99, P1 ;  /* 0x000000991300780c */ /* 0x000fe20000f21670 */
[----:B------:R-:W-:Y:S01]  /*f810*/  FMUL.FTZ R8, R2, R8 ;  /* 0x0000000802087220 */ /* 0x000fe20000410000 */
[----:B------:R-:W-:Y:S02]  /*f820*/  FSEL R11, R11, RZ, P5 ;  /* 0x000000ff0b0b7208 */ /* 0x000fe40002800000 */
[----:B------:R-:W-:Y:S02]  /*f830*/  LOP3.LUT P5, RZ, R16, 0x8, RZ, 0xc0, !PT ;  /* 0x0000000810ff7812 */ /* 0x000fe400078ac0ff */
[----:B------:R-:W-:Y:S01]  /*f840*/  FSEL R67, R67, -INF , !P2 ;  /* 0xff80000043437808 */ /* 0x000fe20005000000 */
        /* <DEDUP_REMOVED lines=39> */
[----:B------:R-:W-:Y:S01]  /*fac0*/  FFMA.FTZ R69, R2, R69, -R11 ;  /* 0x0000004502457223 */ /* 0x000fe2000001080b */
[----:B------:R-:W-:Y:S01]  /*fad0*/  FMNMX.FTZ R11, R122, R3, !PT ;  /* 0x000000037a0b7209 */ /* 0x000fe20007810000 */
[----:B------:R-:W-:Y:S01]  /*fae0*/  MUFU.EX2 R120, R120 ;  /* 0x0000007800787308 */ /* 0x000fe20000000800 */
[----:B------:R-:W-:-:S02]  /*faf0*/  FSEL R59, R59, -INF , !P5 ;  /* 0xff8000003b3b7808 */ /* 0x000fc40006800000 */
[----:B------:R-:W-:Y:S02]  /*fb00*/  FMNMX.FTZ R11, R123, R11, !PT ;  /* 0x0000000b7b0b7209 */ /* 0x000fe40007810000 */
[----:B------:R-:W-:Y:S02]  /*fb10*/  ISETP.LT.OR P4, PT, R19, 0x9a, P4 ;  /* 0x0000009a1300780c */ /* 0x000fe40002781670 */
[----:B------:R-:W-:Y:S01]  /*fb20*/  FMNMX.FTZ R11, R126, R11, !PT ;  /* 0x0000000b7e0b7209 */ /* 0x000fe20007810000 */
[----:B------:R-:W2:Y:S01]  /*fb30*/  MUFU.EX2 R8, R8 ;  /* 0x0000000800087308 */ /* 0x000ea20000000800 */
[----:B------:R-:W-:Y:S02]  /*fb40*/  FSEL R70, R70, -INF , !P1 ;  /* 0xff80000046467808 */ /* 0x000fe40004800000 */
[----:B------:R-:W-:Y:S02]  /*fb50*/  FMNMX.FTZ R11, R127, R11, !PT ;  /* 0x0000000b7f0b7209 */ /* 0x000fe40007810000 */
[----:B------:R-:W-:-:S02]  /*fb60*/  FSEL R71, R71, -INF , !P4 ;  /* 0xff80000047477808 */ /* 0x000fc40006000000 */
[----:B------:R-:W-:Y:S01]  /*fb70*/  FMNMX.FTZ R11, R130, R11, !PT ;  /* 0x0000000b820b7209 */ /* 0x000fe20007810000 */
[----:B------:R-:W0:Y:S01]  /*fb80*/  MUFU.EX2 R121, R121 ;  /* 0x0000007900797308 */ /* 0x000e220000000800 */
[----:B------:R-:W-:Y:S02]  /*fb90*/  LOP3.LUT P0, RZ, R17, 0x40, RZ, 0xc0, !PT ;  /* 0x0000004011ff7812 */ /* 0x000fe4000780c0ff */
[----:B------:R-:W-:-:S04]  /*fba0*/  FMNMX.FTZ R11, R131, R11, !PT ;  /* 0x0000000b830b7209 */ /* 0x000fc80007810000 */
[----:B------:R-:W-:Y:S01]  /*fbb0*/  FMNMX.FTZ R11, R134, R11, !PT ;  /* 0x0000000b860b7209 */ /* 0x000fe20007810000 */
[----:B------:R-:W1:Y:S03]  /*fbc0*/  MUFU.EX2 R124, R124 ;  /* 0x0000007c007c7308 */ /* 0x000e660000000800 */
        /* <DEDUP_REMOVED lines=49> */
[----:B------:R-:W2:Y:S01]  /*fee0*/  SHFL.BFLY PT, R12, R11, 0x2, 0x1f ;  /* 0x0c401f000b0c7f89 */ /* 0x000ea200000e0000 */
[----:B------:R-:W-:Y:S08]  /*fef0*/  MUFU.EX2 R93, R93 ;  /* 0x0000005d005d7308 */ /* 0x000ff00000000800 */
[----:B------:R-:W-:Y:S08]  /*ff00*/  MUFU.EX2 R96, R96 ;  /* 0x0000006000607308 */ /* 0x000ff00000000800 */
[----:B------:R-:W-:Y:S01]  /*ff10*/  MUFU.EX2 R97, R97 ;  /* 0x0000006100617308 */ /* 0x000fe20000000800 */
[----:B--2---:R-:W-:-:S07]  /*ff20*/  FMNMX.FTZ R11, R11, R12, !PT ;  /* 0x0000000c0b0b7209 */ /* 0x004fce0007810000 */
[----:B------:R-:W-:Y:S01]  /*ff30*/  MUFU.EX2 R100, R100 ;  /* 0x0000006400647308 */ /* 0x000fe20000000800 */
[----:B------:R-:W2:Y:S07]  /*ff40*/  SHFL.BFLY PT, R12, R11, 0x1, 0x1f ;  /* 0x0c201f000b0c7f89 */ /* 0x000eae00000e0000 */
[----:B------:R-:W-:Y:S08]  /*ff50*/  MUFU.EX2 R101, R101 ;  /* 0x0000006500657308 */ /* 0x000ff00000000800 */
[----:B------:R-:W-:Y:S08]  /*ff60*/  MUFU.EX2 R72, R72 ;  /* 0x0000004800487308 */ /* 0x000ff00000000800 */
[----:B------:R-:W-:Y:S01]  /*ff70*/  MUFU.EX2 R73, R73 ;  /* 0x0000004900497308 */ /* 0x000fe20000000800 */
[----:B--2---:R-:W-:-:S04]  /*ff80*/  FMNMX.FTZ R11, R11, R12, !PT ;  /* 0x0000000c0b0b7209 */ /* 0x004fc80007810000 */
[----:B------:R-:W-:-:S03]  /*ff90*/  FSETP.NEU.FTZ.AND P1, PT, R11, -INF , PT ;  /* 0xff8000000b00780b */ /* 0x000fc60003f3d000 */
[----:B------:R-:W-:Y:S01]  /*ffa0*/  MUFU.EX2 R76, R76 ;  /* 0x0000004c004c7308 */ /* 0x000fe20000000800 */
[----:B------:R-:W-:-:S05]  /*ffb0*/  FSEL R12, R11, RZ, P1 ;  /* 0x000000ff0b0c7208 */ /* 0x000fca0000800000 */
[----:B------:R-:W-:Y:S01]  /*ffc0*/  FADD.FTZ R3, -R12, R3 ;  /* 0x000000030c037221 */ /* 0x000fe20000010100 */
[----:B------:R-:W-:-:S01]  /*ffd0*/  FFMA.FTZ R12, R2, R11, -8 ;  /* 0xc1000000020c7423 */ /* 0x000fc2000001000b */
[----:B------:R-:W-:Y:S02]  /*ffe0*/  MUFU.EX2 R77, R77 ;  /* 0x0000004d004d7308 */ /* 0x000fe40000000800 */
[----:B------:R-:W-:Y:S02]  /*fff0*/  FMUL.FTZ R3, R2, R3 ;  /* 0x0000000302037220 */ /* 0x000fe40000410000 */
[----:B------:R-:W-:Y:S01]  /*10000*/  FSEL R13, R12, RZ, P1 ;  /* 0x000000ff0c0d7208 */ /* 0x000fe20000800000 */
[----:B------:R-:W-:-:S03]  /*10010*/  FFMA.FTZ R12, R8, R137, R120 ;  /* 0x00000089080c7223 */ /* 0x000fc60000010078 */
[----:B------:R-:W-:Y:S01]  /*10020*/  MUFU.EX2 R3, R3 ;  /* 0x0000000300037308 */ /* 0x000fe20000000800 */
[----:B------:R-:W-:-:S01]  /*10030*/  FFMA.FTZ R122, R2, R122, -R13 ;  /* 0x0000007a027a7223 */ /* 0x000fc2000001080d */
[----:B0-----:R-:W-:Y:S01]  /*10040*/  FADD.FTZ R12, R121, R12 ;  /* 0x0000000c790c7221 */ /* 0x001fe20000010000 */
[----:B------:R-:W-:-:S01]  /*10050*/  FFMA.FTZ R123, R2, R123, -R13 ;  /* 0x0000007b027b7223 */ /* 0x000fc2000001080d */
[C-C-:B------:R-:W-:Y:S01]  /*10060*/  FFMA.FTZ R126, R2.reuse, R126, -R13.reuse ;  /* 0x0000007e027e7223 */ /* 0x140fe2000001080d */
[----:B------:R-:W-:-:S01]  /*10070*/  FFMA.FTZ R127, R2, R127, -R13 ;  /* 0x0000007f027f7223 */ /* 0x000fc2000001080d */
[----:B-1----:R-:W-:Y:S01]  /*10080*/  FADD.FTZ R12, R124, R12 ;  /* 0x0000000c7c0c7221 */ /* 0x002fe20000010000 */
[----:B------:R-:W-:-:S01]  /*10090*/  FFMA.FTZ R130, R2, R130, -R13 ;  /* 0x0000008202827223 */ /* 0x000fc2000001080d */
[----:B------:R-:W0:Y:S01]  /*100a0*/  MUFU.EX2 R122, R122 ;  /* 0x0000007a007a7308 */ /* 0x000e220000000800 */
[----:B------:R-:W-:-:S01]  /*100b0*/  FFMA.FTZ R131, R2, R131, -R13 ;  /* 0x0000008302837223 */ /* 0x000fc2000001080d */
[----:B---3--:R-:W-:Y:S01]  /*100c0*/  FADD.FTZ R12, R125, R12 ;  /* 0x0000000c7d0c7221 */ /* 0x008fe20000010000 */
[----:B------:R-:W-:-:S01]  /*100d0*/  FFMA.FTZ R134, R2, R134, -R13 ;  /* 0x0000008602867223 */ /* 0x000fc2000001080d */
[C-C-:B------:R-:W-:Y:S01]  /*100e0*/  FFMA.FTZ R135, R2.reuse, R135, -R13.reuse ;  /* 0x0000008702877223 */ /* 0x140fe2000001080d */
[----:B------:R-:W-:-:S01]  /*100f0*/  FFMA.FTZ R106, R2, R106, -R13 ;  /* 0x0000006a026a7223 */ /* 0x000fc2000001080d */
[----:B----4-:R-:W-:Y:S01]  /*10100*/  FADD.FTZ R12, R128, R12 ;  /* 0x0000000c800c7221 */ /* 0x010fe20000010000 */
[----:B------:R-:W-:-:S01]  /*10110*/  FFMA.FTZ R107, R2, R107, -R13 ;  /* 0x0000006b026b7223 */ /* 0x000fc2000001080d */
[----:B------:R-:W1:Y:S01]  /*10120*/  MUFU.EX2 R123, R123 ;  /* 0x0000007b007b7308 */ /* 0x000e620000000800 */
[----:B------:R-:W-:-:S01]  /*10130*/  FFMA.FTZ R110, R2, R110, -R13 ;  /* 0x0000006e026e7223 */ /* 0x000fc2000001080d */
[----:B-----5:R-:W-:Y:S01]  /*10140*/  FADD.FTZ R12, R129, R12 ;  /* 0x0000000c810c7221 */ /* 0x020fe20000010000 */
[----:B------:R-:W-:-:S01]  /*10150*/  FFMA.FTZ R111, R2, R111, -R13 ;  /* 0x0000006f026f7223 */ /* 0x000fc2000001080d */
[C-C-:B------:R-:W-:Y:S01]  /*10160*/  FFMA.FTZ R114, R2.reuse, R114, -R13.reuse ;  /* 0x0000007202727223 */ /* 0x140fe2000001080d */
[----:B------:R-:W-:-:S01]  /*10170*/  FFMA.FTZ R115, R2, R115, -R13 ;  /* 0x0000007302737223 */ /* 0x000fc2000001080d */
[----:B------:R-:W-:Y:S01]  /*10180*/  FADD.FTZ R12, R132, R12 ;  /* 0x0000000c840c7221 */ /* 0x000fe20000010000 */
[----:B------:R-:W-:-:S01]  /*10190*/  FFMA.FTZ R118, R2, R118, -R13 ;  /* 0x0000007602767223 */ /* 0x000fc2000001080d */
[----:B------:R-:W2:Y:S01]  /*101a0*/  MUFU.EX2 R126, R126 ;  /* 0x0000007e007e7308 */ /* 0x000ea20000000800 */
[----:B0-----:R-:W-:-:S01]  /*101b0*/  FFMA.FTZ R21, R3, R21, R122 ;  /* 0x0000001503157223 */ /* 0x001fc2000001007a */
[----:B------:R-:W-:Y:S01]  /*101c0*/  FADD.FTZ R12, R133, R12 ;  /* 0x0000000c850c7221 */ /* 0x000fe20000010000 */
[----:B------:R-:W-:-:S01]  /*101d0*/  FFMA.FTZ R119, R2, R119, -R13 ;  /* 0x0000007702777223 */ /* 0x000fc2000001080d */
[C-C-:B------:R-:W-:Y:S01]  /*101e0*/  FFMA.FTZ R90, R2.reuse, R90, -R13.reuse ;  /* 0x0000005a025a7223 */ /* 0x140fe2000001080d */
[----:B------:R-:W-:-:S01]  /*101f0*/  FFMA.FTZ R91, R2, R91, -R13 ;  /* 0x0000005b025b7223 */ /* 0x000fc2000001080d */
[----:B------:R-:W-:Y:S01]  /*10200*/  FADD.FTZ R12, R104, R12 ;  /* 0x0000000c680c7221 */ /* 0x000fe20000010000 */
[----:B------:R-:W-:-:S01]  /*10210*/  FFMA.FTZ R94, R2, R94, -R13 ;  /* 0x0000005e025e7223 */ /* 0x000fc2000001080d */
[----:B------:R-:W0:Y:S01]  /*10220*/  MUFU.EX2 R127, R127 ;  /* 0x0000007f007f7308 */ /* 0x000e220000000800 */
[----:B-1----:R-:W-:-:S01]  /*10230*/  FADD.FTZ R19, R123, R21 ;  /* 0x000000157b137221 */ /* 0x002fc20000010000 */
[----:B------:R-:W-:Y:S01]  /*10240*/  FADD.FTZ R12, R105, R12 ;  /* 0x0000000c690c7221 */ /* 0x000fe20000010000 */
[----:B------:R-:W-:-:S01]  /*10250*/  FFMA.FTZ R95, R2, R95, -R13 ;  /* 0x0000005f025f7223 */ /* 0x000fc2000001080d */
[C-C-:B------:R-:W-:Y:S01]  /*10260*/  FFMA.FTZ R98, R2.reuse, R98, -R13.reuse ;  /* 0x0000006202627223 */ /* 0x140fe2000001080d */
[----:B------:R-:W-:-:S01]  /*10270*/  FFMA.FTZ R99, R2, R99, -R13 ;  /* 0x0000006302637223 */ /* 0x000fc2000001080d */
[----:B------:R-:W-:Y:S01]  /*10280*/  FADD.FTZ R12, R108, R12 ;  /* 0x0000000c6c0c7221 */ /* 0x000fe20000010000 */
[----:B------:R-:W-:-:S01]  /*10290*/  FFMA.FTZ R102, R2, R102, -R13 ;  /* 0x0000006602667223 */ /* 0x000fc2000001080d */
[----:B------:R-:W1:Y:S01]  /*102a0*/  MUFU.EX2 R130, R130 ;  /* 0x0000008200827308 */ /* 0x000e620000000800 */
[----:B--2---:R-:W-:-:S01]  /*102b0*/  FADD.FTZ R19, R126, R19 ;  /* 0x000000137e137221 */ /* 0x004fc20000010000 */
[----:B------:R-:W-:Y:S01]  /*102c0*/  FADD.FTZ R12, R109, R12 ;  /* 0x0000000c6d0c7221 */ /* 0x000fe20000010000 */
[----:B------:R-:W-:-:S01]  /*102d0*/  FFMA.FTZ R103, R2, R103, -R13 ;  /* 0x0000006702677223 */ /* 0x000fc2000001080d */
[C-C-:B------:R-:W-:Y:S01]  /*102e0*/  FFMA.FTZ R74, R2.reuse, R74, -R13.reuse ;  /* 0x0000004a024a7223 */ /* 0x140fe2000001080d */
[----:B------:R-:W-:-:S01]  /*102f0*/  FFMA.FTZ R75, R2, R75, -R13 ;  /* 0x0000004b024b7223 */ /* 0x000fc2000001080d */
[----:B------:R-:W-:Y:S01]  /*10300*/  FADD.FTZ R12, R112, R12 ;  /* 0x0000000c700c7221 */ /* 0x000fe20000010000 */
[----:B------:R-:W-:-:S01]  /*10310*/  FFMA.FTZ R78, R2, R78, -R13 ;  /* 0x0000004e024e7223 */ /* 0x000fc2000001080d */
[----:B------:R-:W2:Y:S01]  /*10320*/  MUFU.EX2 R131, R131 ;  /* 0x0000008300837308 */ /* 0x000ea20000000800 */
[----:B0-----:R-:W-:-:S01]  /*10330*/  FADD.FTZ R19, R127, R19 ;  /* 0x000000137f137221 */ /* 0x001fc20000010000 */
        /* <DEDUP_REMOVED lines=25> */
[----:B------:R-:W-:-:S03]  /*104d0*/  FFMA.FTZ R13, R2, R71, -R13 ;  /* 0x00000047020d7223 */ /* 0x000fc6000001080d */
        /* <DEDUP_REMOVED lines=83> */
[----:B--2---:R-:W-:-:S05]  /*10a10*/  FADD.FTZ R12, R69, R12 ;  /* 0x0000000c450c7221 */ /* 0x004fca0000010000 */
[----:B------:R2:W-:Y:S02]  /*10a20*/  STL [R1], R12 ;  /* 0x0000000c01007387 */ /* 0x0005e40000100800 */
[----:B------:R-:W3:Y:S01]  /*10a30*/  MUFU.EX2 R63, R63 ;  /* 0x0000003f003f7308 */ /* 0x000ee20000000800 */
[----:B0-----:R-:W-:-:S07]  /*10a40*/  FADD.FTZ R19, R59, R19 ;  /* 0x000000133b137221 */ /* 0x001fce0000010000 */
[----:B------:R-:W0:Y:S01]  /*10a50*/  MUFU.EX2 R66, R66 ;  /* 0x0000004200427308 */ /* 0x000e220000000800 */
[----:B-1----:R-:W-:-:S07]  /*10a60*/  FADD.FTZ R19, R62, R19 ;  /* 0x000000133e137221 */ /* 0x002fce0000010000 */
[----:B------:R-:W1:Y:S01]  /*10a70*/  MUFU.EX2 R67, R67 ;  /* 0x0000004300437308 */ /* 0x000e620000000800 */
[----:B---3--:R-:W-:-:S07]  /*10a80*/  FADD.FTZ R19, R63, R19 ;  /* 0x000000133f137221 */ /* 0x008fce0000010000 */
[----:B------:R-:W3:Y:S01]  /*10a90*/  MUFU.EX2 R70, R70 ;  /* 0x0000004600467308 */ /* 0x000ee20000000800 */
[----:B0-----:R-:W-:-:S07]  /*10aa0*/  FADD.FTZ R19, R66, R19 ;  /* 0x0000001342137221 */ /* 0x001fce0000010000 */
[----:B------:R-:W0:Y:S01]  /*10ab0*/  MUFU.EX2 R13, R13 ;  /* 0x0000000d000d7308 */ /* 0x000e220000000800 */
[----:B-1----:R-:W-:-:S04]  /*10ac0*/  FADD.FTZ R19, R67, R19 ;  /* 0x0000001343137221 */ /* 0x002fc80000010000 */
[----:B---3--:R-:W-:-:S04]  /*10ad0*/  FADD.FTZ R19, R70, R19 ;  /* 0x0000001346137221 */ /* 0x008fc80000010000 */
[----:B0-----:R-:W-:Y:S01]  /*10ae0*/  FADD.FTZ R21, R13, R19 ;  /* 0x000000130d157221 */ /* 0x001fe20000010000 */
[----:B--2---:R-:W-:Y:S06]  /*10af0*/  @!P0 BRA `(.L_x_1205) ;  /* 0x0000000000048947 */ /* 0x004fec0003800000 */
[----:B------:R-:W-:Y:S01]  /*10b00*/  BPT.TRAP 0x1 ;  /* 0x000000040000795c */ /* 0x000fe20000300000 */
.L_x_1205:
[----:B------:R-:W2:Y:S01]  /*10b10*/  LDL R12, [R1+0x3c] ;  /* 0x00003c00010c7983 */ /* 0x000ea20000100800 */
[----:B------:R-:W-:-:S05]  /*10b20*/  VIADD R20, R20, 0x13260 ;  /* 0x0001326014147836 */ /* 0x000fca0000000000 */
[----:B--2---:R-:W-:Y:S02]  /*10b30*/  PRMT R20, R12, 0x654, R20 ;  /* 0x000006540c147816 */ /* 0x004fe40000000014 */
[----:B------:R-:W2:Y:S01]  /*10b40*/  LDL R12, [R1+0x30] ;  /* 0x00003000010c7983 */ /* 0x000ea20000100800 */
[----:B------:R-:W-:Y:S01]  /*10b50*/  F2FP.SATFINITE.E4M3.F32.PACK_AB_MERGE_C R124, R125, R124, RZ ;  /* 0x0000007c7d7c723e */ /* 0x000fe200048070ff */
[----:B------:R0:W-:Y:S01]  /*10b60*/  SYNCS.ARRIVE.TRANS64.RED.A1T0 RZ, [R20+URZ], RZ ;  /* 0x000000ff14ff79a7 */ /* 0x0001e2000810043f */
        /* <DEDUP_REMOVED lines=75> */
[C---:B--2---:R-:W-:Y:S01]  /*11020*/  ISETP.GT.AND P1, PT, R0.reuse, R12, PT ;  /* 0x0000000c0000720c */ /* 0x044fe20003f24270 */
[----:B------:R-:W-:-:S12]  /*11030*/  VIADD R0, R0, 0xffffffff ;  /* 0xffffffff00007836 */ /* 0x000fd80000000000 */
[----:B0-----:R-:W-:Y:S05]  /*11040*/  @P1 BRA `(.L_x_1206) ;  /* 0xffffffbc00741947 */ /* 0x001fea000383ffff */
[----:B------:R-:W-:Y:S05]  /*11050*/  BSYNC B0 ;  /* 0x0000000000007941 */ /* 0x000fea0003800000 */
.L_x_1186:
[----:B------:R0:W-:Y:S01]  /*11060*/  STL [R1+0x18], R24 ;  /* 0x0000181801007387 */ /* 0x0001e20000100800 */
[----:B------:R-:W-:Y:S02]  /*11070*/  IMAD.MOV.U32 R3, RZ, RZ, R11 ;  /* 0x000000ffff037224 */ /* 0x000fe400078e000b */
[----:B------:R-:W-:Y:S01]  /*11080*/  IMAD.MOV.U32 R8, RZ, RZ, R10 ;  /* 0x000000ffff087224 */ /* 0x000fe200078e000a */
[----:B------:R0:W-:Y:S01]  /*11090*/  STL [R1+0x1c], R25 ;  /* 0x00001c1901007387 */ /* 0x0001e20000100800 */
[----:B------:R-:W-:Y:S02]  /*110a0*/  IMAD.MOV.U32 R19, RZ, RZ, R15 ;  /* 0x000000ffff137224 */ /* 0x000fe400078e000f */
[----:B------:R-:W-:Y:S01]  /*110b0*/  IMAD.MOV.U32 R156, RZ, RZ, R14 ;  /* 0x000000ffff9c7224 */ /* 0x000fe200078e000e */
[----:B------:R0:W-:Y:S06]  /*110c0*/  STL [R1+0x14], R28 ;  /* 0x0000141c01007387 */ /* 0x0001ec0000100800 */
.L_x_1185:
[----:B------:R-:W-:Y:S05]  /*110d0*/  BSYNC B1 ;  /* 0x0000000000017941 */ /* 0x000fea0003800000 */
.L_x_1184:
[----:B------:R-:W2:Y:S01]  /*110e0*/  LDL R10, [R1+0x34] ;  /* 0x00003400010a7983 */ /* 0x000ea20000100800 */
[----:B------:R-:W1:Y:S03]  /*110f0*/  LDC R11, c[0x0][0x448] ;  /* 0x00011200ff0b7b82 */ /* 0x000e660000000800 */
[----:B------:R-:W3:Y:S04]  /*11100*/  LDL R15, [R1+0x4] ;  /* 0x00000400010f7983 */ /* 0x000ee80000100800 */
[----:B------:R-:W3:Y:S01]  /*11110*/  LDL R13, [R1+0x8] ;  /* 0x00000800010d7983 */ /* 0x000ee20000100800 */
[----:B------:R-:W4:Y:S01]  /*11120*/  LDC R14, c[0x0][0x9e4] ;  /* 0x00027900ff0e7b82 */ /* 0x000f220000000800 */
[----:B------:R-:W-:-:S02]  /*11130*/  LOP3.LUT R17, R17, 0xffffffef, RZ, 0xc0, !PT ;  /* 0xffffffef11117812 */ /* 0x000fc400078ec0ff */
[----:B-1----:R-:W-:-:S13]  /*11140*/  ISETP.NE.AND P1, PT, R11, 0x1, PT ;  /* 0x000000010b00780c */ /* 0x002fda0003f25270 */
[----:B------:R-:W1:Y:S01]  /*11150*/  @P1 LDC R11, c[0x0][0x44c] ;  /* 0x00011300ff0b1b82 */ /* 0x000e620000000800 */
[----:B------:R-:W-:-:S04]  /*11160*/  @P1 LOP3.LUT R17, R17, 0x10, RZ, 0xfc, !PT ;  /* 0x0000001011111812 */ /* 0x000fc800078efcff */
[----:B------:R-:W-:-:S03]  /*11170*/  LOP3.LUT R17, R17, 0xffffffdf, RZ, 0xc0, !PT ;  /* 0xffffffdf11117812 */ /* 0x000fc600078ec0ff */
[----:B------:R-:W5:Y:S01]  /*11180*/  @P1 LDC R12, c[0x0][0x450] ;  /* 0x00011400ff0c1b82 */ /* 0x000f620000000800 */
[----:B--2---:R-:W-:-:S04]  /*11190*/  VIADD R10, R10, 0xbf ;  /* 0x000000bf0a0a7836 */ /* 0x004fc80000000000 */
[----:B-1----:R-:W-:Y:S01]  /*111a0*/  @P1 IMAD.HI.U32 R11, R10, R11, RZ ;  /* 0x0000000b0a0b1227 */ /* 0x002fe200078e00ff */
[----:B---3--:R-:W-:-:S04]  /*111b0*/  IADD3 R13, R13, 0x1, -R15 ;  /* 0x000000010d0d7810 */ /* 0x008fc80007ffe80f */
[----:B-----5:R-:W-:Y:S02]  /*111c0*/  @P1 SHF.R.U32.HI R10, RZ, R12, R11 ;  /* 0x0000000cff0a1219 */ /* 0x020fe4000001160b */
[----:B----4-:R-:W-:-:S03]  /*111d0*/  ISETP.GE.AND P1, PT, R14, 0x1, PT ;  /* 0x000000010e00780c */ /* 0x010fc60003f26270 */
[----:B------:R-:W-:-:S04]  /*111e0*/  IMAD.IADD R10, R10, 0x1, R13 ;  /* 0x000000010a0a7824 */ /* 0x000fc800078e020d */
[----:B------:R-:W-:-:S06]  /*111f0*/  IMAD.IADD R12, R10, 0x1, -R9 ;  /* 0x000000010a0c7824 */ /* 0x000fcc00078e0a09 */
[----:B------:R-:W-:Y:S01]  /*11200*/  @P1 LOP3.LUT R17, R17, 0x20, RZ, 0xfc, !PT ;  /* 0x0000002011111812 */ /* 0x000fe200078efcff */
[----:B------:R-:W-:Y:S06]  /*11210*/  @!P1 BRA `(.L_x_1207) ;  /* 0x0000000000489947 */ /* 0x000fec0003800000 */
[----:B------:R-:W-:Y:S01]  /*11220*/  IMAD.MOV.U32 R9, RZ, RZ, R10 ;  /* 0x000000ffff097224 */ /* 0x000fe200078e000a */
[----:B------:R-:W-:Y:S04]  /*11230*/  BSSY B0, `(.L_x_1208) ;  /* 0x000000e000007945 */ /* 0x000fe80003800000 */
        /* <DEDUP_REMOVED lines=9> */
.L_x_1209:
[----:B------:R-:W-:-:S13]  /*112d0*/  ISETP.NE.AND P1, PT, R14, 0x1, PT ;  /* 0x000000010e00780c */ /* 0x000fda0003f25270 */
[----:B------:R-:W1:Y:S02]  /*112e0*/  @P1 LDC.64 R10, c[0x0][0x9e8] ;  /* 0x00027a00ff0a1b82 */ /* 0x000e640000000a00 */
[----:B-1----:R-:W-:-:S05]  /*112f0*/  @P1 IMAD.HI.U32 R10, R9, R10, RZ ;  /* 0x0000000a090a1227 */ /* 0x002fca00078e00ff */
[----:B------:R-:W-:-:S07]  /*11300*/  @P1 SHF.R.U32.HI R9, RZ, R11, R10 ;  /* 0x0000000bff091219 */ /* 0x000fce000001160a */
.L_x_1210:
[----:B------:R-:W-:Y:S05]  /*11310*/  BSYNC B0 ;  /* 0x0000000000007941 */ /* 0x000fea0003800000 */
.L_x_1208:
[----:B------:R-:W-:-:S05]  /*11320*/  IMAD R9, R9, R14, RZ ;  /* 0x0000000e09097224 */ /* 0x000fca00078e02ff */
[----:B------:R-:W-:-:S07]  /*11330*/  VIMNMX R12, R12, R9, !PT ;  /* 0x000000090c0c7248 */ /* 0x000fce0007fe0100 */
.L_x_1207:
[----:B------:R-:W2:Y:S01]  /*11340*/  LDL R10, [R1+0x4c] ;  /* 0x00004c00010a7983 */ /* 0x000ea20000100800 */
[----:B------:R-:W-:Y:S01]  /*11350*/  VIADD R12, R12, 0x9f ;  /* 0x0000009f0c0c7836 */ /* 0x000fe20000000000 */
[----:B------:R-:W-:Y:S03]  /*11360*/  BSSY B0, `(.L_x_1211) ;  /* 0x0000262000007945 */ /* 0x000fe60003800000 */
[----:B------:R-:W-:-:S05]  /*11370*/  IMAD.HI R12, R12, 0x66666667, RZ ;  /* 0x666666670c0c7827 */ /* 0x000fca00078e02ff */
[----:B------:R-:W-:-:S04]  /*11380*/  SHF.R.U32.HI R9, RZ, 0x1f, R12 ;  /* 0x0000001fff097819 */ /* 0x000fc8000001160c */
[----:B------:R-:W-:-:S04]  /*11390*/  LEA.HI.SX32 R9, R12, R9, 0x1a ;  /* 0x000000090c097211 */ /* 0x000fc800078fd2ff */
[----:B--2---:R-:W-:-:S04]  /*113a0*/  VIMNMX R10, R10, R9, !PT ;  /* 0x000000090a0a7248 */ /* 0x004fc80007fe0100 */
[----:B------:R-:W-:Y:S01]  /*113b0*/  ISETP.GE.AND P1, PT, R0, R10, PT ;  /* 0x0000000a0000720c */ /* 0x000fe20003f26270 */
[----:B------:R1:W-:-:S12]  /*113c0*/  STL [R1+0x30], R10 ;  /* 0x0000300a01007387 */ /* 0x0003d80000100800 */
[----:B-1----:R-:W-:Y:S05]  /*113d0*/  @!P1 BRA `(.L_x_1212) ;  /* 0x0000002400689947 */ /* 0x002fea0003800000 */
[----:B------:R-:W-:Y:S01]  /*113e0*/  BSSY B1, `(.L_x_1212) ;  /* 0x0000259000017945 */ /* 0x000fe20003800000 */
[----:B------:R-:W-:Y:S02]  /*113f0*/  IMAD.MOV.U32 R12, RZ, RZ, R3 ;  /* 0x000000ffff0c7224 */ /* 0x000fe400078e0003 */
[----:B------:R-:W-:Y:S02]  /*11400*/  IMAD.MOV.U32 R9, RZ, RZ, R8 ;  /* 0x000000ffff097224 */ /* 0x000fe400078e0008 */
[----:B------:R-:W-:Y:S02]  /*11410*/  IMAD.MOV.U32 R20, RZ, RZ, R156 ;  /* 0x000000ffff147224 */ /* 0x000fe400078e009c */
[----:B0-----:R-:W-:-:S07]  /*11420*/  IMAD.MOV.U32 R28, RZ, RZ, R19 ;  /* 0x000000ffff1c7224 */ /* 0x001fce00078e0013 */
.L_x_1224:
[----:B------:R-:W-:-:S04]  /*11430*/  ISETP.NE.AND P1, PT, R28, 0x1, PT ;  /* 0x000000011c00780c */ /* 0x000fc80003f25270 */
[----:B------:R-:W-:-:S04]  /*11440*/  SEL R3, RZ, 0x1, P1 ;  /* 0x00000001ff037807 */ /* 0x000fc80000800000 */
[----:B------:R-:W-:Y:S01]  /*11450*/  LOP3.LUT R156, R20, R3, RZ, 0x3c, !PT ;  /* 0x00000003149c7212 */ /* 0x000fe200078e3cff */
[----:B------:R-:W-:Y:S06]  /*11460*/  @!P0 BRA `(.L_x_1213) ;  /* 0x0000000000048947 */ /* 0x000fec0003800000 */
[----:B------:R-:W-:Y:S01]  /*11470*/  BPT.TRAP 0x1 ;  /* 0x000000040000795c */ /* 0x000fe20000300000 */
.L_x_1213:
[----:B------:R-:W-:Y:S01]  /*11480*/  VIADD R19, R28, 0x1 ;  /* 0x000000011c137836 */ /* 0x000fe20000000000 */
[----:B------:R-:W-:-:S04]  /*11490*/  SHF.L.U32 R8, R156, 0x1f, RZ ;  /* 0x0000001f9c087819 */ /* 0x000fc800000006ff */
[----:B------:R-:W-:-:S04]  /*114a0*/  ISETP.NE.AND P1, PT, R19, 0x2, PT ;  /* 0x000000021300780c */ /* 0x000fc80003f25270 */
[----:B------:R-:W-:-:S05]  /*114b0*/  SEL R19, R19, RZ, P1 ;  /* 0x000000ff13137207 */ /* 0x000fca0000800000 */
[----:B------:R-:W-:-:S04]  /*114c0*/  IMAD R13, R19, 0x8, R18 ;  /* 0x00000008130d7824 */ /* 0x000fc800078e0212 */
[----:B------:R0:W1:Y:S01]  /*114d0*/  SYNCS.PHASECHK.TRANS64.TRYWAIT P1, [R13+URZ+0x13230], R8 ;  /* 0x013230080d0075a7 */ /* 0x000062000802017f */
[----:B------:R-:W-:Y:S05]  /*114e0*/  @!P0 BRA `(.L_x_1214) ;  /* 0x0000000000048947 */ /* 0x000fea0003800000 */
[----:B------:R-:W-:Y:S01]  /*114f0*/  BPT.TRAP 0x1 ;  /* 0x000000040000795c */ /* 0x000fe20000300000 */
.L_x_1214:
        /* <DEDUP_REMOVED lines=8> */
.L_x_1216:
[----:B------:R-:W-:Y:S05]  /*11580*/  BSYNC B2 ;  /* 0x0000000000027941 */ /* 0x000fea0003800000 */
.L_x_1215:
[----:B------:R-:W-:Y:S01]  /*11590*/  IMAD.MOV.U32 R10, RZ, RZ, R3 ;  /* 0x000000ffff0a7224 */ /* 0x000fe200078e0003 */
        /* <DEDUP_REMOVED lines=9> */
[----:B------:R-:W-:Y:S01]  /*11630*/  VIADD R14, R3, 0x180 ;  /* 0x00000180030e7836 */ /* 0x000fe20000000000 */
        /* <DEDUP_REMOVED lines=76> */
.L_x_1218:
[----:B------:R-:W-:Y:S01]  /*11b00*/  SHF.L.U32 R3, R20, 0x1f, RZ ;  /* 0x0000001f14037819 */ /* 0x000fe200000006ff */
[----:B------:R-:W-:-:S04]  /*11b10*/  IMAD R20, R28, 0x8, R18 ;  /* 0x000000081c147824 */ /* 0x000fc800078e0212 */
[----:B------:R2:W3:Y:S01]  /*11b20*/  SYNCS.PHASECHK.TRANS64.TRYWAIT P1, [R20+URZ+0x13250], R3 ;  /* 0x01325003140075a7 */ /* 0x0004e2000802017f */
[----:B------:R-:W-:Y:S05]  /*11b30*/  @!P0 BRA `(.L_x_1219) ;  /* 0x0000000000048947 */ /* 0x000fea0003800000 */
[----:B------:R-:W-:Y:S01]  /*11b40*/  BPT.TRAP 0x1 ;  /* 0x000000040000795c */ /* 0x000fe20000300000 */
.L_x_1219:
[----:B------:R-:W-:Y:S04]  /*11b50*/  BSSY B2, `(.L_x_1220) ;  /* 0x0000004000027945 */ /* 0x000fe80003800000 */
[----:B---3--:R-:W-:Y:S05]  /*11b60*/  @P1 BRA `(.L_x_1221) ;  /* 0x0000000000081947 */ /* 0x008fea0003800000 */
[----:B------:R-:W3:Y:S02]  /*11b70*/  SYNCS.PHASECHK.TRANS64.TRYWAIT P1, [R20+URZ+0x13250], R3 ;  /* 0x01325003140075a7 */ /* 0x000ee4000802017f */
[----:B---3--:R-:W-:Y:S05]  /*11b80*/  @!P1 BRA `(.L_x_1222) ;  /* 0x0000010c007c9947 */ /* 0x008fea0003800000 */
.L_x_1221:
[----:B------:R-:W-:Y:S05]  /*11b90*/  BSYNC B2 ;  /* 0x0000000000027941 */ /* 0x000fea0003800000 */
.L_x_1220:
[----:B--23--:R-:W-:Y:S01]  /*11ba0*/  VIADD R3, R18, 0x1000 ;  /* 0x0000100012037836 */ /* 0x00cfe20000000000 */
[----:B------:R-:W2:Y:S01]  /*11bb0*/  LDL.LU R24, [R1+0x18] ;  /* 0x0000180001187983 */ /* 0x000ea20000300800 */
[----:B------:R-:W-:-:S03]  /*11bc0*/  IMAD.MOV.U32 R11, RZ, RZ, -0x3ffffff0 ;  /* 0xc0000010ff0b7424 */ /* 0x000fc600078e00ff */
[----:B------:R-:W-:Y:S01]  /*11bd0*/  SHF.R.U32.HI R3, RZ, 0x4, R3 ;  /* 0x00000004ff037819 */ /* 0x000fe20000011603 */
[----:B------:R-:W2:Y:S01]  /*11be0*/  LDL.LU R25, [R1+0x1c] ;  /* 0x00001c0001197983 */ /* 0x000ea20000300800 */
[----:B------:R-:W-:Y:S02]  /*11bf0*/  R2UR UR7, R11 ;  /* 0x000000000b0772ca */ /* 0x000fe400000e0000 */
[----:B------:R-:W-:-:S04]  /*11c00*/  LOP3.LUT R3, R3, 0x3fff, RZ, 0xc0, !PT ;  /* 0x00003fff03037812 */ /* 0x000fc800078ec0ff */
[----:B------:R-:W-:-:S05]  /*11c10*/  LOP3.LUT R3, R3, 0x10000, RZ, 0xfc, !PT ;  /* 0x0001000003037812 */ /* 0x000fca00078efcff */
[----:B------:R-:W-:Y:S02]  /*11c20*/  IMAD R10, R28, 0x280, R3 ;  /* 0x000002801c0a7824 */ /* 0x000fe400078e0203 */
[----:B------:R-:W2:Y:S03]  /*11c30*/  LDL.LU R28, [R1+0x14] ;  /* 0x00001400011c7983 */ /* 0x000ea60000300800 */
[----:B------:R-:W-:Y:S02]  /*11c40*/  R2UR UR6, R10 ;  /* 0x000000000a0672ca */ /* 0x000fe400000e0000 */
[----:B------:R-:W-:-:S04]  /*11c50*/  FMNMX.FTZ R3, R120, R9, !PT ;  /* 0x0000000978037209 */ /* 0x000fc80007810000 */
        /* <DEDUP_REMOVED lines=8> */
[----:B------:R-:W-:Y:S01]  /*11ce0*/  FMNMX.FTZ R11, R105, R11, !PT ;  /* 0x0000000b690b7209 */ /* 0x000fe20007810000 */
[----:B------:R-:W-:Y:S02]  /*11cf0*/  VIADD R14, R10, 0x80 ;  /* 0x000000800a0e7836 */ /* 0x000fe40000000000 */
[----:B------:R-:W-:Y:S01]  /*11d00*/  IMAD.MOV.U32 R15, RZ, RZ, -0x3ffffff0 ;  /* 0xc0000010ff0f7424 */ /* 0x000fe200078e00ff */
[----:B------:R-:W-:-:S04]  /*11d10*/  FMNMX.FTZ R11, R108, R11, !PT ;  /* 0x0000000b6c0b7209 */ /* 0x000fc80007810000 */
[----:B------:R-:W-:-:S04]  /*11d20*/  FMNMX.FTZ R11, R109, R11, !PT ;  /* 0x0000000b6d0b7209 */ /* 0x000fc80007810000 */
[----:B------:R-:W-:-:S04]  /*11d30*/  FMNMX.FTZ R11, R112, R11, !PT ;  /* 0x0000000b700b7209 */ /* 0x000fc80007810000 */
        /* <DEDUP_REMOVED lines=28> */
[----:B------:R-:W-:Y:S01]  /*11f00*/  FMNMX.FTZ R11, R77, R11, !PT ;  /* 0x0000000b4d0b7209 */ /* 0x000fe20007810000 */
[----:B--2---:R-:W-:-:S06]  /*11f10*/  WARPGROUP.ARRIVE ;  /* 0x00000000000079c5 */ /* 0x004fcc0000000000 */
[----:B------:R-:W-:Y:S01]  /*11f20*/  QGMMA.64x64x32.F32.E4M3.E4M3 R24, R152, gdesc[UR4], R24, gsb0 ;  /* 0x00e0000498187df3 */ /* 0x000fe20008000818 */
[----:B------:R-:W-:Y:S02]  /*11f30*/  R2UR UR6, R14 ;  /* 0x000000000e0672ca */ /* 0x000fe400000e0000 */
[----:B------:R-:W-:Y:S01]  /*11f40*/  R2UR UR7, R15 ;  /* 0x000000000f0772ca */ /* 0x000fe200000e0000 */
[----:B------:R-:W-:Y:S02]  /*11f50*/  WARPGROUP.DEPBAR.LE gsb0, 0x0 ;  /* 0x00008000000079c5 */ /* 0x000fe40000010000 */
[----:B------:R-:W2:Y:S01]  /*11f60*/  LDL.LU R155, [R1] ;  /* 0x00000000019b7983 */ /* 0x000ea20000300800 */
[----:B------:R-:W-:-:S09]  /*11f70*/  WARPGROUP.ARRIVE ;  /* 0x00000000000079c5 */ /* 0x000fd20000000000 */
[----:B------:R-:W-:Y:S01]  /*11f80*/  QGMMA.64x64x32.F32.E4M3.E4M3 R24, R148, gdesc[UR4], R24, gsb0 ;  /* 0x00e0000494187df3 */ /* 0x000fe20008000818 */
[----:B------:R-:W-:Y:S01]  /*11f90*/  FMNMX.FTZ R3, R118, R3, !PT ;  /* 0x0000000376037209 */ /* 0x000fe20007810000 */
[----:B------:R-:W-:Y:S01]  /*11fa0*/  VIADD R14, R10, 0x100 ;  /* 0x000001000a0e7836 */ /* 0x000fe20000000000 */
[----:B------:R-:W-:Y:S01]  /*11fb0*/  FMNMX.FTZ R11, R80, R11, !PT ;  /* 0x0000000b500b7209 */ /* 0x000fe20007810000 */
[----:B------:R-:W-:Y:S01]  /*11fc0*/  IMAD.MOV.U32 R15, RZ, RZ, -0x3ffffff0 ;  /* 0xc0000010ff0f7424 */ /* 0x000fe200078e00ff */
[----:B------:R-:W-:Y:S02]  /*11fd0*/  FMNMX.FTZ R3, R119, R3, !PT ;  /* 0x0000000377037209 */ /* 0x000fe40007810000 */
[----:B------:R-:W-:Y:S02]  /*11fe0*/  FMNMX.FTZ R11, R81, R11, !PT ;  /* 0x0000000b510b7209 */ /* 0x000fe40007810000 */
[----:B------:R-:W-:Y:S02]  /*11ff0*/  R2UR UR6, R14 ;  /* 0x000000000e0672ca */ /* 0x000fe400000e0000 */
[----:B------:R-:W-:-:S02]  /*12000*/  R2UR UR7, R15 ;  /* 0x000000000f0772ca */ /* 0x000fc400000e0000 */
        /* <DEDUP_REMOVED lines=17> */
[----:B------:R-:W-:Y:S01]  /*12120*/  FMNMX.FTZ R11, R68, R11, !PT ;  /* 0x0000000b440b7209 */ /* 0x000fe20007810000 */
[----:B------:R-:W-:-:S02]  /*12130*/  WARPGROUP.DEPBAR.LE gsb0, 0x0 ;  /* 0x00008000000079c5 */ /* 0x000fc40000010000 */
[----:B------:R-:W-:-:S06]  /*12140*/  WARPGROUP.ARRIVE ;  /* 0x00000000000079c5 */ /* 0x000fcc0000000000 */
[----:B------:R-:W-:Y:S01]  /*12150*/  QGMMA.64x64x32.F32.E4M3.E4M3 R24, R144, gdesc[UR4], R24, gsb0 ;  /* 0x00e0000490187df3 */ /* 0x000fe20008000818 */
[----:B------:R-:W-:Y:S02]  /*12160*/  FMNMX.FTZ R3, R75, R3, !PT ;  /* 0x000000034b037209 */ /* 0x000fe40007810000 */
[----:B------:R-:W-:Y:S02]  /*12170*/  FMNMX.FTZ R11, R69, R11, !PT ;  /* 0x0000000b450b7209 */ /* 0x000fe40007810000 */
[----:B------:R-:W-:-:S03]  /*12180*/  FMNMX.FTZ R3, R78, R3, !PT ;  /* 0x000000034e037209 */ /* 0x000fc60007810000 */
[----:B------:R-:W3:Y:S01]  /*12190*/  SHFL.BFLY PT, R14, R11, 0x2, 0x1f ;  /* 0x0c401f000b0e7f89 */ /* 0x000ee200000e0000 */
[----:B------:R-:W-:-:S04]  /*121a0*/  FMNMX.FTZ R3, R79, R3, !PT ;  /* 0x000000034f037209 */ /* 0x000fc80007810000 */
[----:B------:R-:W-:-:S04]  /*121b0*/  FMNMX.FTZ R3, R82, R3, !PT ;  /* 0x0000000352037209 */ /* 0x000fc80007810000 */
[----:B------:R-:W-:-:S04]  /*121c0*/  FMNMX.FTZ R3, R83, R3, !PT ;  /* 0x0000000353037209 */ /* 0x000fc80007810000 */
[----:B------:R-:W-:-:S04]  /*121d0*/  FMNMX.FTZ R3, R86, R3, !PT ;  /* 0x0000000356037209 */ /* 0x000fc80007810000 */
[----:B------:R-:W-:Y:S01]  /*121e0*/  FMNMX.FTZ R3, R87, R3, !PT ;  /* 0x0000000357037209 */ /* 0x000fe20007810000 */
[----:B------:R-:W-:-:S03]  /*121f0*/  IMAD.MOV.U32 R15, RZ, RZ, -0x3ffffff0 ;  /* 0xc0000010ff0f7424 */ /* 0x000fc600078e00ff */
[----:B------:R-:W-:Y:S02]  /*12200*/  FMNMX.FTZ R3, R58, R3, !PT ;  /* 0x000000033a037209 */ /* 0x000fe40007810000 */
[----:B---3--:R-:W-:Y:S01]  /*12210*/  FMNMX.FTZ R11, R11, R14, !PT ;  /* 0x0000000e0b0b7209 */ /* 0x008fe20007810000 */
[----:B------:R-:W-:Y:S01]  /*12220*/  VIADD R14, R10, 0x180 ;  /* 0x000001800a0e7836 */ /* 0x000fe20000000000 */
[----:B------:R-:W-:Y:S02]  /*12230*/  FMNMX.FTZ R3, R59, R3, !PT ;  /* 0x000000033b037209 */ /* 0x000fe40007810000 */
[----:B------:R-:W-:Y:S02]  /*12240*/  R2UR UR7, R15 ;  /* 0x000000000f0772ca */ /* 0x000fe400000e0000 */
[----:B------:R-:W-:Y:S02]  /*12250*/  R2UR UR6, R14 ;  /* 0x000000000e0672ca */ /* 0x000fe400000e0000 */
[----:B------:R-:W-:-:S04]  /*12260*/  FMNMX.FTZ R3, R62, R3, !PT ;  /* 0x000000033e037209 */ /* 0x000fc80007810000 */
[----:B------:R-:W-:-:S04]  /*12270*/  FMNMX.FTZ R3, R63, R3, !PT ;  /* 0x000000033f037209 */ /* 0x000fc80007810000 */
[----:B------:R-:W-:-:S04]  /*12280*/  FMNMX.FTZ R3, R66, R3, !PT ;  /* 0x0000000342037209 */ /* 0x000fc80007810000 */
[----:B------:R-:W-:-:S04]  /*12290*/  FMNMX.FTZ R3, R67, R3, !PT ;  /* 0x0000000343037209 */ /* 0x000fc80007810000 */
[----:B------:R-:W-:-:S04]  /*122a0*/  FMNMX.FTZ R3, R70, R3, !PT ;  /* 0x0000000346037209 */ /* 0x000fc80007810000 */
[----:B------:R-:W-:Y:S01]  /*122b0*/  FMNMX.FTZ R3, R71, R3, !PT ;  /* 0x0000000347037209 */ /* 0x000fe20007810000 */
[----:B------:R-:W-:Y:S02]  /*122c0*/  WARPGROUP.DEPBAR.LE gsb0, 0x0 ;  /* 0x00008000000079c5 */ /* 0x000fe40000010000 */
[----:B------:R-:W-:-:S06]  /*122d0*/  WARPGROUP.ARRIVE ;  /* 0x00000000000079c5 */ /* 0x000fcc0000000000 */
[----:B------:R-:W-:Y:S01]  /*122e0*/  QGMMA.64x64x32.F32.E4M3.E4M3 R24, R140, gdesc[UR4], R24, gsb0 ;  /* 0x00e000048c187df3 */ /* 0x000fe20008000818 */
[----:B01----:R-:W0:Y:S02]  /*122f0*/  SHFL.BFLY PT, R8, R3, 0x2, 0x1f ;  /* 0x0c401f0003087f89 */ /* 0x003e2400000e0000 */
[----:B0-----:R-:W-:Y:S02]  /*12300*/  FMNMX.FTZ R3, R3, R8, !PT ;  /* 0x0000000803037209 */ /* 0x001fe40007810000 */
[----:B------:R-:W0:Y:S04]  /*12310*/  SHFL.BFLY PT, R8, R11, 0x1, 0x1f ;  /* 0x0c201f000b087f89 */ /* 0x000e2800000e0000 */
[----:B------:R-:W1:Y:S01]  /*12320*/  SHFL.BFLY PT, R14, R3, 0x1, 0x1f ;  /* 0x0c201f00030e7f89 */ /* 0x000e6200000e0000 */
[----:B0-----:R-:W-:-:S02]  /*12330*/  FMNMX.FTZ R8, R11, R8, !PT ;  /* 0x000000080b087209 */ /* 0x001fc40007810000 */
[----:B-1----:R-:W-:Y:S01]  /*12340*/  FMNMX.FTZ R3, R3, R14, !PT ;  /* 0x0000000e03037209 */ /* 0x002fe20007810000 */
[----:B------:R-:W-:Y:S02]  /*12350*/  WARPGROUP.DEPBAR.LE gsb0, 0x0 ;  /* 0x00008000000079c5 */ /* 0x000fe40000010000 */
[----:B------:R-:W-:-:S01]  /*12360*/  FADD.FTZ R140, -R8, R9 ;  /* 0x00000009088c7221 */ /* 0x000fc20000010100 */
[----:B------:R-:W-:-:S03]  /*12370*/  FFMA.FTZ R141, R2, R8, -8 ;  /* 0xc1000000028d7423 */ /* 0x000fc60000010008 */
[C---:B------:R-:W-:Y:S01]  /*12380*/  FMUL.FTZ R140, R2.reuse, R140 ;  /* 0x0000008c028c7220 */ /* 0x040fe20000410000 */
[----:B------:R-:W-:-:S01]  /*12390*/  FFMA.FTZ R11, R2, R120, -R141 ;  /* 0x00000078020b7223 */ /* 0x000fc2000001088d */
[----:B------:R-:W-:Y:S01]  /*123a0*/  FADD.FTZ R9, -R3, R12 ;  /* 0x0000000c03097221 */ /* 0x000fe20000010100 */
[----:B------:R-:W-:-:S01]  /*123b0*/  FFMA.FTZ R12, R2, R121, -R141 ;  /* 0x00000079020c7223 */ /* 0x000fc2000001088d */
[C-C-:B------:R-:W-:Y:S02]  /*123c0*/  FFMA.FTZ R120, R2.reuse, R124, -R141.reuse ;  /* 0x0000007c02787223 */ /* 0x140fe4000001088d */
[----:B------:R-:W-:Y:S01]  /*123d0*/  MUFU.EX2 R140, R140 ;  /* 0x0000008c008c7308 */ /* 0x000fe20000000800 */
[----:B------:R-:W-:-:S07]  /*123e0*/  FFMA.FTZ R121, R2, R125, -R141 ;  /* 0x0000007d02797223 */ /* 0x000fce000001088d */
[----:B------:R-:W2:Y:S01]  /*123f0*/  MUFU.EX2 R11, R11 ;  /* 0x0000000b000b7308 */ /* 0x000ea20000000800 */
[----:B------:R-:W-:-:S01]  /*12400*/  FFMA.FTZ R14, R2, R128, -R141 ;  /* 0x00000080020e7223 */ /* 0x000fc2000001088d */
[----:B------:R-:W-:-:S06]  /*12410*/  FFMA.FTZ R142, R2, R60, -R141 ;  /* 0x0000003c028e7223 */ /* 0x000fcc000001088d */
[----:B------:R-:W0:Y:S01]  /*12420*/  MUFU.EX2 R12, R12 ;  /* 0x0000000c000c7308 */ /* 0x000e220000000800 */
[----:B------:R-:W-:Y:S02]  /*12430*/  VIADD R60, R10, 0x200 ;  /* 0x000002000a3c7836 */ /* 0x000fe40000000000 */
[----:B------:R-:W-:-:S05]  /*12440*/  FFMA.FTZ R15, R2, R129, -R141 ;  /* 0x00000081020f7223 */ /* 0x000fca000001088d */
[----:B------:R-:W1:Y:S01]  /*12450*/  MUFU.EX2 R120, R120 ;  /* 0x0000007800787308 */ /* 0x000e620000000800 */
[----:B------:R-:W-:-:S01]  /*12460*/  FFMA.FTZ R128, R2, R108, -R141 ;  /* 0x0000006c02807223 */ /* 0x000fc2000001088d */
[C-C-:B------:R-:W-:Y:S01]  /*12470*/  FFMA.FTZ R129, R2.reuse, R109, -R141.reuse ;  /* 0x0000006d02817223 */ /* 0x140fe2000001088d */
[----:B------:R-:W-:-:S01]  /*12480*/  FFMA.FTZ R108, R2, R112, -R141 ;  /* 0x00000070026c7223 */ /* 0x000fc2000001088d */
[C---:B------:R-:W-:Y:S01]  /*12490*/  FFMA.FTZ R109, R2.reuse, R113, -R141 ;  /* 0x00000071026d7223 */ /* 0x040fe2000001088d */
[----:B------:R-:W-:-:S03]  /*124a0*/  FFMA.FTZ R145, R2, R3, -8 ;  /* 0xc100000002917423 */ /* 0x000fc60000010003 */
[----:B------:R-:W3:Y:S01]  /*124b0*/  MUFU.EX2 R121, R121 ;  /* 0x0000007900797308 */ /* 0x000ee20000000800 */
[----:B------:R-:W-:-:S01]  /*124c0*/  FFMA.FTZ R112, R2, R116, -R141 ;  /* 0x0000007402707223 */ /* 0x000fc2000001088d */
[--C-:B------:R-:W-:Y:S01]  /*124d0*/  FFMA.FTZ R113, R2, R117, -R141.reuse ;  /* 0x0000007502717223 */ /* 0x100fe2000001088d */
[----:B------:R-:W-:Y:S01]  /*124e0*/  R2UR UR6, R60 ;  /* 0x000000003c0672ca */ /* 0x000fe200000e0000 */
[C-C-:B------:R-:W-:Y:S01]  /*124f0*/  FFMA.FTZ R116, R2.reuse, R92, -R141.reuse ;  /* 0x0000005c02747223 */ /* 0x140fe2000001088d */
[----:B------:R-:W-:-:S01]  /*12500*/  FFMA.FTZ R117, R2, R93, -R141 ;  /* 0x0000005d02757223 */ /* 0x000fc2000001088d */
[----:B--2---:R-:W-:Y:S02]  /*12510*/  FFMA.FTZ R60, R140, R155, R11 ;  /* 0x0000009b8c3c7223 */ /* 0x004fe4000001000b */
[----:B------:R-:W2:Y:S01]  /*12520*/  MUFU.EX2 R14, R14 ;  /* 0x0000000e000e7308 */ /* 0x000ea20000000800 */
[----:B------:R-:W-:-:S01]  /*12530*/  FFMA.FTZ R124, R2, R132, -R141 ;  /* 0x00000084027c7223 */ /* 0x000fc2000001088d */
[C-C-:B------:R-:W-:Y:S01]  /*12540*/  FFMA.FTZ R92, R2.reuse, R96, -R141.reuse ;  /* 0x00000060025c7223 */ /* 0x140fe2000001088d */
[----:B------:R-:W-:-:S01]  /*12550*/  FFMA.FTZ R93, R2, R97, -R141 ;  /* 0x00000061025d7223 */ /* 0x000fc2000001088d */
[C-C-:B------:R-:W-:Y:S01]  /*12560*/  FFMA.FTZ R144, R2.reuse, R68, -R141.reuse ;  /* 0x0000004402907223 */ /* 0x140fe2000001088d */
[C---:B------:R-:W-:Y:S01]  /*12570*/  FMUL.FTZ R9, R2.reuse, R9 ;  /* 0x0000000902097220 */ /* 0x040fe20000410000 */
[C-C-:B------:R-:W-:Y:S01]  /*12580*/  FFMA.FTZ R96, R2.reuse, R100, -R141.reuse ;  /* 0x0000006402607223 */ /* 0x140fe2000001088d */
[----:B------:R-:W-:-:S01]  /*12590*/  FFMA.FTZ R97, R2, R101, -R141 ;  /* 0x0000006502617223 */ /* 0x000fc2000001088d */
[C---:B------:R-:W-:Y:S01]  /*125a0*/  FFMA.FTZ R68, R2.reuse, R122, -R145 ;  /* 0x0000007a02447223 */ /* 0x040fe20000010891 */
[----:B------:R-:W4:Y:S01]  /*125b0*/  MUFU.EX2 R15, R15 ;  /* 0x0000000f000f7308 */ /* 0x000f220000000800 */
        /* <DEDUP_REMOVED lines=18> */
[----:B0-----:R-:W-:-:S01]  /*126e0*/  FADD.FTZ R60, R12, R60 ;  /* 0x0000003c0c3c7221 */ /* 0x001fc20000010000 */
[C---:B------:R-:W-:Y:S01]  /*126f0*/  FFMA.FTZ R141, R2.reuse, R69, -R141 ;  /* 0x00000045028d7223 */ /* 0x040fe2000001088d */
[----:B------:R-:W-:-:S01]  /*12700*/  FFMA.FTZ R69, R2, R123, -R145 ;  /* 0x0000007b02457223 */ /* 0x000fc20000010891 */
[----:B------:R-:W-:Y:S01]  /*12710*/  MUFU.EX2 R124, R124 ;  /* 0x0000007c007c7308 */ /* 0x000fe20000000800 */
[----:B-1----:R-:W-:-:S01]  /*12720*/  FADD.FTZ R60, R120, R60 ;  /* 0x0000003c783c7221 */ /* 0x002fc20000010000 */
[----:B------:R-:W-:Y:S01]  /*12730*/  FFMA.FTZ R122, R2, R126, -R145 ;  /* 0x0000007e027a7223 */ /* 0x000fe20000010891 */
[----:B------:R-:W-:-:S05]  /*12740*/  IMAD.MOV.U32 R61, RZ, RZ, -0x3ffffff0 ;  /* 0xc0000010ff3d7424 */ /* 0x000fca00078e00ff */
[----:B------:R-:W-:Y:S01]  /*12750*/  MUFU.EX2 R9, R9 ;  /* 0x0000000900097308 */ /* 0x000fe20000000800 */
[----:B---3--:R-:W-:-:S01]  /*12760*/  FADD.FTZ R60, R121, R60 ;  /* 0x0000003c793c7221 */ /* 0x008fc20000010000 */
[----:B------:R-:W-:-:S06]  /*12770*/  FFMA.FTZ R123, R2, R127, -R145 ;  /* 0x0000007f027b7223 */ /* 0x000fcc0000010891 */
[----:B------:R-:W0:Y:S01]  /*12780*/  MUFU.EX2 R68, R68 ;  /* 0x0000004400447308 */ /* 0x000e220000000800 */
[----:B------:R-:W-:Y:S01]  /*12790*/  R2UR UR7, R61 ;  /* 0x000000003d0772ca */ /* 0x000fe200000e0000 */
[----:B--2---:R-:W-:-:S06]  /*127a0*/  FADD.FTZ R61, R14, R60 ;  /* 0x0000003c0e3d7221 */ /* 0x004fcc0000010000 */
[----:B------:R-:W-:Y:S01]  /*127b0*/  MUFU.EX2 R125, R125 ;  /* 0x0000007d007d7308 */ /* 0x000fe20000000800 */
[----:B------:R-:W-:-:S07]  /*127c0*/  FFMA.FTZ R80, R2, R130, -R145 ;  /* 0x0000008202507223 */ /* 0x000fce0000010891 */
[----:B------:R-:W1:Y:S01]  /*127d0*/  MUFU.EX2 R69, R69 ;  /* 0x0000004500457308 */ /* 0x000e620000000800 */
[----:B------:R-:W-:-:S01]  /*127e0*/  FFMA.FTZ R74, R2, R74, -R145 ;  /* 0x0000004a024a7223 */ /* 0x000fc20000010891 */
[----:B----4-:R-:W-:-:S06]  /*127f0*/  FADD.FTZ R61, R15, R61 ;  /* 0x0000003d0f3d7221 */ /* 0x010fcc0000010000 */
[----:B------:R-:W2:Y:S01]  /*12800*/  MUFU.EX2 R104, R104 ;  /* 0x0000006800687308 */ /* 0x000ea20000000800 */
[----:B------:R-:W-:-:S07]  /*12810*/  FFMA.FTZ R81, R2, R131, -R145 ;  /* 0x0000008302517223 */ /* 0x000fce0000010891 */
[----:B------:R-:W3:Y:S01]  /*12820*/  MUFU.EX2 R122, R122 ;  /* 0x0000007a007a7308 */ /* 0x000ee20000000800 */
[----:B0-----:R-:W-:-:S07]  /*12830*/  FFMA.FTZ R21, R9, R21, R68 ;  /* 0x0000001509157223 */ /* 0x001fce0000010044 */
[----:B------:R-:W0:Y:S01]  /*12840*/  MUFU.EX2 R105, R105 ;  /* 0x0000006900697308 */ /* 0x000e220000000800 */
[----:B------:R-:W-:-:S07]  /*12850*/  FFMA.FTZ R126, R2, R134, -R145 ;  /* 0x00000086027e7223 */ /* 0x000fce0000010891 */
[----:B------:R-:W4:Y:S01]  /*12860*/  MUFU.EX2 R123, R123 ;  /* 0x0000007b007b7308 */ /* 0x000f220000000800 */
[----:B-1----:R-:W-:-:S07]  /*12870*/  FADD.FTZ R21, R69, R21 ;  /* 0x0000001545157221 */ /* 0x002fce0000010000 */
[----:B------:R-:W1:Y:S01]  /*12880*/  MUFU.EX2 R128, R128 ;  /* 0x0000008000807308 */ /* 0x000e620000000800 */
[----:B------:R-:W-:-:S07]  /*12890*/  FFMA.FTZ R127, R2, R135, -R145 ;  /* 0x00000087027f7223 */ /* 0x000fce0000010891 */
[----:B------:R5:W-:Y:S08]  /*128a0*/  MUFU.EX2 R60, R74 ;  /* 0x0000004a003c7308 */ /* 0x000bf00000000800 */
[----:B------:R-:W1:Y:S01]  /*128b0*/  MUFU.EX2 R80, R80 ;  /* 0x0000005000507308 */ /* 0x000e620000000800 */
[----:B-----5:R-:W-:-:S04]  /*128c0*/  FADD.FTZ R74, R124, R61 ;  /* 0x0000003d7c4a7221 */ /* 0x020fc80000010000 */
[----:B------:R-:W-:-:S03]  /*128d0*/  FADD.FTZ R74, R125, R74 ;  /* 0x0000004a7d4a7221 */ /* 0x000fc60000010000 */
[----:B------:R-:W5:Y:S01]  /*128e0*/  MUFU.EX2 R129, R129 ;  /* 0x0000008100817308 */ /* 0x000f620000000800 */
[----:B--2---:R-:W-:-:S01]  /*128f0*/  FADD.FTZ R74, R104, R74 ;  /* 0x0000004a684a7221 */ /* 0x004fc20000010000 */
[----:B---3--:R-:W-:-:S06]  /*12900*/  FADD.FTZ R21, R122, R21 ;  /* 0x000000157a157221 */ /* 0x008fcc0000010000 */
[----:B------:R-:W2:Y:S01]  /*12910*/  MUFU.EX2 R81, R81 ;  /* 0x0000005100517308 */ /* 0x000ea20000000800 */
[----:B------:R-:W-:-:S01]  /*12920*/  FFMA.FTZ R84, R2, R106, -R145 ;  /* 0x0000006a02547223 */ /* 0x000fc20000010891 */
[----:B0-----:R-:W-:-:S06]  /*12930*/  FADD.FTZ R74, R105, R74 ;  /* 0x0000004a694a7221 */ /* 0x001fcc0000010000 */
[----:B------:R-:W-:Y:S01]  /*12940*/  MUFU.EX2 R108, R108 ;  /* 0x0000006c006c7308 */ /* 0x000fe20000000800 */
[----:B----4-:R-:W-:-:S01]  /*12950*/  FADD.FTZ R21, R123, R21 ;  /* 0x000000157b157221 */ /* 0x010fc20000010000 */
[----:B------:R-:W-:-:S06]  /*12960*/  FFMA.FTZ R85, R2, R107, -R145 ;  /* 0x0000006b02557223 */ /* 0x000fcc0000010891 */
[----:B------:R-:W0:Y:S01]  /*12970*/  MUFU.EX2 R126, R126 ;  /* 0x0000007e007e7308 */ /* 0x000e220000000800 */
[----:B-1----:R-:W-:-:S01]  /*12980*/  FADD.FTZ R74, R128, R74 ;  /* 0x0000004a804a7221 */ /* 0x002fc20000010000 */
[----:B------:R-:W-:-:S06]  /*12990*/  FADD.FTZ R21, R80, R21 ;  /* 0x0000001550157221 */ /* 0x000fcc0000010000 */
[----:B------:R-:W-:Y:S01]  /*129a0*/  MUFU.EX2 R109, R109 ;  /* 0x0000006d006d7308 */ /* 0x000fe20000000800 */
[----:B------:R-:W-:-:S07]  /*129b0*/  FFMA.FTZ R110, R2, R110, -R145 ;  /* 0x0000006e026e7223 */ /* 0x000fce0000010891 */
[----:B------:R-:W1:Y:S01]  /*129c0*/  MUFU.EX2 R127, R127 ;  /* 0x0000007f007f7308 */ /* 0x000e620000000800 */
[----:B------:R-:W-:-:S01]  /*129d0*/  FFMA.FTZ R75, R2, R75, -R145 ;  /* 0x0000004b024b7223 */ /* 0x000fc20000010891 */
[----:B-----5:R-:W-:-:S06]  /*129e0*/  FADD.FTZ R74, R129, R74 ;  /* 0x0000004a814a7221 */ /* 0x020fcc0000010000 */
[----:B------:R-:W-:Y:S01]  /*129f0*/  MUFU.EX2 R112, R112 ;  /* 0x0000007000707308 */ /* 0x000fe20000000800 */
[----:B--2---:R-:W-:-:S01]  /*12a00*/  FADD.FTZ R21, R81, R21 ;  /* 0x0000001551157221 */ /* 0x004fc20000010000 */
[----:B------:R-:W-:-:S06]  /*12a10*/  FFMA.FTZ R111, R2, R111, -R145 ;  /* 0x0000006f026f7223 */ /* 0x000fcc0000010891 */
[----:B------:R-:W2:Y:S01]  /*12a20*/  MUFU.EX2 R84, R84 ;  /* 0x0000005400547308 */ /* 0x000ea20000000800 */
[----:B0-----:R-:W-:-:S07]  /*12a30*/  FADD.FTZ R21, R126, R21 ;  /* 0x000000157e157221 */ /* 0x001fce0000010000 */
[----:B------:R-:W-:Y:S01]  /*12a40*/  MUFU.EX2 R113, R113 ;  /* 0x0000007100717308 */ /* 0x000fe20000000800 */
[----:B------:R-:W-:-:S07]  /*12a50*/  FFMA.FTZ R106, R2, R114, -R145 ;  /* 0x00000072026a7223 */ /* 0x000fce0000010891 */
[----:B------:R-:W0:Y:S01]  /*12a60*/  MUFU.EX2 R85, R85 ;  /* 0x0000005500557308 */ /* 0x000e220000000800 */
[----:B------:R-:W-:-:S01]  /*12a70*/  FFMA.FTZ R82, R2, R82, -R145 ;  /* 0x0000005202527223 */ /* 0x000fc20000010891 */
[----:B-1----:R-:W-:-:S06]  /*12a80*/  FADD.FTZ R21, R127, R21 ;  /* 0x000000157f157221 */ /* 0x002fcc0000010000 */
[----:B------:R-:W-:Y:S01]  /*12a90*/  MUFU.EX2 R88, R88 ;  /* 0x0000005800587308 */ /* 0x000fe20000000800 */
[----:B------:R-:W-:-:S07]  /*12aa0*/  FFMA.FTZ R107, R2, R115, -R145 ;  /* 0x00000073026b7223 */ /* 0x000fce0000010891 */
[----:B------:R1:W-:Y:S08]  /*12ab0*/  MUFU.EX2 R61, R75 ;  /* 0x0000004b003d7308 */ /* 0x0003f00000000800 */
[----:B------:R-:W3:Y:S01]  /*12ac0*/  MUFU.EX2 R110, R110 ;  /* 0x0000006e006e7308 */ /* 0x000ee20000000800 */
[----:B-1----:R-:W-:-:S04]  /*12ad0*/  FADD.FTZ R75, R108, R74 ;  /* 0x0000004a6c4b7221 */ /* 0x002fc80000010000 */
[----:B------:R-:W-:-:S03]  /*12ae0*/  FADD.FTZ R75, R109, R75 ;  /* 0x0000004b6d4b7221 */ /* 0x000fc60000010000 */
[----:B------:R-:W-:Y:S01]  /*12af0*/  MUFU.EX2 R89, R89 ;  /* 0x0000005900597308 */ /* 0x000fe20000000800 */
[----:B--2---:R-:W-:-:S01]  /*12b00*/  FADD.FTZ R21, R84, R21 ;  /* 0x0000001554157221 */ /* 0x004fc20000010000 */
[----:B------:R-:W-:-:S06]  /*12b10*/  FFMA.FTZ R114, R2, R118, -R145 ;  /* 0x0000007602727223 */ /* 0x000fcc0000010891 */
[----:B------:R-:W1:Y:S01]  /*12b20*/  MUFU.EX2 R111, R111 ;  /* 0x0000006f006f7308 */ /* 0x000e620000000800 */
[----:B------:R-:W-:-:S01]  /*12b30*/  FFMA.FTZ R83, R2, R83, -R145 ;  /* 0x0000005302537223 */ /* 0x000fc20000010891 */
[----:B0-----:R-:W-:-:S06]  /*12b40*/  FADD.FTZ R21, R85, R21 ;  /* 0x0000001555157221 */ /* 0x001fcc0000010000 */
[----:B------:R-:W-:Y:S01]  /*12b50*/  MUFU.EX2 R116, R116 ;  /* 0x0000007400747308 */ /* 0x000fe20000000800 */
[----:B------:R-:W-:-:S07]  /*12b60*/  FFMA.FTZ R115, R2, R119, -R145 ;  /* 0x0000007702737223 */ /* 0x000fce0000010891 */
[----:B------:R0:W-:Y:S08]  /*12b70*/  MUFU.EX2 R74, R82 ;  /* 0x00000052004a7308 */ /* 0x0001f00000000800 */
[----:B------:R-:W2:Y:S01]  /*12b80*/  MUFU.EX2 R106, R106 ;  /* 0x0000006a006a7308 */ /* 0x000ea20000000800 */
[----:B0-----:R-:W-:-:S04]  /*12b90*/  FADD.FTZ R82, R112, R75 ;  /* 0x0000004b70527221 */ /* 0x001fc80000010000 */
[----:B------:R-:W-:-:S03]  /*12ba0*/  FADD.FTZ R82, R113, R82 ;  /* 0x0000005271527221 */ /* 0x000fc60000010000 */
[----:B------:R-:W-:Y:S01]  /*12bb0*/  MUFU.EX2 R117, R117 ;  /* 0x0000007500757308 */ /* 0x000fe20000000800 */
[----:B---3--:R-:W-:-:S01]  /*12bc0*/  FADD.FTZ R21, R110, R21 ;  /* 0x000000156e157221 */ /* 0x008fc20000010000 */
[----:B------:R-:W-:-:S06]  /*12bd0*/  FFMA.FTZ R90, R2, R90, -R145 ;  /* 0x0000005a025a7223 */ /* 0x000fcc0000010891 */
[----:B------:R-:W0:Y:S01]  /*12be0*/  MUFU.EX2 R107, R107 ;  /* 0x0000006b006b7308 */ /* 0x000e220000000800 */
[----:B------:R-:W-:-:S01]  /*12bf0*/  FFMA.FTZ R86, R2, R86, -R145 ;  /* 0x0000005602567223 */ /* 0x000fc20000010891 */
[----:B-1----:R-:W-:-:S06]  /*12c00*/  FADD.FTZ R21, R111, R21 ;  /* 0x000000156f157221 */ /* 0x002fcc0000010000 */
[----:B------:R-:W1:Y:S01]  /*12c10*/  MUFU.EX2 R92, R92 ;  /* 0x0000005c005c7308 */ /* 0x000e620000000800 */
[----:B------:R-:W-:-:S07]  /*12c20*/  FFMA.FTZ R91, R2, R91, -R145 ;  /* 0x0000005b025b7223 */ /* 0x000fce0000010891 */
[----:B------:R3:W-:Y:S08]  /*12c30*/  MUFU.EX2 R75, R83 ;  /* 0x00000053004b7308 */ /* 0x0007f00000000800 */
[----:B------:R-:W4:Y:S01]  /*12c40*/  MUFU.EX2 R114, R114 ;  /* 0x0000007200727308 */ /* 0x000f220000000800 */
[----:B---3--:R-:W-:-:S04]  /*12c50*/  FADD.FTZ R83, R88, R82 ;  /* 0x0000005258537221 */ /* 0x008fc80000010000 */
[----:B------:R-:W-:-:S03]  /*12c60*/  FADD.FTZ R83, R89, R83 ;  /* 0x0000005359537221 */ /* 0x000fc60000010000 */
[----:B------:R-:W3:Y:S01]  /*12c70*/  MUFU.EX2 R93, R93 ;  /* 0x0000005d005d7308 */ /* 0x000ee20000000800 */
[----:B--2---:R-:W-:-:S01]  /*12c80*/  FADD.FTZ R21, R106, R21 ;  /* 0x000000156a157221 */ /* 0x004fc20000010000 */
[----:B------:R-:W-:-:S06]  /*12c90*/  FFMA.FTZ R118, R2, R94, -R145 ;  /* 0x0000005e02767223 */ /* 0x000fcc0000010891 */
[----:B------:R-:W2:Y:S01]  /*12ca0*/  MUFU.EX2 R115, R115 ;  /* 0x0000007300737308 */ /* 0x000ea20000000800 */
[----:B0-----:R-:W-:-:S07]  /*12cb0*/  FADD.FTZ R21, R107, R21 ;  /* 0x000000156b157221 */ /* 0x001fce0000010000 */
[----:B------:R-:W0:Y:S01]  /*12cc0*/  MUFU.EX2 R96, R96 ;  /* 0x0000006000607308 */ /* 0x000e220000000800 */
[----:B------:R-:W-:-:S07]  /*12cd0*/  FFMA.FTZ R95, R2, R95, -R145 ;  /* 0x0000005f025f7223 */ /* 0x000fce0000010891 */
[----:B------:R5:W-:Y:S08]  /*12ce0*/  MUFU.EX2 R82, R86 ;  /* 0x0000005600527308 */ /* 0x000bf00000000800 */
[----:B------:R-:W0:Y:S01]  /*12cf0*/  MUFU.EX2 R90, R90 ;  /* 0x0000005a005a7308 */ /* 0x000e220000000800 */
[----:B-----5:R-:W-:-:S04]  /*12d00*/  FADD.FTZ R86, R116, R83 ;  /* 0x0000005374567221 */ /* 0x020fc80000010000 */
[----:B------:R-:W-:-:S03]  /*12d10*/  FADD.FTZ R86, R117, R86 ;  /* 0x0000005675567221 */ /* 0x000fc60000010000 */
[----:B------:R-:W5:Y:S01]  /*12d20*/  MUFU.EX2 R97, R97 ;  /* 0x0000006100617308 */ /* 0x000f620000000800 */
[----:B-1----:R-:W-:-:S01]  /*12d30*/  FADD.FTZ R86, R92, R86 ;  /* 0x000000565c567221 */ /* 0x002fc20000010000 */
[----:B----4-:R-:W-:-:S06]  /*12d40*/  FADD.FTZ R21, R114, R21 ;  /* 0x0000001572157221 */ /* 0x010fcc0000010000 */
[----:B------:R-:W1:Y:S01]  /*12d50*/  MUFU.EX2 R91, R91 ;  /* 0x0000005b005b7308 */ /* 0x000e620000000800 */
[----:B------:R-:W-:-:S01]  /*12d60*/  FFMA.FTZ R94, R2, R98, -R145 ;  /* 0x00000062025e7223 */ /* 0x000fc20000010891 */
[----:B------:R-:W-:Y:S01]  /*12d70*/  WARPGROUP.ARRIVE ;  /* 0x00000000000079c5 */ /* 0x000fe20000000000 */
[----:B---3--:R-:W-:-:S05]  /*12d80*/  FADD.FTZ R86, R93, R86 ;  /* 0x000000565d567221 */ /* 0x008fca0000010000 */
[----:B------:R-:W-:Y:S01]  /*12d90*/  MUFU.EX2 R72, R72 ;  /* 0x0000004800487308 */ /* 0x000fe20000000800 */
[----:B--2---:R-:W-:-:S01]  /*12da0*/  FADD.FTZ R21, R115, R21 ;  /* 0x0000001573157221 */ /* 0x004fc20000010000 */
[----:B------:R-:W2:Y:S06]  /*12db0*/  S2R R155, SR_TID.X ;  /* 0x00000000009b7919 */ /* 0x000eac0000002100 */
[----:B------:R-:W3:Y:S01]  /*12dc0*/  MUFU.EX2 R118, R118 ;  /* 0x0000007600767308 */ /* 0x000ee20000000800 */
[----:B------:R-:W-:-:S01]  /*12dd0*/  FFMA.FTZ R10, R2, R99, -R145 ;  /* 0x00000063020a7223 */ /* 0x000fc20000010891 */
[----:B0-----:R-:W-:Y:S01]  /*12de0*/  FADD.FTZ R86, R96, R86 ;  /* 0x0000005660567221 */ /* 0x001fe20000010000 */
[----:B------:R-:W-:Y:S05]  /*12df0*/  QGMMA.64x64x32.F32.E4M3.E4M3 R24, R136, gdesc[UR4], R24, gsb0 ;  /* 0x00e0000488187df3 */ /* 0x000fea0008000818 */
[----:B------:R-:W-:Y:S01]  /*12e00*/  MUFU.EX2 R73, R73 ;  /* 0x0000004900497308 */ /* 0x000fe20000000800 */
[----:B------:R-:W-:-:S01]  /*12e10*/  FADD.FTZ R21, R90, R21 ;  /* 0x000000155a157221 */ /* 0x000fc20000010000 */
[----:B------:R-:W-:-:S06]  /*12e20*/  FFMA.FTZ R98, R2, R102, -R145 ;  /* 0x0000006602627223 */ /* 0x000fcc0000010891 */
[----:B------:R-:W0:Y:S01]  /*12e30*/  MUFU.EX2 R95, R95 ;  /* 0x0000005f005f7308 */ /* 0x000e220000000800 */
[----:B------:R-:W-:-:S01]  /*12e40*/  FFMA.FTZ R87, R2, R87, -R145 ;  /* 0x0000005702577223 */ /* 0x000fc20000010891 */
[----:B-----5:R-:W-:-:S06]  /*12e50*/  FADD.FTZ R86, R97, R86 ;  /* 0x0000005661567221 */ /* 0x020fcc0000010000 */
[----:B------:R-:W-:Y:S01]  /*12e60*/  MUFU.EX2 R100, R100 ;  /* 0x0000006400647308 */ /* 0x000fe20000000800 */
[----:B-1----:R-:W-:-:S01]  /*12e70*/  FADD.FTZ R21, R91, R21 ;  /* 0x000000155b157221 */ /* 0x002fc20000010000 */
[----:B------:R-:W-:-:S06]  /*12e80*/  FFMA.FTZ R99, R2, R103, -R145 ;  /* 0x0000006702637223 */ /* 0x000fcc0000010891 */
[----:B------:R-:W1:Y:S01]  /*12e90*/  MUFU.EX2 R94, R94 ;  /* 0x0000005e005e7308 */ /* 0x000e620000000800 */
[----:B---3--:R-:W-:-:S07]  /*12ea0*/  FADD.FTZ R21, R118, R21 ;  /* 0x0000001576157221 */ /* 0x008fce0000010000 */
[----:B------:R-:W-:Y:S01]  /*12eb0*/  MUFU.EX2 R101, R101 ;  /* 0x0000006500657308 */ /* 0x000fe20000000800 */
[----:B------:R-:W-:-:S07]  /*12ec0*/  FFMA.FTZ R62, R2, R62, -R145 ;  /* 0x0000003e023e7223 */ /* 0x000fce0000010891 */
[----:B------:R-:W3:Y:S01]  /*12ed0*/  MUFU.EX2 R10, R10 ;  /* 0x0000000a000a7308 */ /* 0x000ee20000000800 */
[----:B0-----:R-:W-:-:S07]  /*12ee0*/  FADD.FTZ R21, R95, R21 ;  /* 0x000000155f157221 */ /* 0x001fce0000010000 */
[----:B------:R-:W-:Y:S08]  /*12ef0*/  MUFU.EX2 R76, R76 ;  /* 0x0000004c004c7308 */ /* 0x000ff00000000800 */
[----:B------:R0:W-:Y:S08]  /*12f00*/  MUFU.EX2 R83, R87 ;  /* 0x0000005700537308 */ /* 0x0001f00000000800 */
[----:B------:R-:W4:Y:S01]  /*12f10*/  MUFU.EX2 R98, R98 ;  /* 0x0000006200627308 */ /* 0x000f220000000800 */
[----:B0-----:R-:W-:-:S04]  /*12f20*/  FADD.FTZ R87, R72, R86 ;  /* 0x0000005648577221 */ /* 0x001fc80000010000 */
[----:B------:R-:W-:-:S03]  /*12f30*/  FADD.FTZ R87, R73, R87 ;  /* 0x0000005749577221 */ /* 0x000fc60000010000 */
[----:B------:R-:W-:Y:S01]  /*12f40*/  MUFU.EX2 R77, R77 ;  /* 0x0000004d004d7308 */ /* 0x000fe20000000800 */
[----:B-1----:R-:W-:-:S01]  /*12f50*/  FADD.FTZ R21, R94, R21 ;  /* 0x000000155e157221 */ /* 0x002fc20000010000 */
[----:B------:R-:W-:-:S06]  /*12f60*/  FFMA.FTZ R78, R2, R78, -R145 ;  /* 0x0000004e024e7223 */ /* 0x000fcc0000010891 */
[----:B------:R-:W0:Y:S01]  /*12f70*/  MUFU.EX2 R99, R99 ;  /* 0x0000006300637308 */ /* 0x000e220000000800 */
[----:B------:R-:W-:-:S01]  /*12f80*/  FFMA.FTZ R63, R2, R63, -R145 ;  /* 0x0000003f023f7223 */ /* 0x000fc20000010891 */
[----:B---3--:R-:W-:-:S06]  /*12f90*/  FADD.FTZ R21, R10, R21 ;  /* 0x000000150a157221 */ /* 0x008fcc0000010000 */
[----:B------:R-:W1:Y:S01]  /*12fa0*/  MUFU.EX2 R132, R132 ;  /* 0x0000008400847308 */ /* 0x000e620000000800 */
[----:B------:R-:W-:-:S07]  /*12fb0*/  FFMA.FTZ R79, R2, R79, -R145 ;  /* 0x0000004f024f7223 */ /* 0x000fce0000010891 */
[----:B------:R3:W-:Y:S02]  /*12fc0*/  MUFU.EX2 R86, R62 ;  /* 0x0000003e00567308 */ /* 0x0007e40000000800 */
[----:B---3--:R-:W-:-:S06]  /*12fd0*/  FADD.FTZ R62, R100, R87 ;  /* 0x00000057643e7221 */ /* 0x008fcc0000010000 */
[----:B------:R-:W3:Y:S01]  /*12fe0*/  MUFU.EX2 R133, R133 ;  /* 0x0000008500857308 */ /* 0x000ee20000000800 */
[----:B------:R-:W-:-:S01]  /*12ff0*/  FADD.FTZ R62, R101, R62 ;  /* 0x0000003e653e7221 */ /* 0x000fc20000010000 */
[----:B----4-:R-:W-:-:S06]  /*13000*/  FADD.FTZ R21, R98, R21 ;  /* 0x0000001562157221 */ /* 0x010fcc0000010000 */
[----:B------:R-:W-:Y:S01]  /*13010*/  MUFU.EX2 R56, R56 ;  /* 0x0000003800387308 */ /* 0x000fe20000000800 */
[----:B------:R-:W-:-:S01]  /*13020*/  FFMA.FTZ R66, R2, R66, -R145 ;  /* 0x0000004202427223 */ /* 0x000fc20000010891 */
[----:B0-----:R-:W-:-:S06]  /*13030*/  FADD.FTZ R21, R99, R21 ;  /* 0x0000001563157221 */ /* 0x001fcc0000010000 */
[----:B------:R0:W-:Y:S01]  /*13040*/  MUFU.EX2 R87, R63 ;  /* 0x0000003f00577308 */ /* 0x0001e20000000800 */
[----:B--2---:R-:W-:-:S07]  /*13050*/  LOP3.LUT R102, R155, 0x7f, RZ, 0xc0, !PT ;  /* 0x0000007f9b667812 */ /* 0x004fce00078ec0ff */
[----:B------:R-:W2:Y:S01]  /*13060*/  MUFU.EX2 R78, R78 ;  /* 0x0000004e004e7308 */ /* 0x000ea20000000800 */
[----:B0-----:R-:W-:-:S04]  /*13070*/  FADD.FTZ R63, R76, R62 ;  /* 0x0000003e4c3f7221 */ /* 0x001fc80000010000 */
[----:B------:R-:W-:-:S03]  /*13080*/  FADD.FTZ R63, R77, R63 ;  /* 0x0000003f4d3f7221 */ /* 0x000fc60000010000 */
[----:B------:R-:W0:Y:S01]  /*13090*/  MUFU.EX2 R57, R57 ;  /* 0x0000003900397308 */ /* 0x000e220000000800 */
[----:B------:R-:W-:-:S01]  /*130a0*/  FADD.FTZ R21, R60, R21 ;  /* 0x000000153c157221 */ /* 0x000fc20000010000 */
[----:B------:R-:W-:-:S06]  /*130b0*/  ISETP.NE.AND P1, PT, R102, RZ, PT ;  /* 0x000000ff6600720c */ /* 0x000fcc0003f25270 */
[----:B------:R-:W4:Y:S01]  /*130c0*/  MUFU.EX2 R79, R79 ;  /* 0x0000004f004f7308 */ /* 0x000f220000000800 */
[----:B------:R-:W-:-:S07]  /*130d0*/  FADD.FTZ R21, R61, R21 ;  /* 0x000000153d157221 */ /* 0x000fce0000010000 */
[----:B------:R-:W5:Y:S08]  /*130e0*/  MUFU.EX2 R142, R142 ;  /* 0x0000008e008e7308 */ /* 0x000f700000000800 */
[----:B------:R1:W-:Y:S02]  /*130f0*/  MUFU.EX2 R62, R66 ;  /* 0x00000042003e7308 */ /* 0x0003e40000000800 */
[----:B-1----:R-:W-:-:S06]  /*13100*/  FADD.FTZ R66, R132, R63 ;  /* 0x0000003f84427221 */ /* 0x002fcc0000010000 */
[----:B------:R-:W1:Y:S01]  /*13110*/  MUFU.EX2 R143, R143 ;  /* 0x0000008f008f7308 */ /* 0x000e620000000800 */
[----:B---3--:R-:W-:-:S01]  /*13120*/  FADD.FTZ R66, R133, R66 ;  /* 0x0000004285427221 */ /* 0x008fc20000010000 */
[----:B--2---:R-:W-:Y:S01]  /*13130*/  FADD.FTZ R21, R78, R21 ;  /* 0x000000154e157221 */ /* 0x004fe20000010000 */
[----:B------:R-:W-:-:S02]  /*13140*/  FFMA.FTZ R67, R2, R67, -R145 ;  /* 0x0000004302437223 */ /* 0x000fc40000010891 */
[----:B------:R-:W-:-:S03]  /*13150*/  FADD.FTZ R66, R56, R66 ;  /* 0x0000004238427221 */ /* 0x000fc60000010000 */
[----:B------:R-:W2:Y:S01]  /*13160*/  MUFU.EX2 R64, R64 ;  /* 0x0000004000407308 */ /* 0x000ea20000000800 */
[----:B------:R-:W-:-:S01]  /*13170*/  FFMA.FTZ R58, R2, R58, -R145 ;  /* 0x0000003a023a7223 */ /* 0x000fc20000010891 */
[----:B------:R-:W-:Y:S01]  /*13180*/  FFMA.FTZ R70, R2, R70, -R145 ;  /* 0x0000004602467223 */ /* 0x000fe20000010891 */
[----:B0-----:R-:W-:-:S01]  /*13190*/  FADD.FTZ R66, R57, R66 ;  /* 0x0000004239427221 */ /* 0x001fc20000010000 */
[----:B----4-:R-:W-:Y:S01]  /*131a0*/  FADD.FTZ R21, R79, R21 ;  /* 0x000000154f157221 */ /* 0x010fe20000010000 */
[----:B------:R-:W-:-:S03]  /*131b0*/  FFMA.FTZ R59, R2, R59, -R145 ;  /* 0x0000003b023b7223 */ /* 0x000fc60000010891 */
[----:B------:R-:W0:Y:S01]  /*131c0*/  MUFU.EX2 R65, R65 ;  /* 0x0000004100417308 */ /* 0x000e220000000800 */
[----:B------:R-:W-:-:S07]  /*131d0*/  FADD.FTZ R21, R74, R21 ;  /* 0x000000154a157221 */ /* 0x000fce0000010000 */
[----:B------:R3:W-:Y:S01]  /*131e0*/  MUFU.EX2 R63, R67 ;  /* 0x00000043003f7308 */ /* 0x0007e20000000800 */
[----:B------:R-:W-:-:S07]  /*131f0*/  FADD.FTZ R21, R75, R21 ;  /* 0x000000154b157221 */ /* 0x000fce0000010000 */
[----:B------:R-:W4:Y:S01]  /*13200*/  MUFU.EX2 R144, R144 ;  /* 0x0000009000907308 */ /* 0x000f220000000800 */
[----:B---3--:R-:W-:-:S07]  /*13210*/  @!P1 VIADD R67, R13, 0x13240 ;  /* 0x000132400d439836 */ /* 0x008fce0000000000 */
[----:B------:R5:W-:Y:S08]  /*13220*/  MUFU.EX2 R13, R70 ;  /* 0x00000046000d7308 */ /* 0x000bf00000000800 */
[----:B------:R-:W3:Y:S01]  /*13230*/  MUFU.EX2 R58, R58 ;  /* 0x0000003a003a7308 */ /* 0x000ee20000000800 */
[----:B-----5:R-:W-:-:S04]  /*13240*/  FADD.FTZ R70, R142, R66 ;  /* 0x000000428e467221 */ /* 0x020fc80000010000 */
[----:B-1----:R-:W-:-:S03]  /*13250*/  FADD.FTZ R70, R143, R70 ;  /* 0x000000468f467221 */ /* 0x002fc60000010000 */
[----:B------:R-:W1:Y:S01]  /*13260*/  MUFU.EX2 R141, R141 ;  /* 0x0000008d008d7308 */ /* 0x000e620000000800 */
[----:B--2---:R-:W-:-:S01]  /*13270*/  FADD.FTZ R70, R64, R70 ;  /* 0x0000004640467221 */ /* 0x004fc20000010000 */
[----:B------:R-:W-:-:S06]  /*13280*/  FADD.FTZ R21, R82, R21 ;  /* 0x0000001552157221 */ /* 0x000fcc0000010000 */
[----:B------:R-:W2:Y:S01]  /*13290*/  MUFU.EX2 R59, R59 ;  /* 0x0000003b003b7308 */ /* 0x000ea20000000800 */
[----:B0-----:R-:W-:-:S01]  /*132a0*/  FADD.FTZ R70, R65, R70 ;  /* 0x0000004641467221 */ /* 0x001fc20000010000 */
[----:B------:R-:W-:Y:S01]  /*132b0*/  FADD.FTZ R21, R83, R21 ;  /* 0x0000001553157221 */ /* 0x000fe20000010000 */
[----:B------:R-:W-:Y:S02]  /*132c0*/  @!P1 PRMT R67, RZ, 0x654, R67 ;  /* 0x00000654ff439816 */ /* 0x000fe40000000043 */
[----:B----4-:R-:W-:Y:S01]  /*132d0*/  FADD.FTZ R70, R144, R70 ;  /* 0x0000004690467221 */ /* 0x010fe20000010000 */
[----:B---3--:R-:W-:-:S01]  /*132e0*/  FADD.FTZ R21, R58, R21 ;  /* 0x000000153a157221 */ /* 0x008fc20000010000 */
[----:B------:R-:W-:Y:S02]  /*132f0*/  WARPGROUP.DEPBAR.LE gsb0, 0x0 ;  /* 0x00008000000079c5 */ /* 0x000fe40000010000 */
[----:B------:R1:W-:Y:S01]  /*13300*/  @!P1 SYNCS.ARRIVE.TRANS64.RED.A1T0 RZ, [R67+URZ], RZ ;  /* 0x000000ff43ff99a7 */ /* 0x0003e2000810043f */
[----:B------:R-:W-:-:S01]  /*13310*/  FFMA.FTZ R71, R2, R71, -R145 ;  /* 0x0000004702477223 */ /* 0x000fc20000010891 */
[----:B-1----:R-:W-:Y:S01]  /*13320*/  FADD.FTZ R67, R141, R70 ;  /* 0x000000468d437221 */ /* 0x002fe20000010000 */
[----:B--2---:R-:W-:-:S02]  /*13330*/  FADD.FTZ R21, R59, R21 ;  /* 0x000000153b157221 */ /* 0x004fc40000010000 */
[----:B------:R-:W0:Y:S02]  /*13340*/  MUFU.EX2 R66, R71 ;  /* 0x0000004700427308 */ /* 0x000e240000000800 */
[----:B------:R-:W-:-:S01]  /*13350*/  FADD.FTZ R21, R86, R21 ;  /* 0x0000001556157221 */ /* 0x000fc20000010000 */
[----:B------:R1:W-:Y:S03]  /*13360*/  STL [R1], R67 ;  /* 0x0000004301007387 */ /* 0x0003e60000100800 */
[----:B------:R-:W-:-:S04]  /*13370*/  FADD.FTZ R21, R87, R21 ;  /* 0x0000001557157221 */ /* 0x000fc80000010000 */
[----:B------:R-:W-:-:S04]  /*13380*/  FADD.FTZ R21, R62, R21 ;  /* 0x000000153e157221 */ /* 0x000fc80000010000 */
[----:B------:R-:W-:-:S04]  /*13390*/  FADD.FTZ R21, R63, R21 ;  /* 0x000000153f157221 */ /* 0x000fc80000010000 */
[----:B------:R-:W-:-:S04]  /*133a0*/  FADD.FTZ R21, R13, R21 ;  /* 0x000000150d157221 */ /* 0x000fc80000010000 */
[----:B0-----:R-:W-:Y:S01]  /*133b0*/  FADD.FTZ R21, R66, R21 ;  /* 0x0000001542157221 */ /* 0x001fe20000010000 */
[----:B-1----:R-:W-:Y:S06]  /*133c0*/  @!P0 BRA `(.L_x_1223) ;  /* 0x0000000000048947 */ /* 0x002fec0003800000 */
[----:B------:R-:W-:Y:S01]  /*133d0*/  BPT.TRAP 0x1 ;  /* 0x000000040000795c */ /* 0x000fe20000300000 */
.L_x_1223:
[----:B------:R-:W2:Y:S01]  /*133e0*/  LDL R67, [R1+0x3c] ;  /* 0x00003c0001437983 */ /* 0x000ea20000100800 */
[----:B------:R-:W-:Y:S02]  /*133f0*/  VIADD R20, R20, 0x13260 ;  /* 0x0001326014147836 */ /* 0x000fe40000000000 */
[----:B------:R-:W-:Y:S01]  /*13400*/  FMUL.FTZ R25, R25, R140 ;  /* 0x0000008c19197220 */ /* 0x000fe20000410000 */
[----:B------:R-:W-:Y:S02]  /*13410*/  F2FP.SATFINITE.E4M3.F32.PACK_AB_MERGE_C R78, R79, R78, RZ ;  /* 0x0000004e4f4e723e */ /* 0x000fe400048070ff */
[----:B------:R-:W-:Y:S02]  /*13420*/  F2FP.SATFINITE.E4M3.F32.PACK_AB_MERGE_C R132, R133, R132, RZ ;  /* 0x000000848584723e */ /* 0x000fe400048070ff */
[----:B------:R-:W-:Y:S02]  /*13430*/  F2FP.SATFINITE.E4M3.F32.PACK_AB_MERGE_C R120, R121, R120, RZ ;  /* 0x000000787978723e */ /* 0x000fe400048070ff */
[----:B------:R-:W-:-:S02]  /*13440*/  F2FP.SATFINITE.E4M3.F32.PACK_AB_MERGE_C R142, R143, R142, RZ ;  /* 0x0000008e8f8e723e */ /* 0x000fc400048070ff */
[----:B------:R-:W-:Y:S02]  /*13450*/  F2FP.SATFINITE.E4M3.F32.PACK_AB_MERGE_C R141, R141, R144, RZ ;  /* 0x000000908d8d723e */ /* 0x000fe400048070ff */
[----:B------:R-:W-:Y:S02]  /*13460*/  F2FP.SATFINITE.E4M3.F32.PACK_AB_MERGE_C R122, R123, R122, RZ ;  /* 0x0000007a7b7a723e */ /* 0x000fe400048070ff */
        /* <DEDUP_REMOVED lines=14> */
[----:B--2---:R-:W-:-:S04]  /*13550*/  PRMT R20, R67, 0x654, R20 ;  /* 0x0000065443147816 */ /* 0x004fc80000000014 */
[----:B------:R0:W-:Y:S02]  /*13560*/  SYNCS.ARRIVE.TRANS64.RED.A1T0 RZ, [R20+URZ], RZ ;  /* 0x000000ff14ff79a7 */ /* 0x0001e4000810043f */
[-C--:B0-----:R-:W-:Y:S01]  /*13570*/  FMUL.FTZ R20, R24, R140.reuse ;  /* 0x0000008c18147220 */ /* 0x081fe20000410000 */
[----:B------:R-:W-:-:S04]  /*13580*/  FMUL.FTZ R24, R28, R140 ;  /* 0x0000008c1c187220 */ /* 0x000fc80000410000 */
[----:B------:R0:W-:Y:S04]  /*13590*/  STL [R1+0x18], R20 ;  /* 0x0000181401007387 */ /* 0x0001e80000100800 */
[----:B0-----:R-:W2:Y:S01]  /*135a0*/  LDL R20, [R1+0x30] ;  /* 0x0000300001147983 */ /* 0x001ea20000100800 */
[----:B------:R-:W-:Y:S01]  /*135b0*/  F2FP.SATFINITE.E4M3.F32.PACK_AB_MERGE_C R78, R61, R60, R78 ;  /* 0x0000003c3d4e723e */ /* 0x000fe2000480704e */
[----:B------:R-:W-:Y:S01]  /*135c0*/  FMUL.FTZ R29, R29, R140 ;  /* 0x0000008c1d1d7220 */ /* 0x000fe20000410000 */
[----:B------:R-:W-:Y:S01]  /*135d0*/  F2FP.SATFINITE.E4M3.F32.PACK_AB_MERGE_C R132, R77, R76, R132 ;  /* 0x0000004c4d84723e */ /* 0x000fe20004807084 */
[----:B------:R0:W-:Y:S01]  /*135e0*/  STL [R1+0x1c], R25 ;  /* 0x00001c1901007387 */ /* 0x0001e20000100800 */
[-C--:B------:R-:W-:Y:S01]  /*135f0*/  FMUL.FTZ R32, R32, R140.reuse ;  /* 0x0000008c20207220 */ /* 0x080fe20000410000 */
[-C--:B------:R-:W-:Y:S01]  /*13600*/  FMUL.FTZ R33, R33, R140.reuse ;  /* 0x0000008c21217220 */ /* 0x080fe20000410000 */
[-C--:B------:R-:W-:Y:S01]  /*13610*/  FMUL.FTZ R36, R36, R140.reuse ;  /* 0x0000008c24247220 */ /* 0x080fe20000410000 */
[----:B------:R0:W-:Y:S01]  /*13620*/  STL [R1+0x14], R24 ;  /* 0x0000141801007387 */ /* 0x0001e20000100800 */
        /* <DEDUP_REMOVED lines=48> */
[C---:B--2---:R-:W-:Y:S01]  /*13930*/  ISETP.GT.AND P1, PT, R0.reuse, R20, PT ;  /* 0x000000140000720c */ /* 0x044fe20003f24270 */
[----:B------:R-:W-:Y:S02]  /*13940*/  VIADD R0, R0, 0xffffffff ;  /* 0xffffffff00007836 */ /* 0x000fe40000000000 */
[----:B------:R-:W-:-:S10]  /*13950*/  IMAD.MOV.U32 R20, RZ, RZ, R156 ;  /* 0x000000ffff147224 */ /* 0x000fd400078e009c */
[----:B0-----:R-:W-:Y:S05]  /*13960*/  @P1 BRA `(.L_x_1224) ;  /* 0xffffffd800b01947 */ /* 0x001fea000383ffff */
[----:B------:R-:W-:Y:S05]  /*13970*/  BSYNC B1 ;  /* 0x0000000000017941 */ /* 0x000fea0003800000 */
.L_x_1212:
[----:B------:R-:W-:Y:S05]  /*13980*/  BSYNC B0 ;  /* 0x0000000000007941 */ /* 0x000fea0003800000 */
.L_x_1211:
[----:B------:R-:W2:Y:S01]  /*13990*/  LDL R9, [R1+0x4c] ;  /* 0x00004c0001097983 */ /* 0x000ea20000100800 */
[----:B------:R-:W-:Y:S01]  /*139a0*/  BSSY B1, `(.L_x_1225) ;  /* 0x0000433000017945 */ /* 0x000fe20003800000 */
[----:B--2---:R-:W-:-:S13]  /*139b0*/  ISETP.GE.AND P1, PT, R0, R9, PT ;  /* 0x000000090000720c */ /* 0x004fda0003f26270 */
[----:B------:R-:W-:Y:S05]  /*139c0*/  @!P1 BRA `(.L_x_1226) ;  /* 0x0000004000c09947 */ /* 0x000fea0003800000 */
[----:B0-----:R0:W5:Y:S04]  /*139d0*/  LDL.LU R24, [R1+0x18] ;  /* 0x0000180001187983 */ /* 0x0011680000300800 */
[----:B------:R0:W5:Y:S04]  /*139e0*/  LDL.LU R25, [R1+0x1c] ;  /* 0x00001c0001197983 */ /* 0x0001680000300800 */
[----:B------:R0:W5:Y:S01]  /*139f0*/  LDL.LU R28, [R1+0x14] ;  /* 0x00001400011c7983 */ /* 0x0001620000300800 */
[----:B------:R-:W-:Y:S01]  /*13a00*/  BSSY B0, `(.L_x_1227) ;  /* 0x0000425000007945 */ /* 0x000fe20003800000 */
.L_x_1247:
[----:B------:R-:W-:-:S05]  /*13a10*/  VIADD R14, R19, 0x1 ;  /* 0x00000001130e7836 */ /* 0x000fca0000000000 */
[----:B------:R-:W-:-:S04]  /*13a20*/  ISETP.NE.AND P1, PT, R14, 0x2, PT ;  /* 0x000000020e00780c */ /* 0x000fc80003f25270 */
[----:B------:R-:W-:Y:S02]  /*13a30*/  SEL R9, RZ, 0x1, P1 ;  /* 0x00000001ff097807 */ /* 0x000fe40000800000 */
[----:B------:R-:W-:Y:S02]  /*13a40*/  SEL R14, R14, RZ, P1 ;  /* 0x000000ff0e0e7207 */ /* 0x000fe40000800000 */
[----:B------:R-:W-:Y:S01]  /*13a50*/  LOP3.LUT R9, R156, R9, RZ, 0x3c, !PT ;  /* 0x000000099c097212 */ /* 0x000fe200078e3cff */
[----:B------:R-:W-:Y:S06]  /*13a60*/  @!P0 BRA `(.L_x_1228) ;  /* 0x0000000000048947 */ /* 0x000fec0003800000 */
[----:B------:R-:W-:Y:S01]  /*13a70*/  BPT.TRAP 0x1 ;  /* 0x000000040000795c */ /* 0x000fe20000300000 */
.L_x_1228:
[----:B------:R-:W-:Y:S01]  /*13a80*/  IMAD R11, R14, 0x8, R18 ;  /* 0x000000080e0b7824 */ /* 0x000fe200078e0212 */
[----:B------:R-:W-:-:S04]  /*13a90*/  SHF.L.U32 R10, R9, 0x1f, RZ ;  /* 0x0000001f090a7819 */ /* 0x000fc800000006ff */
[----:B------:R1:W2:Y:S01]  /*13aa0*/  SYNCS.PHASECHK.TRANS64.TRYWAIT P1, [R11+URZ+0x13230], R10 ;  /* 0x0132300a0b0075a7 */ /* 0x0002a2000802017f */
[----:B------:R-:W-:Y:S05]  /*13ab0*/  @!P0 BRA `(.L_x_1229) ;  /* 0x0000000000048947 */ /* 0x000fea0003800000 */
[----:B------:R-:W-:Y:S01]  /*13ac0*/  BPT.TRAP 0x1 ;  /* 0x000000040000795c */ /* 0x000fe20000300000 */
.L_x_1229:
[----:B------:R-:W3:Y:S01]  /*13ad0*/  LDL R12, [R1+0x38] ;  /* 0x00003800010c7983 */ /* 0x000ee20000100800 */
[----:B------:R-:W-:Y:S01]  /*13ae0*/  BSSY B2, `(.L_x_1230) ;  /* 0x0000007000027945 */ /* 0x000fe20003800000 */
[----:B---3--:R-:W-:-:S04]  /*13af0*/  IMAD R15, R14, 0x280, R12 ;  /* 0x000002800e0f7824 */ /* 0x008fc800078e020c */
[C---:B------:R-:W-:Y:S02]  /*13b00*/  VIADD R12, R15.reuse, 0x80 ;  /* 0x000000800f0c7836 */ /* 0x040fe40000000000 */
[----:B------:R-:W-:Y:S01]  /*13b10*/  VIADD R20, R15, 0x100 ;  /* 0x000001000f147836 */ /* 0x000fe20000000000 */
[----:B--2---:R-:W-:Y:S06]  /*13b20*/  @P1 BRA `(.L_x_1231) ;  /* 0x0000000000081947 */ /* 0x004fec0003800000 */
[----:B------:R-:W2:Y:S02]  /*13b30*/  SYNCS.PHASECHK.TRANS64.TRYWAIT P1, [R11+URZ+0x13230], R10 ;  /* 0x0132300a0b0075a7 */ /* 0x000ea4000802017f */
[----:B--2---:R-:W-:Y:S05]  /*13b40*/  @!P1 BRA `(.L_x_1232) ;  /* 0x000000ec00a09947 */ /* 0x004fea0003800000 */
.L_x_1231:
[----:B------:R-:W-:Y:S05]  /*13b50*/  BSYNC B2 ;  /* 0x0000000000027941 */ /* 0x000fea0003800000 */
.L_x_1230:
[----:B-12---:R-:W-:Y:S01]  /*13b60*/  IMAD.MOV.U32 R10, RZ, RZ, R15 ;  /* 0x000000ffff0a7224 */ /* 0x006fe200078e000f */
        /* <DEDUP_REMOVED lines=86> */
.L_x_1233:
[----:B------:R-:W-:Y:S01]  /*140d0*/  SHF.L.U32 R10, R156, 0x1f, RZ ;  /* 0x0000001f9c0a7819 */ /* 0x000fe200000006ff */
[----:B------:R-:W-:-:S04]  /*140e0*/  IMAD R15, R19, 0x8, R18 ;  /* 0x00000008130f7824 */ /* 0x000fc800078e0212 */
[----:B------:R1:W2:Y:S01]  /*140f0*/  SYNCS.PHASECHK.TRANS64.TRYWAIT P1, [R15+URZ+0x13250], R10 ;  /* 0x0132500a0f0075a7 */ /* 0x0002a2000802017f */
[----:B------:R-:W-:Y:S05]  /*14100*/  @!P0 BRA `(.L_x_1234) ;  /* 0x0000000000048947 */ /* 0x000fea0003800000 */
[----:B------:R-:W-:Y:S01]  /*14110*/  BPT.TRAP 0x1 ;  /* 0x000000040000795c */ /* 0x000fe20000300000 */
.L_x_1234:
[----:B------:R-:W-:Y:S04]  /*14120*/  BSSY B2, `(.L_x_1235) ;  /* 0x0000004000027945 */ /* 0x000fe80003800000 */
[----:B--2---:R-:W-:Y:S05]  /*14130*/  @P1 BRA `(.L_x_1236) ;  /* 0x0000000000081947 */ /* 0x004fea0003800000 */
[----:B------:R-:W2:Y:S02]  /*14140*/  SYNCS.PHASECHK.TRANS64.TRYWAIT P1, [R15+URZ+0x13250], R10 ;  /* 0x0132500a0f0075a7 */ /* 0x000ea4000802017f */
[----:B--2---:R-:W-:Y:S05]  /*14150*/  @!P1 BRA `(.L_x_1237) ;  /* 0x000000e800309947 */ /* 0x004fea0003800000 */
.L_x_1236:
[----:B------:R-:W-:Y:S05]  /*14160*/  BSYNC B2 ;  /* 0x0000000000027941 */ /* 0x000fea0003800000 */
.L_x_1235:
[----:B-12---:R-:W-:Y:S01]  /*14170*/  VIADD R10, R18, 0x1000 ;  /* 0x00001000120a7836 */ /* 0x006fe20000000000 */
[----:B------:R-:W2:Y:S04]  /*14180*/  LDL R20, [R1+0x48] ;  /* 0x0000480001147983 */ /* 0x000ea80000100800 */
[----:B------:R-:W-:-:S04]  /*14190*/  SHF.R.U32.HI R10, RZ, 0x4, R10 ;  /* 0x00000004ff0a7819 */ /* 0x000fc8000001160a */
[----:B------:R-:W-:-:S04]  /*141a0*/  LOP3.LUT R10, R10, 0x3fff, RZ, 0xc0, !PT ;  /* 0x00003fff0a0a7812 */ /* 0x000fc800078ec0ff */
[----:B------:R-:W-:Y:S01]  /*141b0*/  LOP3.LUT R10, R10, 0x10000, RZ, 0xfc, !PT ;  /* 0x000100000a0a7812 */ /* 0x000fe200078efcff */
[----:B------:R-:W-:-:S04]  /*141c0*/  IMAD.MOV.U32 R11, RZ, RZ, -0x3ffffff0 ;  /* 0xc0000010ff0b7424 */ /* 0x000fc800078e00ff */
[----:B------:R-:W-:Y:S01]  /*141d0*/  IMAD R10, R19, 0x280, R10 ;  /* 0x00000280130a7824 */ /* 0x000fe200078e020a */
[----:B------:R-:W-:Y:S01]  /*141e0*/  R2UR UR7, R11 ;  /* 0x000000000b0772ca */ /* 0x000fe200000e0000 */
[----:B-----5:R-:W-:Y:S01]  /*141f0*/  WARPGROUP.ARRIVE ;  /* 0x00000000000079c5 */ /* 0x020fe20000000000 */
[----:B------:R-:W2:Y:S02]  /*14200*/  LDL R19, [R1+0x34] ;  /* 0x0000340001137983 */ /* 0x000ea40000100800 */
[----:B------:R-:W-:-:S13]  /*14210*/  R2UR UR6, R10 ;  /* 0x000000000a0672ca */ /* 0x000fda00000e0000 */
        /* <DEDUP_REMOVED lines=8> */
[----:B------:R-:W-:Y:S01]  /*142a0*/  WARPGROUP.ARRIVE ;  /* 0x00000000000079c5 */ /* 0x000fe20000000000 */
[----:B------:R-:W3:Y:S01]  /*142b0*/  LDL R152, [R1+0x24] ;  /* 0x0000240001987983 */ /* 0x000ee20000100800 */
[----:B------:R-:W-:Y:S01]  /*142c0*/  IMAD.MOV.U32 R11, RZ, RZ, -0x3ffffff0 ;  /* 0xc0000010ff0b7424 */ /* 0x000fe200078e00ff */
[----:B------:R-:W1:Y:S02]  /*142d0*/  LDC R153, c[0x0][0x448] ;  /* 0x00011200ff997b82 */ /* 0x000e640000000800 */
[----:B------:R-:W4:Y:S02]  /*142e0*/  LDL R154, [R1+0x8] ;  /* 0x00000800019a7983 */ /* 0x000f240000100800 */
[----:B------:R-:W-:Y:S02]  /*142f0*/  QGMMA.64x64x32.F32.E4M3.E4M3 R24, R148, gdesc[UR4], R24, gsb0 ;  /* 0x00e0000494187df3 */ /* 0x000fe40008000818 */
[----:B------:R-:W4:Y:S01]  /*14300*/  LDL R155, [R1+0x4] ;  /* 0x00000400019b7983 */ /* 0x000f220000100800 */
[----:B------:R-:W-:Y:S01]  /*14310*/  R2UR UR6, R12 ;  /* 0x000000000c0672ca */ /* 0x000fe200000e0000 */
[C---:B------:R-:W-:Y:S01]  /*14320*/  VIADD R12, R10.reuse, 0x180 ;  /* 0x000001800a0c7836 */ /* 0x040fe20000000000 */
[----:B------:R-:W-:Y:S01]  /*14330*/  R2UR UR7, R13 ;  /* 0x000000000d0772ca */ /* 0x000fe200000e0000 */
[----:B------:R-:W-:Y:S01]  /*14340*/  IMAD.MOV.U32 R13, RZ, RZ, -0x3ffffff0 ;  /* 0xc0000010ff0d7424 */ /* 0x000fe200078e00ff */
[----:B------:R-:W-:Y:S01]  /*14350*/  ULOP3.LUT UR4, URZ, UR42, URZ, 0x33, !UPT ;  /* 0x0000002a3f047292 */ /* 0x000fe2000f8e333f */
[----:B------:R-:W-:Y:S01]  /*14360*/  VIADD R10, R10, 0x200 ;  /* 0x000002000a0a7836 */ /* 0x000fe20000000000 */
[----:B-1----:R-:W-:-:S02]  /*14370*/  ISETP.NE.AND P2, PT, R153, 0x1, PT ;  /* 0x000000019900780c */ /* 0x002fc40003f45270 */
[----:B------:R-:W1:Y:S02]  /*14380*/  S2R R153, SR_TID.X ;  /* 0x0000000000997919 */ /* 0x000e640000002100 */
[----:B-1----:R-:W-:-:S04]  /*14390*/  LOP3.LUT R153, R153, 0x7f, RZ, 0xc0, !PT ;  /* 0x0000007f99997812 */ /* 0x002fc800078ec0ff */
[----:B------:R-:W-:Y:S02]  /*143a0*/  ISETP.NE.AND P1, PT, R153, RZ, PT ;  /* 0x000000ff9900720c */ /* 0x000fe40003f25270 */
[----:B------:R-:W1:Y:S01]  /*143b0*/  LDC R153, c[0x0][0x9e4] ;  /* 0x00027900ff997b82 */ /* 0x000e620000000800 */
[----:B------:R-:W-:Y:S02]  /*143c0*/  WARPGROUP.DEPBAR.LE gsb0, 0x0 ;  /* 0x00008000000079c5 */ /* 0x000fe40000010000 */
[----:B------:R-:W-:-:S06]  /*143d0*/  WARPGROUP.ARRIVE ;  /* 0x00000000000079c5 */ /* 0x000fcc0000000000 */
[----:B------:R-:W-:Y:S01]  /*143e0*/  QGMMA.64x64x32.F32.E4M3.E4M3 R24, R144, gdesc[UR4], R24, gsb0 ;  /* 0x00e0000490187df3 */ /* 0x000fe20008000818 */
[----:B------:R-:W-:Y:S02]  /*143f0*/  R2UR UR6, R12 ;  /* 0x000000000c0672ca */ /* 0x000fe400000e0000 */
[----:B------:R-:W-:Y:S01]  /*14400*/  R2UR UR7, R13 ;  /* 0x000000000d0772ca */ /* 0x000fe200000e0000 */
[----:B------:R-:W-:Y:S01]  /*14410*/  @!P1 IMAD R13, R14, 0x8, R18 ;  /* 0x000000080e0d9824 */ /* 0x000fe200078e0212 */
[----:B------:R-:W-:Y:S02]  /*14420*/  WARPGROUP.DEPBAR.LE gsb0, 0x0 ;  /* 0x00008000000079c5 */ /* 0x000fe40000010000 */
[----:B------:R-:W-:-:S09]  /*14430*/  WARPGROUP.ARRIVE ;  /* 0x00000000000079c5 */ /* 0x000fd20000000000 */
[----:B------:R-:W-:Y:S01]  /*14440*/  QGMMA.64x64x32.F32.E4M3.E4M3 R24, R140, gdesc[UR4], R24, gsb0 ;  /* 0x00e000048c187df3 */ /* 0x000fe20008000818 */
[----:B------:R-:W-:Y:S02]  /*14450*/  R2UR UR6, R10 ;  /* 0x000000000a0672ca */ /* 0x000fe400000e0000 */
[----:B------:R-:W-:Y:S01]  /*14460*/  R2UR UR7, R11 ;  /* 0x000000000b0772ca */ /* 0x000fe200000e0000 */
[----:B------:R-:W0:Y:S08]  /*14470*/  @P2 LDC R10, c[0x0][0x44c] ;  /* 0x00011300ff0a2b82 */ /* 0x000e300000000800 */
[----:B------:R-:W1:Y:S01]  /*14480*/  @P2 LDC R11, c[0x0][0x450] ;  /* 0x00011400ff0b2b82 */ /* 0x000e620000000800 */
[----:B--2---:R-:W-:-:S04]  /*14490*/  IMAD.IADD R12, R20, 0x1, R19 ;  /* 0x00000001140c7824 */ /* 0x004fc800078e0213 */
[----:B0-----:R-:W-:-:S05]  /*144a0*/  @P2 IMAD.HI.U32 R10, R12, R10, RZ ;  /* 0x0000000a0c0a2227 */ /* 0x001fca00078e00ff */
[----:B-1----:R-:W-:Y:S01]  /*144b0*/  @P2 SHF.R.U32.HI R12, RZ, R11, R10 ;  /* 0x0000000bff0c2219 */ /* 0x002fe2000001160a */
[----:B------:R-:W-:Y:S02]  /*144c0*/  @!P1 VIADD R10, R13, 0x13240 ;  /* 0x000132400d0a9836 */ /* 0x000fe40000000000 */
[----:B------:R-:W-:-:S03]  /*144d0*/  IMAD R13, R0, -0xa0, RZ ;  /* 0xffffff60000d7824 */ /* 0x000fc600078e02ff */
[----:B------:R-:W-:Y:S01]  /*144e0*/  @!P1 PRMT R10, RZ, 0x654, R10 ;  /* 0x00000654ff0a9816 */ /* 0x000fe2000000000a */
[----:B------:R-:W-:Y:S02]  /*144f0*/  WARPGROUP.DEPBAR.LE gsb0, 0x0 ;  /* 0x00008000000079c5 */ /* 0x000fe40000010000 */
[----:B------:R-:W-:-:S06]  /*14500*/  WARPGROUP.ARRIVE ;  /* 0x00000000000079c5 */ /* 0x000fcc0000000000 */
[----:B------:R-:W-:Y:S01]  /*14510*/  QGMMA.64x64x32.F32.E4M3.E4M3 R24, R136, gdesc[UR4], R24, gsb0 ;  /* 0x00e0000488187df3 */ /* 0x000fe20008000818 */
[----:B---3--:R-:W-:-:S04]  /*14520*/  IADD3 R20, -R152, 0x1, R13 ;  /* 0x0000000198147810 */ /* 0x008fc80007ffe10d */
[----:B----4-:R-:W-:-:S05]  /*14530*/  IADD3 R20, -R155, R20, R154 ;  /* 0x000000149b147210 */ /* 0x010fca0007ffe19a */
[C---:B------:R-:W-:Y:S02]  /*14540*/  VIADD R19, R20.reuse, UR39 ;  /* 0x0000002714137c36 */ /* 0x040fe40008000000 */
[----:B------:R-:W-:Y:S01]  /*14550*/  VIADD R20, R20, UR4 ;  /* 0x0000000414147c36 */ /* 0x000fe20008000000 */
[----:B------:R-:W-:Y:S02]  /*14560*/  WARPGROUP.DEPBAR.LE gsb0, 0x0 ;  /* 0x00008000000079c5 */ /* 0x000fe40000010000 */
[----:B------:R-:W0:Y:S01]  /*14570*/  SHFL.IDX PT, R139, R12, RZ, 0x1c1f ;  /* 0x001c1fff0c8b7589 */ /* 0x000e2200000e0000 */
[----:B------:R1:W-:Y:S01]  /*14580*/  @!P1 SYNCS.ARRIVE.TRANS64.RED.A1T0 RZ, [R10+URZ], RZ ;  /* 0x000000ff0aff99a7 */ /* 0x0003e2000810043f */
[----:B------:R-:W-:Y:S01]  /*14590*/  ISETP.GE.AND P1, PT, R153, 0x1, PT ;  /* 0x000000019900780c */ /* 0x000fe20003f26270 */
[----:B------:R-:W-:Y:S02]  /*145a0*/  IMAD.IADD R136, R13, 0x1, -R152 ;  /* 0x000000010d887824 */ /* 0x000fe400078e0a98 */
[----:B0-----:R-:W-:-:S02]  /*145b0*/  IMAD.IADD R137, R19, 0x1, R139 ;  /* 0x0000000113897824 */ /* 0x001fc400078e028b */
[----:B------:R-:W-:-:S08]  /*145c0*/  IMAD.IADD R138, R20, 0x1, R139 ;  /* 0x00000001148a7824 */ /* 0x000fd000078e028b */
[----:B-1----:R-:W-:Y:S05]  /*145d0*/  @!P1 BRA `(.L_x_1238) ;  /* 0x0000000000549947 */ /* 0x002fea0003800000 */
        /* <DEDUP_REMOVED lines=12> */
.L_x_1240:
[----:B------:R-:W-:-:S05]  /*146a0*/  IMAD.U32 R140, RZ, RZ, UR36 ;  /* 0x00000024ff8c7e24 */ /* 0x000fca000f8e00ff */
[----:B------:R-:W-:-:S13]  /*146b0*/  ISETP.NE.AND P1, PT, R140, 0x1, PT ;  /* 0x000000018c00780c */ /* 0x000fda0003f25270 */
[----:B------:R-:W0:Y:S02]  /*146c0*/  @P1 LDC.64 R10, c[0x0][0x9e8] ;  /* 0x00027a00ff0a1b82 */ /* 0x000e240000000a00 */
[----:B0-----:R-:W-:-:S05]  /*146d0*/  @P1 IMAD.HI.U32 R10, R139, R10, RZ ;  /* 0x0000000a8b0a1227 */ /* 0x001fca00078e00ff */
[----:B------:R-:W-:-:S07]  /*146e0*/  @P1 SHF.R.U32.HI R139, RZ, R11, R10 ;  /* 0x0000000bff8b1219 */ /* 0x000fce000001160a */
.L_x_1241:
[----:B------:R-:W-:Y:S05]  /*146f0*/  BSYNC B2 ;  /* 0x0000000000027941 */ /* 0x000fea0003800000 */
.L_x_1239:
[----:B------:R-:W-:-:S05]  /*14700*/  IMAD R139, R139, R140, R136 ;  /* 0x0000008c8b8b7224 */ /* 0x000fca00078e0288 */
[----:B------:R-:W-:Y:S02]  /*14710*/  VIMNMX R138, R138, R139, !PT ;  /* 0x0000008b8a8a7248 */ /* 0x000fe40007fe0100 */
[----:B------:R-:W-:-:S07]  /*14720*/  VIADDMNMX R137, R139, R140, R137, PT ;  /* 0x0000008c8b897246 */ /* 0x000fce0003800189 */
.L_x_1238:
        /* <DEDUP_REMOVED lines=247> */
.L_x_1244:
[----:B------:R-:W-:-:S05]  /*156a0*/  IMAD.U32 R13, RZ, RZ, UR36 ;  /* 0x00000024ff0d7e24 */ /* 0x000fca000f8e00ff */
[----:B------:R-:W-:-:S13]  /*156b0*/  ISETP.NE.AND P6, PT, R13, 0x1, PT ;  /* 0x000000010d00780c */ /* 0x000fda0003fc5270 */
[----:B------:R-:W0:Y:S02]  /*156c0*/  @P6 LDC.64 R10, c[0x0][0x9e8] ;  /* 0x00027a00ff0a6b82 */ /* 0x000e240000000a00 */
[----:B0-----:R-:W-:-:S05]  /*156d0*/  @P6 IMAD.HI.U32 R10, R12, R10, RZ ;  /* 0x0000000a0c0a6227 */ /* 0x001fca00078e00ff */
[----:B------:R-:W-:-:S07]  /*156e0*/  @P6 SHF.R.U32.HI R12, RZ, R11, R10 ;  /* 0x0000000bff0c6219 */ /* 0x000fce000001160a */
.L_x_1245:
[----:B------:R-:W-:Y:S05]  /*156f0*/  BSYNC B2 ;  /* 0x0000000000027941 */ /* 0x000fea0003800000 */
.L_x_1243:
[----:B------:R-:W-:-:S05]  /*15700*/  IMAD R12, R12, R13, R136 ;  /* 0x0000000d0c0c7224 */ /* 0x000fca00078e0288 */
[----:B------:R-:W-:Y:S02]  /*15710*/  VIMNMX R20, R20, R12, !PT ;  /* 0x0000000c14147248 */ /* 0x000fe40007fe0100 */
[----:B------:R-:W-:-:S07]  /*15720*/  VIADDMNMX R19, R12, R13, R19, PT ;  /* 0x0000000d0c137246 */ /* 0x000fce0003800113 */
.L_x_1242:
        /* <DEDUP_REMOVED lines=510> */
.L_x_1246:
[----:B------:R-:W2:Y:S01]  /*17710*/  LDL R12, [R1+0x3c] ;  /* 0x00003c00010c7983 */ /* 0x000ea20000100800 */
[----:B------:R-:W-:Y:S01]  /*17720*/  VIADD R15, R15, 0x13260 ;  /* 0x000132600f0f7836 */ /* 0x000fe20000000000 */
        /* <DEDUP_REMOVED lines=52> */
[----:B------:R-:W-:-:S02]  /*17a70*/  F2FP.SATFINITE.E4M3.F32.PACK_AB_MERGE_C R152, R121, R120, R124 ;  /* 0x000000787998723e */ /* 0x000fc4000480707c */
[----:B--2---:R-:W-:Y:S02]  /*17a80*/  PRMT R15, R12, 0x654, R15 ;  /* 0x000006540c0f7816 */ /* 0x004fe4000000000f */
[----:B------:R-:W2:Y:S01]  /*17a90*/  LDL R12, [R1+0x4c] ;  /* 0x00004c00010c7983 */ /* 0x000ea20000100800 */
[----:B------:R-:W-:Y:S01]  /*17aa0*/  F2FP.SATFINITE.E4M3.F32.PACK_AB_MERGE_C R153, R123, R122, R126 ;  /* 0x0000007a7b99723e */ /* 0x000fe2000480707e */
[----:B------:R1:W-:Y:S01]  /*17ab0*/  SYNCS.ARRIVE.TRANS64.RED.A1T0 RZ, [R15+URZ], RZ ;  /* 0x000000ff0fff79a7 */ /* 0x0003e2000810043f */
        /* <DEDUP_REMOVED lines=24> */
[----:B-1----:R-:W-:Y:S05]  /*17c40*/  @P1 BRA `(.L_x_1247) ;  /* 0xffffffbc00701947 */ /* 0x002fea000383ffff */
[----:B------:R-:W-:Y:S05]  /*17c50*/  BSYNC B0 ;  /* 0x0000000000007941 */ /* 0x000fea0003800000 */
.L_x_1227:
[----:B------:R1:W-:Y:S01]  /*17c60*/  STL [R1+0x18], R24 ;  /* 0x0000181801007387 */ /* 0x0003e20000100800 */
[----:B------:R-:W-:Y:S02]  /*17c70*/  IMAD.MOV.U32 R3, RZ, RZ, R11 ;  /* 0x000000ffff037224 */ /* 0x000fe400078e000b */
[----:B------:R-:W-:Y:S01]  /*17c80*/  IMAD.MOV.U32 R8, RZ, RZ, R10 ;  /* 0x000000ffff087224 */ /* 0x000fe200078e000a */
[----:B------:R1:W-:Y:S01]  /*17c90*/  STL [R1+0x1c], R25 ;  /* 0x00001c1901007387 */ /* 0x0003e20000100800 */
[----:B------:R-:W-:Y:S02]  /*17ca0*/  IMAD.MOV.U32 R19, RZ, RZ, R14 ;  /* 0x000000ffff137224 */ /* 0x000fe400078e000e */
[----:B------:R-:W-:Y:S01]  /*17cb0*/  IMAD.MOV.U32 R156, RZ, RZ, R9 ;  /* 0x000000ffff9c7224 */ /* 0x000fe200078e0009 */
[----:B------:R1:W-:Y:S06]  /*17cc0*/  STL [R1+0x14], R28 ;  /* 0x0000141c01007387 */ /* 0x0003ec0000100800 */
.L_x_1226:
[----:B------:R-:W-:Y:S05]  /*17cd0*/  BSYNC B1 ;  /* 0x0000000000017941 */ /* 0x000fea0003800000 */
.L_x_1225:
[----:B------:R-:W-:Y:S06]  /*17ce0*/  BAR.ARV 0x8, 0x200 ;  /* 0x0208000000007b1d */ /* 0x000fec0000002000 */
[----:B------:R-:W-:Y:S05]  /*17cf0*/  @!P0 BRA `(.L_x_1248) ;  /* 0x0000000000048947 */ /* 0x000fea0003800000 */
[----:B------:R-:W-:Y:S01]  /*17d00*/  BPT.TRAP 0x1 ;  /* 0x000000040000795c */ /* 0x000fe20000300000 */
.L_x_1248:
[----:B------:R-:W-:Y:S01]  /*17d10*/  IMAD R9, R19, 0x8, R18 ;  /* 0x0000000813097824 */ /* 0x000fe200078e0212 */
[----:B------:R-:W-:-:S04]  /*17d20*/  SHF.L.U32 R0, R156, 0x1f, RZ ;  /* 0x0000001f9c007819 */ /* 0x000fc800000006ff */
[----:B------:R2:W3:Y:S01]  /*17d30*/  SYNCS.PHASECHK.TRANS64.TRYWAIT P1, [R9+URZ+0x13250], R0 ;  /* 0x01325000090075a7 */ /* 0x0004e2000802017f */
[----:B------:R-:W-:Y:S05]  /*17d40*/  @!P0 BRA `(.L_x_1249) ;  /* 0x0000000000048947 */ /* 0x000fea0003800000 */
[----:B------:R-:W-:Y:S01]  /*17d50*/  BPT.TRAP 0x1 ;  /* 0x000000040000795c */ /* 0x000fe20000300000 */
.L_x_1249:
[----:B------:R-:W-:Y:S04]  /*17d60*/  BSSY B0, `(.L_x_1250) ;  /* 0x0000004000007945 */ /* 0x000fe80003800000 */
[----:B---3--:R-:W-:Y:S05]  /*17d70*/  @P1 BRA `(.L_x_1251) ;  /* 0x0000000000081947 */ /* 0x008fea0003800000 */
[----:B------:R-:W3:Y:S02]  /*17d80*/  SYNCS.PHASECHK.TRANS64.TRYWAIT P1, [R9+URZ+0x13250], R0 ;  /* 0x01325000090075a7 */ /* 0x000ee4000802017f */
[----:B---3--:R-:W-:Y:S05]  /*17d90*/  @!P1 BRA `(.L_x_1252) ;  /* 0x000000ac00349947 */ /* 0x008fea0003800000 */
.L_x_1251:
[----:B------:R-:W-:Y:S05]  /*17da0*/  BSYNC B0 ;  /* 0x0000000000007941 */ /* 0x000fea0003800000 */
.L_x_1250:
[----:B------:R-:W4:Y:S01]  /*17db0*/  LDL.LU R12, [R1+0x5c] ;  /* 0x00005c00010c7983 */ /* 0x000f220000300800 */
[----:B------:R-:W-:Y:S01]  /*17dc0*/  ULDC.64 UR4, c[0x0][0x9a0] ;  /* 0x0002680000047ab9 */ /* 0x000fe20000000a00 */
[----:B------:R-:W-:Y:S01]  /*17dd0*/  VIADD R18, R18, 0x1000 ;  /* 0x0000100012127836 */ /* 0x000fe20000000000 */
[----:B------:R-:W-:Y:S01]  /*17de0*/  ISETP.NE.U32.AND P1, PT, RZ, UR4, PT ;  /* 0x00000004ff007c0c */ /* 0x000fe2000bf25070 */
[----:B01----:R-:W5:Y:S03]  /*17df0*/  LDL.LU R24, [R1+0x18] ;  /* 0x0000180001187983 */ /* 0x003f660000300800 */
[----:B------:R-:W-:Y:S01]  /*17e00*/  ISETP.NE.AND.EX P1, PT, RZ, UR5, PT, P1 ;  /* 0x00000005ff007c0c */ /* 0x000fe2000bf25310 */
[----:B------:R-:W5:Y:S01]  /*17e10*/  LDL.LU R25, [R1+0x1c] ;  /* 0x00001c0001197983 */ /* 0x000f620000300800 */
[----:B------:R-:W-:-:S03]  /*17e20*/  SHF.R.U32.HI R18, RZ, 0x4, R18 ;  /* 0x00000004ff127819 */ /* 0x000fc60000011612 */
[----:B------:R-:W5:Y:S01]  /*17e30*/  LDL.LU R28, [R1+0x14] ;  /* 0x00001400011c7983 */ /* 0x000f620000300800 */
[----:B------:R-:W-:-:S04]  /*17e40*/  LOP3.LUT R18, R18, 0x3fff, RZ, 0xc0, !PT ;  /* 0x00003fff12127812 */ /* 0x000fc800078ec0ff */
[----:B------:R-:W-:-:S03]  /*17e50*/  LOP3.LUT R18, R18, 0x10000, RZ, 0xfc, !PT ;  /* 0x0001000012127812 */ /* 0x000fc600078efcff */
[----:B------:R-:W0:Y:S02]  /*17e60*/  @P1 LDC.64 R10, c[0x0][0x9c8] ;  /* 0x00027200ff0a1b82 */ /* 0x000e240000000a00 */
[----:B------:R-:W-:-:S05]  /*17e70*/  IMAD R4, R19, 0x280, R18 ;  /* 0x0000028013047824 */ /* 0x000fca00078e0212 */
[----:B------:R-:W-:Y:S02]  /*17e80*/  R2UR UR6, R4 ;  /* 0x00000000040672ca */ /* 0x000fe400000e0000 */
[----:B----4-:R-:W-:Y:S01]  /*17e90*/  @P1 SHF.R.S32.HI R5, RZ, 0x1f, R12 ;  /* 0x0000001fff051819 */ /* 0x010fe2000001140c */
[----:B0-----:R-:W-:-:S04]  /*17ea0*/  @P1 IMAD.WIDE.U32 R6, R12, R10, RZ ;  /* 0x0000000a0c061225 */ /* 0x001fc800078e00ff */
[----:B--23--:R-:W-:Y:S02]  /*17eb0*/  @P1 IMAD R0, R5, R10, RZ ;  /* 0x0000000a05001224 */ /* 0x00cfe400078e02ff */
[----:B------:R-:W-:-:S05]  /*17ec0*/  IMAD.MOV.U32 R5, RZ, RZ, -0x3ffffff0 ;  /* 0xc0000010ff057424 */ /* 0x000fca00078e00ff */
[----:B------:R-:W-:Y:S01]  /*17ed0*/  R2UR UR7, R5 ;  /* 0x00000000050772ca */ /* 0x000fe200000e0000 */
[----:B------:R-:W-:Y:S02]  /*17ee0*/  @P1 IMAD R5, R12, R11, R0 ;  /* 0x0000000b0c051224 */ /* 0x000fe400078e0200 */
[----:B------:R-:W2:Y:S01]  /*17ef0*/  LDL R0, [R1+0x60] ;  /* 0x0000600001007983 */ /* 0x000ea20000100800 */
[----:B-----5:R-:W-:Y:S01]  /*17f00*/  WARPGROUP.ARRIVE ;  /* 0x00000000000079c5 */ /* 0x020fe20000000000 */
[----:B------:R-:W2:Y:S02]  /*17f10*/  @P1 LDC.64 R10, c[0x0][0x9d0] ;  /* 0x00027400ff0a1b82 */ /* 0x000ea40000000a00 */
[----:B------:R-:W3:Y:S06]  /*17f20*/  LDL.LU R13, [R1] ;  /* 0x00000000010d7983 */ /* 0x000eec0000300800 */
[----:B------:R-:W-:Y:S01]  /*17f30*/  QGMMA.64x64x32.F32.E4M3.E4M3 R24, R152, gdesc[UR4], R24, gsb0 ;  /* 0x00e0000498187df3 */ /* 0x000fe20008000818 */
[----:B------:R-:W-:-:S02]  /*17f40*/  @P1 IMAD.IADD R7, R7, 0x1, R5 ;  /* 0x0000000107071824 */ /* 0x000fc400078e0205 */
[----:B------:R-:W-:Y:S01]  /*17f50*/  IMAD.MOV.U32 R12, RZ, RZ, 0x3f800000 ;  /* 0x3f800000ff0c7424 */ /* 0x000fe200078e00ff */
[----:B------:R-:W-:Y:S02]  /*17f60*/  WARPGROUP.DEPBAR.LE gsb0, 0x0 ;  /* 0x00008000000079c5 */ /* 0x000fe40000010000 */
[----:B------:R-:W-:Y:S01]  /*17f70*/  WARPGROUP.ARRIVE ;  /* 0x00000000000079c5 */ /* 0x000fe20000000000 */
[----:B--2---:R-:W-:-:S04]  /*17f80*/  @P1 IMAD.WIDE.U32 R6, R0, R10, R6 ;  /* 0x0000000a00061225 */ /* 0x004fc800078e0006 */
[----:B------:R-:W-:Y:S01]  /*17f90*/  @P1 IMAD R11, R0, R11, R7 ;  /* 0x0000000b000b1224 */ /* 0x000fe200078e0207 */
[----:B------:R-:W-:Y:S01]  /*17fa0*/  @P1 LEA R10, P2, R6, UR4, 0x2 ;  /* 0x00000004060a1c11 */ /* 0x000fe2000f8410ff */
[----:B------:R-:W-:-:S03]  /*17fb0*/  IMAD.MOV.U32 R7, RZ, RZ, -0x3ffffff0 ;  /* 0xc0000010ff077424 */ /* 0x000fc600078e00ff */
[----:B------:R-:W-:Y:S01]  /*17fc0*/  @P1 LEA.HI.X R11, R6, UR5, R11, 0x2, P2 ;  /* 0x00000005060b1c11 */ /* 0x000fe200090f140b */
[----:B------:R-:W-:Y:S01]  /*17fd0*/  VIADD R6, R4, 0x80 ;  /* 0x0000008004067836 */ /* 0x000fe20000000000 */
[----:B------:R-:W-:-:S03]  /*17fe0*/  R2UR UR7, R7 ;  /* 0x00000000070772ca */ /* 0x000fc600000e0000 */
[----:B------:R0:W2:Y:S01]  /*17ff0*/  @P1 LDG.E R12, desc[UR40][R10.64] ;  /* 0x000000280a0c1981 */ /* 0x0000a2000c1e1900 */
        /* <DEDUP_REMOVED lines=13> */
[----:B---3--:R-:W1:Y:S04]  /*180d0*/  SHFL.BFLY PT, R0, R13, 0x2, 0x1f ;  /* 0x0c401f000d007f89 */ /* 0x008e6800000e0000 */
[----:B------:R-:W3:Y:S01]  /*180e0*/  SHFL.BFLY PT, R6, R21, 0x2, 0x1f ;  /* 0x0c401f0015067f89 */ /* 0x000ee200000e0000 */
[----:B------:R-:W-:Y:S02]  /*180f0*/  VIADD R4, R4, 0x200 ;  /* 0x0000020004047836 */ /* 0x000fe40000000000 */
[----:B------:R-:W-:Y:S01]  /*18100*/  IMAD.MOV.U32 R5, RZ, RZ, -0x3ffffff0 ;  /* 0xc0000010ff057424 */ /* 0x000fe200078e00ff */
[----:B------:R-:W-:-:S02]  /*18110*/  WARPGROUP.DEPBAR.LE gsb0, 0x0 ;  /* 0x00008000000079c5 */ /* 0x000fc40000010000 */
[----:B------:R-:W-:-:S06]  /*18120*/  WARPGROUP.ARRIVE ;  /* 0x00000000000079c5 */ /* 0x000fcc0000000000 */
[----:B------:R-:W-:Y:S01]  /*18130*/  QGMMA.64x64x32.F32.E4M3.E4M3 R24, R140, gdesc[UR4], R24, gsb0 ;  /* 0x00e000048c187df3 */ /* 0x000fe20008000818 */
[----:B------:R-:W-:Y:S02]  /*18140*/  R2UR UR6, R4 ;  /* 0x00000000040672ca */ /* 0x000fe400000e0000 */
[----:B------:R-:W-:Y:S01]  /*18150*/  R2UR UR7, R5 ;  /* 0x00000000050772ca */ /* 0x000fe200000e0000 */
[----:B-1----:R-:W-:-:S01]  /*18160*/  FADD.FTZ R0, R0, R13 ;  /* 0x0000000d00007221 */ /* 0x002fc20000010000 */
[----:B---3--:R-:W-:-:S04]  /*18170*/  FADD.FTZ R6, R6, R21 ;  /* 0x0000001506067221 */ /* 0x008fc80000010000 */
        /* <DEDUP_REMOVED lines=32> */
.L_x_1253:
[----:B------:R-:W2:Y:S01]  /*18380*/  LDL.LU R2, [R1+0x3c] ;  /* 0x00003c0001027983 */ /* 0x000ea20000300800 */
[----:B------:R-:W-:Y:S02]  /*18390*/  VIADD R9, R9, 0x13260 ;  /* 0x0001326009097836 */ /* 0x000fe40000000000 */
[-C--:B------:R-:W-:Y:S01]  /*183a0*/  FMUL.FTZ R24, R24, R5.reuse ;  /* 0x0000000518187220 */ /* 0x080fe20000410000 */
[-C--:B------:R-:W-:Y:S02]  /*183b0*/  FMUL.FTZ R29, R29, R5.reuse ;  /* 0x000000051d1d7220 */ /* 0x080fe40000410000 */
[----:B--2---:R-:W-:Y:S02]  /*183c0*/  PRMT R9, R2, 0x654, R9 ;  /* 0x0000065402097816 */ /* 0x004fe40000000009 */
[----:B------:R-:W2:Y:S01]  /*183d0*/  LDL.LU R2, [R1+0x74] ;  /* 0x0000740001027983 */ /* 0x000ea20000300800 */
[----:B------:R-:W-:Y:S01]  /*183e0*/  VIADD R19, R19, 0x1 ;  /* 0x0000000113137836 */ /* 0x000fe20000000000 */
[----:B------:R0:W-:Y:S01]  /*183f0*/  SYNCS.ARRIVE.TRANS64.RED.A1T0 RZ, [R9+URZ], RZ ;  /* 0x000000ff09ff79a7 */ /* 0x0001e2000810043f */
[-C--:B------:R-:W-:Y:S01]  /*18400*/  FMUL.FTZ R32, R32, R5.reuse ;  /* 0x0000000520207220 */ /* 0x080fe20000410000 */
[-C--:B------:R-:W-:Y:S01]  /*18410*/  FMUL.FTZ R37, R37, R5.reuse ;  /* 0x0000000525257220 */ /* 0x080fe20000410000 */
[-C--:B------:R-:W-:Y:S01]  /*18420*/  FMUL.FTZ R40, R40, R5.reuse ;  /* 0x0000000528287220 */ /* 0x080fe20000410000 */
[----:B------:R-:W-:Y:S01]  /*18430*/  ISETP.NE.AND P1, PT, R19, 0x2, PT ;  /* 0x000000021300780c */ /* 0x000fe20003f25270 */
        /* <DEDUP_REMOVED lines=11> */
[----:B------:R-:W-:Y:S01]  /*184f0*/  SEL R5, RZ, 0x1, P1 ;  /* 0x00000001ff057807 */ /* 0x000fe20000800000 */
        /* <DEDUP_REMOVED lines=17> */
[----:B------:R-:W-:-:S02]  /*18610*/  LOP3.LUT R156, R156, R5, RZ, 0x3c, !PT ;  /* 0x000000059c9c7212 */ /* 0x000fc400078e3cff */
[----:B------:R-:W-:Y:S01]  /*18620*/  SEL R19, R19, RZ, P1 ;  /* 0x000000ff13137207 */ /* 0x000fe20000800000 */
[----:B--2---:R-:W-:-:S05]  /*18630*/  VIADD R2, R2, 0x1 ;  /* 0x0000000102027836 */ /* 0x004fca0000000000 */
[----:B------:R0:W-:Y:S02]  /*18640*/  STL [R1+0x74], R2 ;  /* 0x0000740201007387 */ /* 0x0001e40000100800 */
.L_x_1143:
[----:B------:R-:W2:Y:S01]  /*18650*/  LDL R79, [R1+0x6c] ;  /* 0x00006c00014f7983 */ /* 0x000ea20000100800 */
[----:B------:R-:W0:Y:S01]  /*18660*/  S2UR UR4, SR_CgaCtaId ;  /* 0x00000000000479c3 */ /* 0x000e220000008800 */
[----:B------:R-:W-:Y:S01]  /*18670*/  MOV R18, 0x400 ;  /* 0x0000040000127802 */ /* 0x000fe20000000f00 */
[----:B------:R-:W-:Y:S01]  /*18680*/  BSSY B0, `(.L_x_1254) ;  /* 0x00002ab000007945 */ /* 0x000fe20003800000 */
[----:B------:R-:W1:Y:S01]  /*18690*/  S2R R81, SR_TID.X ;  /* 0x0000000000517919 */ /* 0x000e620000002100 */
[----:B0-----:R-:W-:-:S05]  /*186a0*/  IMAD.U32 R2, RZ, RZ, UR4 ;  /* 0x00000004ff027e24 */ /* 0x001fca000f8e00ff */
[----:B------:R-:W-:Y:S01]  /*186b0*/  LEA R18, R2, R18, 0x18 ;  /* 0x0000001202127211 */ /* 0x000fe200078ec0ff */
[----:B------:R-:W-:Y:S01]  /*186c0*/  BAR.SYNC.DEFER_BLOCKING 0x5, 0x200 ;  /* 0x0148000000007b1d */ /* 0x000fe20000010000 */
[----:B-1----:R-:W-:-:S05]  /*186d0*/  VIADD R63, R81, 0xffffff80 ;  /* 0xffffff80513f7836 */ /* 0x002fca0000000000 */
[----:B------:R0:W-:Y:S01]  /*186e0*/  STL [R1+0x3c], R2 ;  /* 0x00003c0201007387 */ /* 0x0001e20000100800 */
[----:B------:R-:W-:-:S04]  /*186f0*/  SHF.R.S32.HI R66, RZ, 0x1f, R63 ;  /* 0x0000001fff427819 */ /* 0x000fc8000001143f */
[----:B------:R-:W-:-:S04]  /*18700*/  LEA.HI R62, R66, R63, RZ, 0x3 ;  /* 0x0000003f423e7211 */ /* 0x000fc800078f18ff */
[----:B0-----:R-:W-:Y:S02]  /*18710*/  LOP3.LUT R2, R62, 0xfffffff8, RZ, 0xc0, !PT ;  /* 0xfffffff83e027812 */ /* 0x001fe400078ec0ff */
[----:B------:R-:W-:-:S03]  /*18720*/  SHF.R.S32.HI R62, RZ, 0x3, R62 ;  /* 0x00000003ff3e7819 */ /* 0x000fc6000001143e */
[----:B------:R-:W-:Y:S01]  /*18730*/  IMAD.IADD R61, R63, 0x1, -R2 ;  /* 0x000000013f3d7824 */ /* 0x000fe200078e0a02 */
[----:B------:R-:W0:Y:S03]  /*18740*/  LDS.128 R4, [R18+0x132d0] ;  /* 0x0132d00012047984 */ /* 0x000e260000000c00 */
[----:B------:R-:W-:-:S05]  /*18750*/  IMAD.SHL.U32 R21, R61, 0x8, RZ ;  /* 0x000000083d157824 */ /* 0x000fca00078e00ff */
[----:B------:R-:W-:Y:S01]  /*18760*/  SHF.R.S32.HI R60, RZ, 0x1f, R21 ;  /* 0x0000001fff3c7819 */ /* 0x000fe20000011415 */
[----:B0-----:R0:W-:Y:S04]  /*18770*/  STL.64 [R1+0x50], R4 ;  /* 0x0000500401007387 */ /* 0x0011e80000100a00 */
[----:B------:R0:W-:Y:S01]  /*18780*/  STL.64 [R1+0x58], R6 ;  /* 0x0000580601007387 */ /* 0x0001e20000100a00 */
[----:B------:R-:W-:Y:S06]  /*18790*/  BAR.ARV 0x4, 0x200 ;  /* 0x0108000000007b1d */ /* 0x000fec0000002000 */
[----:B--2---:R-:W-:-:S13]  /*187a0*/  ISETP.NE.AND P1, PT, R79, RZ, PT ;  /* 0x000000ff4f00720c */ /* 0x004fda0003f25270 */
[----:B------:R-:W1:Y:S02]  /*187b0*/  @!P1 LDC R79, c[0x0][0xad4] ;  /* 0x0002b500ff4f9b82 */ /* 0x000e640000000800 */
[----:B-1----:R0:W-:Y:S01]  /*187c0*/  @!P1 STL [R1+0x6c], R79 ;  /* 0x00006c4f01009387 */ /* 0x0021e20000100800 */
[----:B------:R-:W-:Y:S05]  /*187d0*/  @P0 BRA `(.L_x_1255) ;  /* 0x0000001c00ec0947 */ /* 0x000fea0003800000 */
[----:B------:R-:W-:Y:S01]  /*187e0*/  IMAD.SHL.U32 R2, R81, 0x4, RZ ;  /* 0x0000000451027824 */ /* 0x000fe200078e00ff */
[----:B------:R-:W-:Y:S01]  /*187f0*/  ULDC.64 UR4, c[0x4][0x38] ;  /* 0x01000e0000047ab9 */ /* 0x000fe20000000a00 */
[----:B------:R-:W2:Y:S01]  /*18800*/  LDL R84, [R1+0x60] ;  /* 0x0000600001547983 */ /* 0x000ea20000100800 */
[----:B0-----:R-:W0:Y:S02]  /*18810*/  S2R R5, SR_SWINHI ;  /* 0x0000000000057919 */ /* 0x001e240000002f00 */
[----:B------:R-:W-:Y:S01]  /*18820*/  LOP3.LUT R2, R2, 0xc, RZ, 0xc0, !PT ;  /* 0x0000000c02027812 */ /* 0x000fe200078ec0ff */
[----:B------:R-:W-:Y:S01]  /*18830*/  ULDC.64 UR6, c[0x0][0xc08] ;  /* 0x0003020000067ab9 */ /* 0x000fe20000000a00 */
[----:B------:R-:W3:Y:S01]  /*18840*/  LDL.LU R87, [R1+0x70] ;  /* 0x0000700001577983 */ /* 0x000ee20000300800 */
[----:B------:R-:W-:Y:S01]  /*18850*/  BAR.SYNC.DEFER_BLOCKING 0x1, 0x180 ;  /* 0x0046000000007b1d */ /* 0x000fe20000010000 */
[----:B------:R-:W-:-:S05]  /*18860*/  IADD3 R8, P0, R2, UR4, RZ ;  /* 0x0000000402087c10 */ /* 0x000fca000ff1e0ff */
[----:B------:R-:W-:Y:S01]  /*18870*/  IMAD.X R9, RZ, RZ, UR5, P0 ;  /* 0x00000005ff097e24 */ /* 0x000fe200080e06ff */
[----:B------:R-:W-:Y:S01]  /*18880*/  LEA.HI R4, R66, R63, RZ, 0x5 ;  /* 0x0000003f42047211 */ /* 0x000fe200078f28ff */
[----:B------:R-:W-:Y:S01]  /*18890*/  ULDC.64 UR4, c[0x0][0xc00] ;  /* 0x0003000000047ab9 */ /* 0x000fe20000000a00 */
[----:B------:R-:W4:Y:S04]  /*188a0*/  LDL R86, [R1+0x48] ;  /* 0x0000480001567983 */ /* 0x000f280000100800 */
[----:B------:R1:W2:Y:S01]  /*188b0*/  LDG.E.CONSTANT R8, desc[UR40][R8.64] ;  /* 0x0000002808087981 */ /* 0x0002a2000c1e9900 */
[----:B------:R-:W-:-:S03]  /*188c0*/  LOP3.LUT P0, R2, R81, 0x3, RZ, 0xc0, !PT ;  /* 0x0000000351027812 */ /* 0x000fc6000780c0ff */
[----:B------:R-:W4:Y:S01]  /*188d0*/  LDL R85, [R1+0x34] ;  /* 0x0000340001557983 */ /* 0x000f220000100800 */
[----:B------:R-:W-:Y:S02]  /*188e0*/  ISETP.EQ.OR P0, PT, R2, 0x3, !P0 ;  /* 0x000000030200780c */ /* 0x000fe40004702670 */
[----:B------:R-:W-:Y:S01]  /*188f0*/  LEA.HI R2, R66, R63, RZ, 0x4 ;  /* 0x0000003f42027211 */ /* 0x000fe200078f20ff */
[----:B------:R-:W-:Y:S01]  /*18900*/  IMAD.SHL.U32 R6, R4, 0x20, RZ ;  /* 0x0000002004067824 */ /* 0x000fe200078e00ff */
[----:B------:R-:W4:Y:S02]  /*18910*/  LDL R83, [R1+0x78] ;  /* 0x0000780001537983 */ /* 0x000f240000100800 */
[----:B------:R-:W-:Y:S02]  /*18920*/  SHF.R.S32.HI R7, RZ, 0x4, R2 ;  /* 0x00000004ff077819 */ /* 0x000fe40000011402 */
[C---:B------:R-:W-:Y:S02]  /*18930*/  LOP3.LUT R4, R2.reuse, 0x3fffff0, RZ, 0xc0, !PT ;  /* 0x03fffff002047812 */ /* 0x040fe400078ec0ff */
[----:B------:R-:W-:-:S02]  /*18940*/  LEA.HI R2, R2, R7, RZ, 0x1 ;  /* 0x0000000702027211 */ /* 0x000fc400078f08ff */
[----:B------:R-:W-:Y:S02]  /*18950*/  SEL R57, R44, R3, P0 ;  /* 0x000000032c397207 */ /* 0x000fe40000000000 */
[----:B------:R-:W-:Y:S01]  /*18960*/  SEL R76, R3, R44, P0 ;  /* 0x0000002c034c7207 */ /* 0x000fe20000000000 */
[----:B------:R-:W-:Y:S01]  /*18970*/  IMAD.IADD R4, R63, 0x1, -R4 ;  /* 0x000000013f047824 */ /* 0x000fe200078e0a04 */
[----:B------:R-:W-:Y:S02]  /*18980*/  LOP3.LUT R3, R6, 0xfffffc00, RZ, 0xc0, !PT ;  /* 0xfffffc0006037812 */ /* 0x000fe400078ec0ff */
[----:B------:R-:W-:-:S03]  /*18990*/  LOP3.LUT R2, R2, 0x1ffffffe, RZ, 0xc0, !PT ;  /* 0x1ffffffe02027812 */ /* 0x000fc600078ec0ff */
[----:B------:R-:W-:Y:S02]  /*189a0*/  IMAD R3, R4, 0x40, R3 ;  /* 0x0000004004037824 */ /* 0x000fe400078e0203 */
[----:B------:R-:W-:-:S04]  /*189b0*/  IMAD.IADD R2, R7, 0x1, -R2 ;  /* 0x0000000107027824 */ /* 0x000fc800078e0a02 */
[----:B------:R-:W-:Y:S01]  /*189c0*/  IMAD R7, R2, 0x8, R3 ;  /* 0x0000000802077824 */ /* 0x000fe200078e0203 */
[----:B------:R-:W-:Y:S02]  /*189d0*/  MOV R2, R18 ;  /* 0x0000001200027202 */ /* 0x000fe40000000f00 */
[----:B0-----:R-:W-:-:S03]  /*189e0*/  MOV R3, R5 ;  /* 0x0000000500037202 */ /* 0x001fc60000000f00 */
[----:B------:R-:W-:Y:S01]  /*189f0*/  IMAD.WIDE R4, R7, 0x2, R2 ;  /* 0x0000000207047825 */ /* 0x000fe200078e0202 */
[----:B-1----:R-:W-:Y:S02]  /*18a00*/  SEL R9, R36, R37, P0 ;  /* 0x0000002524097207 */ /* 0x002fe40000000000 */
[----:B------:R-:W-:Y:S02]  /*18a10*/  SEL R78, R37, R36, P0 ;  /* 0x00000024254e7207 */ /* 0x000fe40000000000 */
[C---:B------:R-:W-:Y:S02]  /*18a20*/  IADD3 R65, P3, R4.reuse, 0x20, RZ ;  /* 0x0000002004417810 */ /* 0x040fe40007f7e0ff */
[----:B------:R-:W-:Y:S02]  /*18a30*/  LOP3.LUT R7, R4, 0x380, RZ, 0xc0, !PT ;  /* 0x0000038004077812 */ /* 0x000fe400078ec0ff */
[----:B------:R-:W-:Y:S02]  /*18a40*/  SEL R37, R30, R31, P0 ;  /* 0x0000001f1e257207 */ /* 0x000fe40000000000 */
[----:B------:R-:W-:-:S02]  /*18a50*/  SEL R56, R31, R30, P0 ;  /* 0x0000001e1f387207 */ /* 0x000fc40000000000 */
[----:B------:R-:W-:Y:S02]  /*18a60*/  SEL R77, R28, R29, P0 ;  /* 0x0000001d1c4d7207 */ /* 0x000fe40000000000 */
[----:B------:R-:W-:Y:S02]  /*18a70*/  SEL R82, R29, R28, P0 ;  /* 0x0000001c1d527207 */ /* 0x000fe40000000000 */
[----:B------:R-:W-:Y:S02]  /*18a80*/  IADD3 R31, P2, R4, 0x40, RZ ;  /* 0x00000040041f7810 */ /* 0x000fe40007f5e0ff */
[----:B------:R-:W-:Y:S02]  /*18a90*/  SEL R11, R48, R49, P0 ;  /* 0x00000031300b7207 */ /* 0x000fe40000000000 */
[----:B------:R-:W-:Y:S02]  /*18aa0*/  SEL R28, R49, R48, P0 ;  /* 0x00000030311c7207 */ /* 0x000fe40000000000 */
[----:B------:R-:W-:-:S02]  /*18ab0*/  LOP3.LUT R64, R65, 0x380, RZ, 0xc0, !PT ;  /* 0x0000038041407812 */ /* 0x000fc400078ec0ff */
[----:B------:R-:W-:Y:S02]  /*18ac0*/  SEL R15, R34, R35, P0 ;  /* 0x00000023220f7207 */ /* 0x000fe40000000000 */
[----:B------:R-:W-:Y:S02]  /*18ad0*/  SEL R48, R35, R34, P0 ;  /* 0x0000002223307207 */ /* 0x000fe40000000000 */
[----:B------:R-:W-:Y:S02]  /*18ae0*/  SHF.R.U64 R7, R7, 0x3, RZ ;  /* 0x0000000307077819 */ /* 0x000fe400000012ff */
[----:B------:R-:W-:Y:S02]  /*18af0*/  IADD3 R35, P1, R4, 0x60, RZ ;  /* 0x0000006004237810 */ /* 0x000fe40007f3e0ff */
[----:B------:R-:W-:Y:S02]  /*18b00*/  LOP3.LUT R6, R31, 0x380, RZ, 0xc0, !PT ;  /* 0x000003801f067812 */ /* 0x000fe400078ec0ff */
[----:B------:R-:W-:-:S02]  /*18b10*/  SHF.R.U64 R64, R64, 0x3, RZ ;  /* 0x0000000340407819 */ /* 0x000fc400000012ff */
[----:B------:R-:W-:Y:S02]  /*18b20*/  LOP3.LUT R4, R7, R4, RZ, 0x3c, !PT ;  /* 0x0000000407047212 */ /* 0x000fe400078e3cff */
[----:B------:R-:W-:Y:S02]  /*18b30*/  LOP3.LUT R10, R35, 0x380, RZ, 0xc0, !PT ;  /* 0x00000380230a7812 */ /* 0x000fe400078ec0ff */
[----:B------:R-:W-:Y:S01]  /*18b40*/  SHF.R.U64 R6, R6, 0x3, RZ ;  /* 0x0000000306067819 */ /* 0x000fe200000012ff */
[--C-:B------:R-:W-:Y:S01]  /*18b50*/  IMAD.X R69, RZ, RZ, R5.reuse, P1 ;  /* 0x000000ffff457224 */ /* 0x100fe200008e0605 */
[----:B------:R-:W-:Y:S01]  /*18b60*/  LOP3.LUT R64, R64, R65, RZ, 0x3c, !PT ;  /* 0x0000004140407212 */ /* 0x000fe200078e3cff */
[--C-:B------:R-:W-:Y:S01]  /*18b70*/  IMAD.X R7, RZ, RZ, R5.reuse, P2 ;  /* 0x000000ffff077224 */ /* 0x100fe200010e0605 */
[----:B------:R-:W-:Y:S01]  /*18b80*/  SEL R71, R32, R33, P0 ;  /* 0x0000002120477207 */ /* 0x000fe20000000000 */
[----:B------:R-:W-:Y:S01]  /*18b90*/  IMAD.X R65, RZ, RZ, R5, P3 ;  /* 0x000000ffff417224 */ /* 0x000fe200018e0605 */
[----:B------:R-:W-:-:S02]  /*18ba0*/  SEL R58, R33, R32, P0 ;  /* 0x00000020213a7207 */ /* 0x000fc40000000000 */
[----:B------:R-:W-:Y:S02]  /*18bb0*/  MOV R73, R4 ;  /* 0x0000000400497202 */ /* 0x000fe40000000f00 */
[----:B------:R-:W-:Y:S02]  /*18bc0*/  SEL R75, R24, R25, P0 ;  /* 0x00000019184b7207 */ /* 0x000fe40000000000 */
[----:B------:R-:W-:Y:S02]  /*18bd0*/  SEL R80, R25, R24, P0 ;  /* 0x0000001819507207 */ /* 0x000fe40000000000 */
[----:B------:R-:W-:Y:S02]  /*18be0*/  SEL R13, R26, R27, P0 ;  /* 0x0000001b1a0d7207 */ /* 0x000fe40000000000 */
[----:B------:R-:W-:Y:S02]  /*18bf0*/  SEL R32, R27, R26, P0 ;  /* 0x0000001a1b207207 */ /* 0x000fe40000000000 */
[----:B------:R-:W-:-:S02]  /*18c00*/  SHF.R.U64 R10, R10, 0x3, RZ ;  /* 0x000000030a0a7819 */ /* 0x000fc400000012ff */
[----:B-----5:R-:W-:Y:S02]  /*18c10*/  SEL R45, R40, R41, P0 ;  /* 0x00000029282d7207 */ /* 0x020fe40000000000 */
[----:B------:R-:W-:Y:S02]  /*18c20*/  SEL R74, R41, R40, P0 ;  /* 0x00000028294a7207 */ /* 0x000fe40000000000 */
[----:B------:R-:W-:Y:S02]  /*18c30*/  LOP3.LUT R6, R6, R31, RZ, 0x3c, !PT ;  /* 0x0000001f06067212 */ /* 0x000fe400078e3cff */
        /* <DEDUP_REMOVED lines=12> */
[----:B------:R-:W-:Y:S02]  /*18d00*/  LOP3.LUT R68, R10, R35, RZ, 0x3c, !PT ;  /* 0x000000230a447212 */ /* 0x000fe400078e3cff */
[----:B------:R-:W-:Y:S02]  /*18d10*/  MOV R67, R6 ;  /* 0x0000000600437202 */ /* 0x000fe40000000f00 */
[----:B------:R-:W-:-:S02]  /*18d20*/  MOV R64, R64 ;  /* 0x0000004000407202 */ /* 0x000fc40000000f00 */
[----:B------:R-:W-:Y:S02]  /*18d30*/  MOV R68, R68 ;  /* 0x0000004400447202 */ /* 0x000fe40000000f00 */
[----:B------:R-:W-:Y:S01]  /*18d40*/  ISETP.NE.U32.AND P1, PT, RZ, UR4, PT ;  /* 0x00000004ff007c0c */ /* 0x000fe2000bf25070 */
[----:B------:R-:W-:Y:S01]  /*18d50*/  IMAD.MOV.U32 R65, RZ, RZ, RZ ;  /* 0x000000ffff417224 */ /* 0x000fe200078e00ff */
[----:B--2---:R-:W-:Y:S01]  /*18d60*/  LOP3.LUT R5, R8, 0x2, RZ, 0x3c, !PT ;  /* 0x0000000208057812 */ /* 0x004fe200078e3cff */
[----:B------:R-:W-:Y:S04]  /*18d70*/  SHFL.IDX PT, R30, R75, R8, 0x1c1f ;  /* 0x001c1f084b1e7589 */ /* 0x000fe800000e0000 */
[----:B------:R-:W0:Y:S04]  /*18d80*/  SHFL.IDX PT, R31, R80, R5, 0x1c1f ;  /* 0x001c1f05501f7589 */ /* 0x000e2800000e0000 */
[----:B------:R-:W-:Y:S04]  /*18d90*/  SHFL.IDX PT, R46, R13, R8, 0x1c1f ;  /* 0x001c1f080d2e7589 */ /* 0x000fe800000e0000 */
[----:B------:R-:W1:Y:S04]  /*18da0*/  SHFL.IDX PT, R47, R32, R5, 0x1c1f ;  /* 0x001c1f05202f7589 */ /* 0x000e6800000e0000 */
[----:B------:R-:W-:Y:S04]  /*18db0*/  SHFL.IDX PT, R34, R71, R8, 0x1c1f ;  /* 0x001c1f0847227589 */ /* 0x000fe800000e0000 */
[----:B------:R-:W-:Y:S04]  /*18dc0*/  SHFL.IDX PT, R10, R57, R8, 0x1c1f ;  /* 0x001c1f08390a7589 */ /* 0x000fe800000e0000 */
[----:B------:R-:W2:Y:S04]  /*18dd0*/  SHFL.IDX PT, R35, R58, R5, 0x1c1f ;  /* 0x001c1f053a237589 */ /* 0x000ea800000e0000 */
[----:B------:R-:W-:Y:S04]  /*18de0*/  SHFL.IDX PT, R50, R15, R8, 0x1c1f ;  /* 0x001c1f080f327589 */ /* 0x000fe800000e0000 */
[----:B------:R-:W3:Y:S04]  /*18df0*/  SHFL.IDX PT, R51, R48, R5, 0x1c1f ;  /* 0x001c1f0530337589 */ /* 0x000ee800000e0000 */
[----:B------:R-:W-:Y:S04]  /*18e00*/  SHFL.IDX PT, R4, R77, R8, 0x1c1f ;  /* 0x001c1f084d047589 */ /* 0x000fe800000e0000 */
[----:B------:R-:W-:Y:S04]  /*18e10*/  SHFL.IDX PT, R6, R9, R8, 0x1c1f ;  /* 0x001c1f0809067589 */ /* 0x000fe800000e0000 */
[----:B------:R-:W-:Y:S04]  /*18e20*/  SHFL.IDX PT, R38, R45, R8, 0x1c1f ;  /* 0x001c1f082d267589 */ /* 0x000fe800000e0000 */
[----:B------:R-:W4:Y:S04]  /*18e30*/  SHFL.IDX PT, R7, R82, R5, 0x1c1f ;  /* 0x001c1f0552077589 */ /* 0x000f2800000e0000 */
[----:B------:R-:W-:Y:S04]  /*18e40*/  SHFL.IDX PT, R14, R37, R8, 0x1c1f ;  /* 0x001c1f08250e7589 */ /* 0x000fe800000e0000 */
[----:B------:R-:W-:Y:S04]  /*18e50*/  SHFL.IDX PT, R24, R25, R8, 0x1c1f ;  /* 0x001c1f0819187589 */ /* 0x000fe800000e0000 */
[----:B------:R-:W4:Y:S04]  /*18e60*/  SHFL.IDX PT, R39, R74, R5, 0x1c1f ;  /* 0x001c1f054a277589 */ /* 0x000f2800000e0000 */
[----:B------:R-:W-:Y:S04]  /*18e70*/  SHFL.IDX PT, R54, R27, R8, 0x1c1f ;  /* 0x001c1f081b367589 */ /* 0x000fe800000e0000 */
[----:B------:R-:W-:Y:S04]  /*18e80*/  SHFL.IDX PT, R58, R33, R8, 0x1c1f ;  /* 0x001c1f08213a7589 */ /* 0x000fe800000e0000 */
[----:B------:R-:W4:Y:S04]  /*18e90*/  SHFL.IDX PT, R15, R56, R5, 0x1c1f ;  /* 0x001c1f05380f7589 */ /* 0x000f2800000e0000 */
[----:B------:R-:W4:Y:S04]  /*18ea0*/  SHFL.IDX PT, R55, R36, R5, 0x1c1f ;  /* 0x001c1f0524377589 */ /* 0x000f2800000e0000 */
[----:B------:R-:W4:Y:S04]  /*18eb0*/  SHFL.IDX PT, R57, R40, R5, 0x1c1f ;  /* 0x001c1f0528397589 */ /* 0x000f2800000e0000 */
[----:B------:R-:W-:Y:S04]  /*18ec0*/  SHFL.IDX PT, R42, R11, R8, 0x1c1f ;  /* 0x001c1f080b2a7589 */ /* 0x000fe800000e0000 */
[----:B------:R-:W4:Y:S04]  /*18ed0*/  SHFL.IDX PT, R9, R78, R5, 0x1c1f ;  /* 0x001c1f054e097589 */ /* 0x000f2800000e0000 */
[----:B------:R0:W4:Y:S04]  /*18ee0*/  SHFL.IDX PT, R43, R28, R5, 0x1c1f ;  /* 0x001c1f051c2b7589 */ /* 0x00012800000e0000 */
[----:B------:R-:W4:Y:S04]  /*18ef0*/  SHFL.IDX PT, R25, R52, R5, 0x1c1f ;  /* 0x001c1f0534197589 */ /* 0x000f2800000e0000 */
[----:B------:R-:W4:Y:S04]  /*18f00*/  SHFL.IDX PT, R11, R76, R5, 0x1c1f ;  /* 0x001c1f054c0b7589 */ /* 0x000f2800000e0000 */
[----:B------:R-:W-:Y:S04]  /*18f10*/  SHFL.IDX PT, R26, R29, R8, 0x1c1f ;  /* 0x001c1f081d1a7589 */ /* 0x000fe800000e0000 */
[----:B------:R-:W-:Y:S04]  /*18f20*/  SHFL.IDX PT, R59, R59, R8, 0x1c1f ;  /* 0x001c1f083b3b7589 */ /* 0x000fe800000e0000 */
[----:B------:R1:W4:Y:S04]  /*18f30*/  SHFL.IDX PT, R27, R44, R5, 0x1c1f ;  /* 0x001c1f052c1b7589 */ /* 0x00032800000e0000 */
[----:B------:R-:W4:Y:S04]  /*18f40*/  SHFL.IDX PT, R72, R72, R5, 0x1c1f ;  /* 0x001c1f0548487589 */ /* 0x000f2800000e0000 */
[----:B------:R-:W-:Y:S04]  /*18f50*/  SHFL.IDX PT, R12, R41, R8, 0x1c1f ;  /* 0x001c1f08290c7589 */ /* 0x000fe800000e0000 */
[----:B------:R3:W4:Y:S01]  /*18f60*/  SHFL.IDX PT, R13, R70, R5, 0x1c1f ;  /* 0x001c1f05460d7589 */ /* 0x00072200000e0000 */
[----:B0-----:R-:W-:-:S02]  /*18f70*/  SEL R28, R30, R31, P0 ;  /* 0x0000001f1e1c7207 */ /* 0x001fc40000000000 */
[----:B-1----:R-:W-:Y:S02]  /*18f80*/  SEL R44, R46, R47, P0 ;  /* 0x0000002f2e2c7207 */ /* 0x002fe40000000000 */
[----:B------:R-:W-:Y:S02]  /*18f90*/  SEL R30, R31, R30, P0 ;  /* 0x0000001e1f1e7207 */ /* 0x000fe40000000000 */
[----:B--2---:R-:W-:Y:S02]  /*18fa0*/  SEL R32, R34, R35, P0 ;  /* 0x0000002322207207 */ /* 0x004fe40000000000 */
[----:B------:R-:W-:Y:S01]  /*18fb0*/  SEL R46, R47, R46, P0 ;  /* 0x0000002e2f2e7207 */ /* 0x000fe20000000000 */
[----:B---3--:R-:W0:Y:S01]  /*18fc0*/  LDC.64 R70, c[0x0][0xc00] ;  /* 0x00030000ff467b82 */ /* 0x008e220000000a00 */
[----:B------:R-:W-:Y:S02]  /*18fd0*/  SEL R48, R50, R51, P0 ;  /* 0x0000003332307207 */ /* 0x000fe40000000000 */
[----:B----4-:R-:W-:-:S02]  /*18fe0*/  SEL R29, R4, R7, P0 ;  /* 0x00000007041d7207 */ /* 0x010fc40000000000 */
        /* <DEDUP_REMOVED lines=41> */
[----:B------:R0:W-:Y:S04]  /*19280*/  STSM.16.M88.4 [R73], R24 ;  /* 0x0000001849007844 */ /* 0x0001e80000000200 */
[----:B------:R1:W-:Y:S04]  /*19290*/  STSM.16.M88.4 [R64], R4 ;  /* 0x0000000440007844 */ /* 0x0003e80000000200 */
[----:B------:R-:W-:Y:S04]  /*192a0*/  STSM.16.M88.4 [R67], R8 ;  /* 0x0000000843007844 */ /* 0x000fe80000000200 */
[----:B------:R2:W-:Y:S01]  /*192b0*/  STSM.16.M88.4 [R68], R12 ;  /* 0x0000000c44007844 */ /* 0x0005e20000000200 */
[----:B------:R-:W-:Y:S01]  /*192c0*/  BAR.SYNC.DEFER_BLOCKING 0x1, 0x180 ;  /* 0x0046000000007b1d */ /* 0x000fe20000010000 */
[----:B------:R-:W-:Y:S01]  /*192d0*/  ISETP.NE.AND.EX P0, PT, RZ, UR5, PT, P1 ;  /* 0x00000005ff007c0c */ /* 0x000fe2000bf05310 */
[----:B0-----:R-:W-:Y:S01]  /*192e0*/  IMAD.WIDE R24, R87, 0x4, R70 ;  /* 0x0000000457187825 */ /* 0x001fe200078e0246 */
[----:B------:R-:W-:-:S05]  /*192f0*/  ISETP.GT.AND P3, PT, R79, 0x1, PT ;  /* 0x000000014f00780c */ /* 0x000fca0003f64270 */
[----:B-1----:R-:W0:Y:S06]  /*19300*/  LDC R64, c[0x0][0xbe8] ;  /* 0x0002fa00ff407b82 */ /* 0x002e2c0000000800 */
[----:B------:R-:W3:Y:S01]  /*19310*/  @P0 LDG.E R65, desc[UR40][R24.64] ;  /* 0x0000002818410981 */ /* 0x000ee2000c1e1900 */
[----:B------:R-:W-:-:S04]  /*19320*/  ISETP.NE.U32.AND P1, PT, RZ, UR6, PT ;  /* 0x00000006ff007c0c */ /* 0x000fc8000bf25070 */
[----:B------:R-:W-:-:S13]  /*19330*/  ISETP.NE.AND.EX P1, PT, RZ, UR7, PT, P1 ;  /* 0x00000007ff007c0c */ /* 0x000fda000bf25310 */
[----:B------:R-:W1:Y:S02]  /*19340*/  @P1 LDC.64 R26, c[0x0][0xc08] ;  /* 0x00030200ff1a1b82 */ /* 0x000e640000000a00 */
[----:B-1----:R-:W-:-:S04]  /*19350*/  @P1 IMAD.WIDE R4, R87, 0x4, R26 ;  /* 0x0000000457041825 */ /* 0x002fc800078e021a */
[----:B------:R-:W-:-:S05]  /*19360*/  IMAD.MOV.U32 R26, RZ, RZ, 0x9b8 ;  /* 0x000009b8ff1a7424 */ /* 0x000fca00078e00ff */
[----:B------:R-:W-:-:S04]  /*19370*/  SEL R26, R26, 0x978, P3 ;  /* 0x000009781a1a7807 */ /* 0x000fc80001800000 */
[----:B--2---:R-:W1:Y:S08]  /*19380*/  LDC.64 R12, c[0x0][R26+0x220] ;  /* 0x000088001a0c7b82 */ /* 0x004e700000000a00 */
[----:B------:R-:W2:Y:S01]  /*19390*/  LDC.64 R10, c[0x0][R26+0x218] ;  /* 0x000086001a0a7b82 */ /* 0x000ea20000000a00 */
[----:B0-----:R-:W-:-:S07]  /*193a0*/  ISETP.NE.AND P4, PT, R64, 0x1, PT ;  /* 0x000000014000780c */ /* 0x001fce0003f85270 */
[----:B------:R-:W0:Y:S01]  /*193b0*/  LDC.64 R8, c[0x0][R26+0x228] ;  /* 0x00008a001a087b82 */ /* 0x000e220000000a00 */
[----:B------:R-:W-:Y:S02]  /*193c0*/  ULDC UR6, c[0x0][0xa88] ;  /* 0x0002a20000067ab9 */ /* 0x000fe40000000800 */
[----:B------:R-:W-:-:S05]  /*193d0*/  IMAD.U32 R69, RZ, RZ, UR6 ;  /* 0x00000006ff457e24 */ /* 0x000fca000f8e00ff */
[----:B------:R4:W4:Y:S01]  /*193e0*/  LDC.64 R6, c[0x0][R26+0x210] ;  /* 0x000084001a067b82 */ /* 0x0009220000000a00 */
[----:B------:R1:W5:Y:S01]  /*193f0*/  @P1 LDG.E R69, desc[UR40][R4.64] ;  /* 0x0000002804451981 */ /* 0x000362000c1e1900 */
[----:B------:R-:W-:-:S06]  /*19400*/  ISETP.NE.U32.AND P2, PT, RZ, UR4, PT ;  /* 0x00000004ff007c0c */ /* 0x000fcc000bf45070 */
[----:B------:R-:W0:Y:S01]  /*19410*/  @P4 LDC R68, c[0x0][0xbec] ;  /* 0x0002fb00ff444b82 */ /* 0x000e220000000800 */
[----:B------:R-:W-:-:S07]  /*19420*/  ISETP.NE.AND.EX P2, PT, RZ, UR5, PT, P2 ;  /* 0x00000005ff007c0c */ /* 0x000fce000bf45320 */
[----:B------:R-:W4:Y:S08]  /*19430*/  @P4 LDC R75, c[0x0][0xbf0] ;  /* 0x0002fc00ff4b4b82 */ /* 0x000f300000000800 */
[----:B-1----:R-:W1:Y:S01]  /*19440*/  LDC.64 R4, c[0x0][0xba8] ;  /* 0x0002ea00ff047b82 */ /* 0x002e620000000a00 */
[----:B------:R-:W-:Y:S02]  /*19450*/  SHF.R.S32.HI R15, RZ, 0x1f, R87 ;  /* 0x0000001fff0f7819 */ /* 0x000fe40000011457 */
[----:B------:R-:W-:-:S02]  /*19460*/  SEL R67, R87, RZ, !P2 ;  /* 0x000000ff57437207 */ /* 0x000fc40005000000 */
[----:B------:R-:W-:Y:S02]  /*19470*/  SEL R15, R15, RZ, !P2 ;  /* 0x000000ff0f0f7207 */ /* 0x000fe40005000000 */
[----:B------:R-:W-:Y:S01]  /*19480*/  LEA.HI R70, R66, R63, RZ, 0x7 ;  /* 0x0000003f42467211 */ /* 0x000fe200078f38ff */
[----:B------:R-:W-:Y:S02]  /*19490*/  IMAD R13, R13, R67, RZ ;  /* 0x000000430d0d7224 */ /* 0x000fe400078e02ff */
[-C--:B--2---:R-:W-:Y:S02]  /*194a0*/  IMAD R71, R11, R84.reuse, RZ ;  /* 0x000000540b477224 */ /* 0x084fe400078e02ff */
[----:B------:R-:W-:Y:S01]  /*194b0*/  IMAD.IADD R11, R86, 0x1, R85 ;  /* 0x00000001560b7824 */ /* 0x000fe200078e0255 */
[----:B------:R-:W-:Y:S01]  /*194c0*/  LOP3.LUT R66, R70, 0xffffff80, RZ, 0xc0, !PT ;  /* 0xffffff8046427812 */ /* 0x000fe200078ec0ff */
[----:B------:R-:W-:Y:S01]  /*194d0*/  IMAD R73, R12, R15, R13 ;  /* 0x0000000f0c497224 */ /* 0x000fe200078e020d */
[----:B------:R-:W-:Y:S01]  /*194e0*/  SEL R27, R83, RZ, P3 ;  /* 0x000000ff531b7207 */ /* 0x000fe20001800000 */
[----:B------:R-:W-:-:S04]  /*194f0*/  IMAD.WIDE.U32 R14, R10, R84, RZ ;  /* 0x000000540a0e7225 */ /* 0x000fc800078e00ff */
[----:B------:R-:W-:-:S04]  /*19500*/  IMAD.WIDE.U32 R12, R12, R67, RZ ;  /* 0x000000430c0c7225 */ /* 0x000fc800078e00ff */
[----:B0-----:R-:W-:Y:S01]  /*19510*/  @P4 IMAD.HI.U32 R10, R11, R68, RZ ;  /* 0x000000440b0a4227 */ /* 0x001fe200078e00ff */
[----:B-1----:R-:W0:Y:S03]  /*19520*/  @!P3 LDC R4, c[0x0][0xb50] ;  /* 0x0002d400ff04bb82 */ /* 0x002e260000000800 */
[----:B------:R-:W-:Y:S02]  /*19530*/  IMAD.IADD R72, R63, 0x1, -R66 ;  /* 0x000000013f487824 */ /* 0x000fe400078e0a42 */
[----:B------:R-:W-:Y:S02]  /*19540*/  IMAD.IADD R71, R15, 0x1, R71 ;  /* 0x000000010f477824 */ /* 0x000fe400078e0247 */
[----:B------:R-:W-:Y:S01]  /*19550*/  IMAD.IADD R73, R13, 0x1, R73 ;  /* 0x000000010d497824 */ /* 0x000fe200078e0249 */
[----:B------:R-:W1:Y:S01]  /*19560*/  @!P3 LDC R5, c[0x0][0xb54] ;  /* 0x0002d500ff05bb82 */ /* 0x000e620000000800 */
[----:B------:R-:W-:Y:S01]  /*19570*/  IMAD.MOV.U32 R13, RZ, RZ, R11 ;  /* 0x000000ffff0d7224 */ /* 0x000fe200078e000b */
[----:B----4-:R-:W-:Y:S01]  /*19580*/  @P4 SHF.R.U32.HI R13, RZ, R75, R10 ;  /* 0x0000004bff0d4219 */ /* 0x010fe2000001160a */
[----:B------:R-:W-:-:S02]  /*19590*/  IMAD R15, R9, R27, RZ ;  /* 0x0000001b090f7224 */ /* 0x000fc400078e02ff */
[----:B------:R-:W-:Y:S01]  /*195a0*/  IMAD.WIDE.U32 R8, R8, R27, RZ ;  /* 0x0000001b08087225 */ /* 0x000fe200078e00ff */
[----:B------:R-:W-:Y:S02]  /*195b0*/  SHF.R.S32.HI R27, RZ, 0x1f, R72 ;  /* 0x0000001fff1b7819 */ /* 0x000fe40000011448 */
[----:B------:R-:W-:Y:S02]  /*195c0*/  SHF.R.S32.HI R70, RZ, 0x7, R70 ;  /* 0x00000007ff467819 */ /* 0x000fe40000011446 */
[--C-:B---3--:R-:W-:Y:S02]  /*195d0*/  IADD3 R12, P2, P5, R12, R14, R65.reuse ;  /* 0x0000000e0c0c7210 */ /* 0x108fe40007d5e041 */
[----:B------:R-:W-:Y:S01]  /*195e0*/  SHF.R.S32.HI R66, RZ, 0x1f, R65 ;  /* 0x0000001fff427819 */ /* 0x000fe20000011441 */
[----:B------:R-:W-:Y:S02]  /*195f0*/  IMAD.IADD R14, R9, 0x1, R15 ;  /* 0x00000001090e7824 */ /* 0x000fe400078e020f */
[----:B------:R-:W-:Y:S01]  /*19600*/  IMAD.MOV R15, RZ, RZ, -R13 ;  /* 0x000000ffff0f7224 */ /* 0x000fe200078e0a0d */
[----:B------:R-:W-:-:S02]  /*19610*/  IADD3.X R10, R73, R71, R66, P2, P5 ;  /* 0x00000047490a7210 */ /* 0x000fc400017ea442 */
[----:B------:R-:W-:Y:S02]  /*19620*/  IADD3 R8, P2, P5, R13, R12, R8 ;  /* 0x0000000c0d087210 */ /* 0x000fe40007d5e008 */
[----:B------:R-:W-:Y:S01]  /*19630*/  LEA.HI R12, R27, R72, RZ, 0x2 ;  /* 0x000000481b0c7211 */ /* 0x000fe200078f10ff */
[----:B------:R-:W-:Y:S01]  /*19640*/  IMAD R15, R64, R15, R11 ;  /* 0x0000000f400f7224 */ /* 0x000fe200078e020b */
[----:B------:R-:W-:Y:S02]  /*19650*/  SHF.R.S32.HI R9, RZ, 0x1f, R13 ;  /* 0x0000001fff097819 */ /* 0x000fe4000001140d */
[--C-:B------:R-:W-:Y:S02]  /*19660*/  SHF.R.S32.HI R26, RZ, 0x2, R12.reuse ;  /* 0x00000002ff1a7819 */ /* 0x100fe4000001140c */
[----:B------:R-:W-:Y:S01]  /*19670*/  SHF.R.S32.HI R63, RZ, 0x1f, R12 ;  /* 0x0000001fff3f7819 */ /* 0x000fe2000001140c */
[----:B------:R-:W-:Y:S01]  /*19680*/  IMAD R7, R7, R15, RZ ;  /* 0x0000000f07077224 */ /* 0x000fe200078e02ff */
[----:B------:R-:W-:-:S02]  /*19690*/  SHF.R.S32.HI R13, RZ, 0x1f, R15 ;  /* 0x0000001fff0d7819 */ /* 0x000fc4000001140f */
[----:B------:R-:W-:Y:S02]  /*196a0*/  IADD3.X R9, R9, R10, R14, P2, P5 ;  /* 0x0000000a09097210 */ /* 0x000fe400017ea40e */
[----:B------:R-:W-:Y:S01]  /*196b0*/  LEA.HI R63, R63, R26, RZ, 0x3 ;  /* 0x0000001a3f3f7211 */ /* 0x000fe200078f18ff */
[----:B------:R-:W-:Y:S01]  /*196c0*/  IMAD.HI R10, R70, 0x55555556, RZ ;  /* 0x55555556460a7827 */ /* 0x000fe200078e02ff */
[----:B------:R-:W-:Y:S02]  /*196d0*/  LEA.HI R27, R27, R72, RZ, 0x5 ;  /* 0x000000481b1b7211 */ /* 0x000fe400078f28ff */
[----:B------:R-:W-:Y:S01]  /*196e0*/  LOP3.LUT R63, R63, 0xfffffff8, RZ, 0xc0, !PT ;  /* 0xfffffff83f3f7812 */ /* 0x000fe200078ec0ff */
[C---:B------:R-:W-:Y:S02]  /*196f0*/  IMAD R7, R6.reuse, R13, R7 ;  /* 0x0000000d06077224 */ /* 0x040fe400078e0207 */
[----:B------:R-:W-:Y:S01]  /*19700*/  IMAD.WIDE.U32 R8, R6, R15, R8 ;  /* 0x0000000f06087225 */ /* 0x000fe200078e0008 */
[----:B------:R-:W-:-:S02]  /*19710*/  LEA.HI R13, R10, R10, RZ, 0x1 ;  /* 0x0000000a0a0d7211 */ /* 0x000fc400078f08ff */
[----:B------:R-:W-:Y:S01]  /*19720*/  SHF.R.S32.HI R27, RZ, 0x5, R27 ;  /* 0x00000005ff1b7819 */ /* 0x000fe2000001141b */
[----:B------:R-:W-:Y:S01]  /*19730*/  IMAD.IADD R6, R9, 0x1, R7 ;  /* 0x0000000109067824 */ /* 0x000fe200078e0207 */
[----:B0-----:R-:W-:Y:S01]  /*19740*/  LEA R10, P2, R8, R4, 0x2 ;  /* 0x00000004080a7211 */ /* 0x001fe200078410ff */
[----:B------:R-:W-:Y:S02]  /*19750*/  IMAD.IADD R26, R26, 0x1, -R63 ;  /* 0x000000011a1a7824 */ /* 0x000fe400078e0a3f */
[----:B------:R-:W-:Y:S01]  /*19760*/  IMAD R13, R13, -0x3, R70 ;  /* 0xfffffffd0d0d7824 */ /* 0x000fe200078e0246 */
[----:B-1----:R-:W-:Y:S01]  /*19770*/  LEA.HI.X R5, R8, R5, R6, 0x2, P2 ;  /* 0x0000000508057211 */ /* 0x002fe200010f1406 */
[----:B------:R-:W-:Y:S01]  /*19780*/  IMAD R26, R27, 0x10, R26 ;  /* 0x000000101b1a7824 */ /* 0x000fe200078e021a */
[----:B------:R-:W-:Y:S07]  /*19790*/  @P1 BRA `(.L_x_1256) ;  /* 0x0000000000101947 */ /* 0x000fee0003800000 */
[----:B------:R-:W-:Y:S05]  /*197a0*/  @!P0 BRA `(.L_x_1256) ;  /* 0x00000000000c8947 */ /* 0x000fea0003800000 */
[----:B------:R-:W2:Y:S04]  /*197b0*/  LDG.E R4, desc[UR40][R24.64] ;  /* 0x0000002818047981 */ /* 0x000ea8000c1e1900 */
[----:B-----5:R-:W2:Y:S02]  /*197c0*/  LDG.E R69, desc[UR40][R24.64+0x4] ;  /* 0x0000042818457981 */ /* 0x020ea4000c1e1900 */
[----:B--2---:R-:W-:-:S07]  /*197d0*/  IMAD.IADD R69, R69, 0x1, -R4 ;  /* 0x0000000145457824 */ /* 0x004fce00078e0a04 */
.L_x_1256:
[----:B------:R-:W-:Y:S01]  /*197e0*/  IMAD R12, R13, 0x40, R26 ;  /* 0x000000400d0c7824 */ /* 0x000fe200078e021a */
[----:B------:R-:W-:Y:S01]  /*197f0*/  SHFL.IDX PT, R6, R10, RZ, 0x1c1f ;  /* 0x001c1fff0a067589 */ /* 0x000fe200000e0000 */
[----:B-----5:R-:W-:Y:S01]  /*19800*/  IMAD R63, R69, R64, RZ ;  /* 0x00000040453f7224 */ /* 0x020fe200078e02ff */
[----:B------:R-:W-:Y:S01]  /*19810*/  LOP3.LUT P0, RZ, R72, 0x3, RZ, 0xc0, !PT ;  /* 0x0000000348ff7812 */ /* 0x000fe2000780c0ff */
[----:B------:R-:W-:Y:S01]  /*19820*/  IMAD.IADD R12, R12, 0x1, R85 ;  /* 0x000000010c0c7824 */ /* 0x000fe200078e0255 */
        /* <DEDUP_REMOVED lines=8> */
[----:B------:R-:W-:Y:S05]  /*198b0*/  @P3 BRA `(.L_x_1257) ;  /* 0x0000000400a03947 */ /* 0x000fea0003800000 */
[----:B------:R-:W-:Y:S01]  /*198c0*/  IMAD R5, R62, 0x40, R21 ;  /* 0x000000403e057824 */ /* 0x000fe200078e0215 */
[----:B------:R-:W1:Y:S01]  /*198d0*/  @P4 LDC R31, c[0x0][0xbf0] ;  /* 0x0002fc00ff1f4b82 */ /* 0x000e620000000800 */
[----:B------:R-:W-:Y:S02]  /*198e0*/  ULDC.64 UR4, c[0x0][0xaa0] ;  /* 0x0002a80000047ab9 */ /* 0x000fe40000000a00 */
[----:B------:R-:W-:-:S03]  /*198f0*/  IMAD.WIDE R2, R5, 0x2, R2 ;  /* 0x0000000205027825 */ /* 0x000fc600078e0202 */
[C---:B0-----:R-:W-:Y:S02]  /*19900*/  IADD3 R9, P0, R2.reuse, 0x1800, RZ ;  /* 0x0000180002097810 */ /* 0x041fe40007f1e0ff */
        /* <DEDUP_REMOVED lines=18> */
[----:B------:R-:W-:Y:S02]  /*19a30*/  IMAD R66, R66, UR4, RZ ;  /* 0x0000000442427c24 */ /* 0x000fe4000f8e02ff */
[----:B------:R-:W-:Y:S01]  /*19a40*/  IMAD.X R25, RZ, RZ, R3, P0 ;  /* 0x000000ffff197224 */ /* 0x000fe200000e0603 */
[----:B------:R-:W-:-:S04]  /*19a50*/  SHF.R.U64 R0, R0, 0x3, RZ ;  /* 0x0000000300007819 */ /* 0x000fc800000012ff */
[----:B------:R-:W-:Y:S02]  /*19a60*/  LOP3.LUT R24, R0, R27, RZ, 0x3c, !PT ;  /* 0x0000001b00187212 */ /* 0x000fe400078e3cff */
[----:B------:R-:W0:Y:S01]  /*19a70*/  @P4 LDC R0, c[0x0][0xbec] ;  /* 0x0002fb00ff004b82 */ /* 0x000e220000000800 */
[C---:B------:R-:W-:Y:S02]  /*19a80*/  IMAD R29, R65.reuse, UR5, R66 ;  /* 0x00000005411d7c24 */ /* 0x040fe4000f8e0242 */
[----:B------:R-:W-:Y:S01]  /*19a90*/  IMAD.WIDE.U32 R2, R65, UR4, RZ ;  /* 0x0000000441027c25 */ /* 0x000fe2000f8e00ff */
[----:B------:R-:W-:-:S03]  /*19aa0*/  ULDC.64 UR4, c[0x0][0xae8] ;  /* 0x0002ba0000047ab9 */ /* 0x000fc60000000a00 */
[----:B------:R-:W-:Y:S01]  /*19ab0*/  IMAD R61, R61, 0x30, R62 ;  /* 0x000000303d3d7824 */ /* 0x000fe200078e023e */
[----:B------:R-:W-:Y:S01]  /*19ac0*/  SHF.R.S32.HI R20, RZ, 0x1f, R67 ;  /* 0x0000001fff147819 */ /* 0x000fe20000011443 */
[----:B------:R-:W-:Y:S01]  /*19ad0*/  IMAD.IADD R3, R3, 0x1, R29 ;  /* 0x0000000103037824 */ /* 0x000fe200078e021d */
[----:B------:R-:W5:Y:S01]  /*19ae0*/  LD.E.128 R24, desc[UR40][R24.64] ;  /* 0x0000002818187980 */ /* 0x000f62000c101d00 */
[----:B------:R-:W-:Y:S02]  /*19af0*/  IMAD.IADD R61, R85, 0x1, R61 ;  /* 0x00000001553d7824 */ /* 0x000fe400078e023d */
[C---:B------:R-:W-:Y:S01]  /*19b00*/  IMAD.WIDE.U32 R2, R84.reuse, UR4, R2 ;  /* 0x0000000454027c25 */ /* 0x040fe2000f8e0002 */
[----:B------:R-:W-:Y:S01]  /*19b10*/  @!PT LDS RZ, [RZ] ;  /* 0x00000000fffff984 */ /* 0x000fe20000000800 */
[----:B------:R-:W-:Y:S01]  /*19b20*/  @!PT LDS RZ, [RZ] ;  /* 0x00000000fffff984 */ /* 0x000fe20000000800 */
[----:B------:R-:W-:Y:S01]  /*19b30*/  @!PT LDS RZ, [RZ] ;  /* 0x00000000fffff984 */ /* 0x000fe20000000800 */
[----:B------:R-:W-:Y:S01]  /*19b40*/  @!PT LDS RZ, [RZ] ;  /* 0x00000000fffff984 */ /* 0x000fe20000000800 */
[----:B------:R1:W-:Y:S06]  /*19b50*/  MEMBAR.ALL.CTA ;  /* 0x0000000000007992 */ /* 0x0003ec0000008000 */
[----:B-1----:R-:W1:Y:S01]  /*19b60*/  FENCE.VIEW.ASYNC.S ;  /* 0x00000000000073c6 */ /* 0x002e620000000000 */
[----:B------:R-:W-:Y:S01]  /*19b70*/  IMAD R3, R84, UR5, R3 ;  /* 0x0000000554037c24 */ /* 0x000fe2000f8e0203 */
[----:B------:R-:W-:Y:S01]  /*19b80*/  ULDC.64 UR4, c[0x0][0xaf0] ;  /* 0x0002bc0000047ab9 */ /* 0x000fe20000000a00 */
[----:B------:R-:W-:-:S02]  /*19b90*/  IMAD.MOV.U32 R29, RZ, RZ, R61 ;  /* 0x000000ffff1d7224 */ /* 0x000fc400078e003d */
[----:B------:R-:W-:Y:S02]  /*19ba0*/  IMAD R20, R20, UR4, RZ ;  /* 0x0000000414147c24 */ /* 0x000fe4000f8e02ff */
[----:B------:R-:W-:-:S04]  /*19bb0*/  IMAD.WIDE.U32 R2, R67, UR4, R2 ;  /* 0x0000000443027c25 */ /* 0x000fc8000f8e0002 */
[----:B0-----:R-:W-:-:S04]  /*19bc0*/  @P4 IMAD.HI.U32 R0, R61, R0, RZ ;  /* 0x000000003d004227 */ /* 0x001fc800078e00ff */
[----:B------:R-:W-:Y:S01]  /*19bd0*/  IMAD.IADD R62, R62, 0x1, R85 ;  /* 0x000000013e3e7824 */ /* 0x000fe200078e0255 */
[----:B------:R-:W-:Y:S01]  /*19be0*/  @P4 SHF.R.U32.HI R29, RZ, R31, R0 ;  /* 0x0000001fff1d4219 */ /* 0x000fe20000011600 */
[----:B------:R-:W-:Y:S01]  /*19bf0*/  IMAD R31, R67, UR5, R20 ;  /* 0x00000005431f7c24 */ /* 0x000fe2000f8e0214 */
[----:B------:R-:W-:Y:S02]  /*19c00*/  ULDC.64 UR4, c[0x0][0xae0] ;  /* 0x0002b80000047ab9 */ /* 0x000fe40000000a00 */
[--C-:B------:R-:W-:Y:S01]  /*19c10*/  SHF.R.S32.HI R0, RZ, 0x1f, R29.reuse ;  /* 0x0000001fff007819 */ /* 0x100fe2000001141d */
[----:B------:R-:W-:Y:S02]  /*19c20*/  IMAD.MOV R33, RZ, RZ, -R29 ;  /* 0x000000ffff217224 */ /* 0x000fe400078e0a1d */
[----:B------:R-:W-:Y:S02]  /*19c30*/  IMAD.IADD R3, R3, 0x1, R31 ;  /* 0x0000000103037824 */ /* 0x000fe400078e021f */
[----:B------:R-:W-:-:S02]  /*19c40*/  IMAD R0, R0, UR4, RZ ;  /* 0x0000000400007c24 */ /* 0x000fc4000f8e02ff */
[----:B------:R-:W-:Y:S02]  /*19c50*/  IMAD R31, R64, R33, R61 ;  /* 0x00000021401f7224 */ /* 0x000fe400078e023d */
[C---:B------:R-:W-:Y:S02]  /*19c60*/  IMAD R33, R29.reuse, UR5, R0 ;  /* 0x000000051d217c24 */ /* 0x040fe4000f8e0200 */
[----:B------:R-:W-:Y:S01]  /*19c70*/  IMAD.WIDE.U32 R2, R29, UR4, R2 ;  /* 0x000000041d027c25 */ /* 0x000fe2000f8e0002 */
[----:B------:R-:W-:Y:S01]  /*19c80*/  SHF.R.S32.HI R0, RZ, 0x1f, R31 ;  /* 0x0000001fff007819 */ /* 0x000fe2000001141f */
[----:B------:R-:W-:Y:S02]  /*19c90*/  ULDC.64 UR4, c[0x0][0xad8] ;  /* 0x0002b60000047ab9 */ /* 0x000fe40000000a00 */
[----:B------:R-:W-:Y:S02]  /*19ca0*/  IMAD.IADD R3, R3, 0x1, R33 ;  /* 0x0000000103037824 */ /* 0x000fe400078e0221 */
[----:B------:R-:W-:-:S02]  /*19cb0*/  IMAD R0, R0, UR4, RZ ;  /* 0x0000000400007c24 */ /* 0x000fc4000f8e02ff */
[----:B------:R-:W-:-:S04]  /*19cc0*/  IMAD.WIDE.U32 R2, R31, UR4, R2 ;  /* 0x000000041f027c25 */ /* 0x000fc8000f8e0002 */
[----:B------:R-:W-:Y:S01]  /*19cd0*/  IMAD R29, R31, UR5, R0 ;  /* 0x000000051f1d7c24 */ /* 0x000fe2000f8e0200 */
[----:B------:R-:W-:Y:S01]  /*19ce0*/  ULDC.64 UR4, c[0x0][0xa80] ;  /* 0x0002a00000047ab9 */ /* 0x000fe20000000a00 */
[----:B------:R-:W-:Y:S01]  /*19cf0*/  VIADD R0, R62, 0x30 ;  /* 0x000000303e007836 */ /* 0x000fe20000000000 */
[----:B------:R-:W-:Y:S01]  /*19d00*/  LEA R20, P0, R2, UR4, 0x1 ;  /* 0x0000000402147c11 */ /* 0x000fe2000f8008ff */
[----:B------:R-:W-:Y:S01]  /*19d10*/  IMAD.IADD R3, R3, 0x1, R29 ;  /* 0x0000000103037824 */ /* 0x000fe200078e021d */
[----:B------:R-:W-:-:S03]  /*19d20*/  ULDC UR4, c[0x0][0xac8] ;  /* 0x0002b20000047ab9 */ /* 0x000fc60000000800 */
[----:B-1----:R-:W0:Y:S01]  /*19d30*/  SHFL.IDX PT, R28, R20, RZ, 0x181f ;  /* 0x00181fff141c7589 */ /* 0x002e2200000e0000 */
[----:B------:R-:W-:Y:S01]  /*19d40*/  LEA.HI.X R32, R2, UR5, R3, 0x1, P0 ;  /* 0x0000000502207c11 */ /* 0x000fe200080f0c03 */
[C---:B------:R-:W-:Y:S01]  /*19d50*/  VIADD R2, R62.reuse, 0x60 ;  /* 0x000000603e027836 */ /* 0x040fe20000000000 */
[C---:B------:R-:W-:Y:S01]  /*19d60*/  ISETP.GE.AND P0, PT, R21.reuse, UR4, PT ;  /* 0x0000000415007c0c */ /* 0x040fe2000bf06270 */
[----:B------:R-:W1:Y:S03]  /*19d70*/  SHFL.IDX PT, R30, R20, 0x1, 0x181f ;  /* 0x00381f00141e7f89 */ /* 0x000e6600000e0000 */
[-C--:B------:R-:W-:Y:S01]  /*19d80*/  ISETP.GE.OR P1, PT, R62, R63.reuse, P0 ;  /* 0x0000003f3e00720c */ /* 0x080fe20000726670 */
[----:B------:R-:W1:Y:S01]  /*19d90*/  SHFL.IDX PT, R34, R20, 0x2, 0x181f ;  /* 0x00581f0014227f89 */ /* 0x000e6200000e0000 */
[-C--:B------:R-:W-:Y:S01]  /*19da0*/  ISETP.GE.OR P2, PT, R0, R63.reuse, P0 ;  /* 0x0000003f0000720c */ /* 0x080fe20000746670 */
[----:B------:R-:W-:Y:S01]  /*19db0*/  VIADD R0, R18, 0x13220 ;  /* 0x0001322012007836 */ /* 0x000fe20000000000 */
[----:B------:R-:W-:Y:S01]  /*19dc0*/  ISETP.GE.OR P3, PT, R2, R63, P0 ;  /* 0x0000003f0200720c */ /* 0x000fe20000766670 */
[----:B------:R-:W1:Y:S03]  /*19dd0*/  SHFL.IDX PT, R3, R32, RZ, 0x181f ;  /* 0x00181fff20037589 */ /* 0x000e6600000e0000 */
[----:B------:R-:W-:Y:S01]  /*19de0*/  PRMT R0, RZ, 0x654, R0 ;  /* 0x00000654ff007816 */ /* 0x000fe20000000000 */
[----:B------:R-:W1:Y:S03]  /*19df0*/  SHFL.IDX PT, R29, R32, 0x1, 0x181f ;  /* 0x00381f00201d7f89 */ /* 0x000e6600000e0000 */
[----:B------:R1:W-:Y:S01]  /*19e00*/  SYNCS.ARRIVE.TRANS64.RED.A1T0 RZ, [R0+URZ], RZ ;  /* 0x000000ff00ff79a7 */ /* 0x0003e2000810043f */
[----:B------:R-:W1:Y:S01]  /*19e10*/  SHFL.IDX PT, R31, R32, 0x2, 0x181f ;  /* 0x00581f00201f7f89 */ /* 0x000e6200000e0000 */
[----:B0-----:R-:W-:-:S03]  /*19e20*/  @!P1 LEA R2, P4, R21, R28, 0x1 ;  /* 0x0000001c15029211 */ /* 0x001fc600078808ff */
[----:B------:R-:W0:Y:S01]  /*19e30*/  SHFL.IDX PT, R20, R20, 0x3, 0x181f ;  /* 0x00781f0014147f89 */ /* 0x000e2200000e0000 */
[----:B-1----:R-:W-:Y:S01]  /*19e40*/  VIADD R0, R62, 0x90 ;  /* 0x000000903e007836 */ /* 0x002fe20000000000 */
[C---:B------:R-:W-:Y:S02]  /*19e50*/  @!P2 LEA R28, P5, R21.reuse, R30, 0x1 ;  /* 0x0000001e151ca211 */ /* 0x040fe400078a08ff */
[----:B------:R-:W1:Y:S01]  /*19e60*/  SHFL.IDX PT, R32, R32, 0x3, 0x181f ;  /* 0x00781f0020207f89 */ /* 0x000e6200000e0000 */
[C---:B------:R-:W-:Y:S02]  /*19e70*/  @!P3 LEA R30, P6, R21.reuse, R34, 0x1 ;  /* 0x00000022151eb211 */ /* 0x040fe400078c08ff */
[----:B------:R-:W-:Y:S02]  /*19e80*/  ISETP.GE.OR P0, PT, R0, R63, P0 ;  /* 0x0000003f0000720c */ /* 0x000fe40000706670 */
[C-C-:B------:R-:W-:Y:S02]  /*19e90*/  @!P1 LEA.HI.X R3, R21.reuse, R3, R60.reuse, 0x1, P4 ;  /* 0x0000000315039211 */ /* 0x140fe400020f0c3c */
[----:B------:R-:W-:-:S02]  /*19ea0*/  @!P2 LEA.HI.X R29, R21, R29, R60, 0x1, P5 ;  /* 0x0000001d151da211 */ /* 0x000fc400028f0c3c */
        /* <DEDUP_REMOVED lines=9> */
.L_x_1257:
[----:B------:R-:W2:Y:S01]  /*19f40*/  LDL R68, [R1+0x24] ;  /* 0x0000240001447983 */ /* 0x000ea20000100800 */
[----:B0-----:R-:W0:Y:S01]  /*19f50*/  @P4 LDC R6, c[0x0][0xbec] ;  /* 0x0002fb00ff064b82 */ /* 0x001e220000000800 */
[----:B------:R-:W-:Y:S01]  /*19f60*/  ULDC.64 UR4, c[0x0][0xb08] ;  /* 0x0002c20000047ab9 */ /* 0x000fe20000000a00 */
[----:B------:R-:W-:Y:S01]  /*19f70*/  SHF.R.S32.HI R0, RZ, 0x1f, R67 ;  /* 0x0000001fff007819 */ /* 0x000fe20000011443 */
[----:B------:R-:W-:Y:S01]  /*19f80*/  IMAD R66, R66, UR4, RZ ;  /* 0x0000000442427c24 */ /* 0x000fe2000f8e02ff */
[----:B------:R-:W-:Y:S01]  /*19f90*/  ULDC.64 UR6, c[0x0][0xb30] ;  /* 0x0002cc0000067ab9 */ /* 0x000fe20000000a00 */
[----:B------:R-:W-:-:S03]  /*19fa0*/  IMAD.WIDE.U32 R2, R65, UR4, RZ ;  /* 0x0000000441027c25 */ /* 0x000fc6000f8e00ff */
[----:B------:R-:W1:Y:S01]  /*19fb0*/  @P4 LDC R9, c[0x0][0xbf0] ;  /* 0x0002fc00ff094b82 */ /* 0x000e620000000800 */
[----:B------:R-:W-:Y:S01]  /*19fc0*/  IMAD R65, R65, UR5, R66 ;  /* 0x0000000541417c24 */ /* 0x000fe2000f8e0242 */
[----:B------:R-:W-:-:S03]  /*19fd0*/  ULDC.64 UR4, c[0x0][0xb38] ;  /* 0x0002ce0000047ab9 */ /* 0x000fc60000000a00 */
[----:B------:R-:W-:Y:S02]  /*19fe0*/  IMAD.IADD R3, R3, 0x1, R65 ;  /* 0x0000000103037824 */ /* 0x000fe400078e0241 */
[----:B------:R-:W-:-:S04]  /*19ff0*/  IMAD.WIDE.U32 R2, R84, UR4, R2 ;  /* 0x0000000454027c25 */ /* 0x000fc8000f8e0002 */
[----:B------:R-:W-:Y:S01]  /*1a000*/  IMAD R3, R84, UR5, R3 ;  /* 0x0000000554037c24 */ /* 0x000fe2000f8e0203 */
[----:B------:R-:W-:Y:S02]  /*1a010*/  ULDC.64 UR4, c[0x0][0xb40] ;  /* 0x0002d00000047ab9 */ /* 0x000fe40000000a00 */
[----:B------:R-:W-:Y:S02]  /*1a020*/  IMAD R0, R0, UR4, RZ ;  /* 0x0000000400007c24 */ /* 0x000fe4000f8e02ff */
[----:B0-----:R-:W-:-:S04]  /*1a030*/  @P4 IMAD.HI.U32 R6, R11, R6, RZ ;  /* 0x000000060b064227 */ /* 0x001fc800078e00ff */
[C---:B------:R-:W-:Y:S02]  /*1a040*/  IMAD R7, R67.reuse, UR5, R0 ;  /* 0x0000000543077c24 */ /* 0x040fe4000f8e0200 */
[----:B------:R-:W-:Y:S01]  /*1a050*/  IMAD.WIDE.U32 R2, R67, UR4, R2 ;  /* 0x0000000443027c25 */ /* 0x000fe2000f8e0002 */
[----:B------:R-:W-:-:S03]  /*1a060*/  ULDC.64 UR4, c[0x0][0xb48] ;  /* 0x0002d20000047ab9 */ /* 0x000fc60000000a00 */
[----:B------:R-:W-:Y:S01]  /*1a070*/  IMAD.MOV.U32 R5, RZ, RZ, R11 ;  /* 0x000000ffff057224 */ /* 0x000fe200078e000b */
[----:B-1----:R-:W-:Y:S01]  /*1a080*/  @P4 SHF.R.U32.HI R5, RZ, R9, R6 ;  /* 0x00000009ff054219 */ /* 0x002fe20000011606 */
[----:B------:R-:W-:-:S03]  /*1a090*/  IMAD.IADD R3, R3, 0x1, R7 ;  /* 0x0000000103037824 */ /* 0x000fc600078e0207 */
[--C-:B------:R-:W-:Y:S01]  /*1a0a0*/  SHF.R.S32.HI R0, RZ, 0x1f, R5.reuse ;  /* 0x0000001fff007819 */ /* 0x100fe20000011405 */
[----:B------:R-:W-:Y:S02]  /*1a0b0*/  IMAD.MOV R7, RZ, RZ, -R5 ;  /* 0x000000ffff077224 */ /* 0x000fe400078e0a05 */
[----:B------:R-:W-:-:S04]  /*1a0c0*/  IMAD.WIDE.U32 R2, R83, UR4, R2 ;  /* 0x0000000453027c25 */ /* 0x000fc8000f8e0002 */
[----:B------:R-:W-:Y:S02]  /*1a0d0*/  IMAD R7, R64, R7, R11 ;  /* 0x0000000740077224 */ /* 0x000fe400078e020b */
        /* <DEDUP_REMOVED lines=19> */
[----:B------:R1:W3:Y:S04]  /*1a210*/  SHFL.IDX PT, R7, R5, RZ, 0x1c1f ;  /* 0x001c1fff05077589 */ /* 0x0002e800000e0000 */
[----:B0-----:R1:W0:Y:S01]  /*1a220*/  SHFL.IDX PT, R6, R0, RZ, 0x1c1f ;  /* 0x001c1fff00067589 */ /* 0x00122200000e0000 */
[----:B--2---:R-:W-:-:S02]  /*1a230*/  VIADD R21, R68, 0x10 ;  /* 0x0000001044157836 */ /* 0x004fc40000000000 */
[C---:B------:R-:W-:Y:S02]  /*1a240*/  VIADD R25, R68.reuse, 0x8 ;  /* 0x0000000844197836 */ /* 0x040fe40000000000 */
[C---:B------:R-:W-:Y:S02]  /*1a250*/  VIADD R27, R68.reuse, 0x18 ;  /* 0x00000018441b7836 */ /* 0x040fe40000000000 */
[C---:B------:R-:W-:Y:S02]  /*1a260*/  VIADD R61, R68.reuse, 0x20 ;  /* 0x00000020443d7836 */ /* 0x040fe40000000000 */
[C---:B------:R-:W-:Y:S02]  /*1a270*/  VIADD R65, R68.reuse, 0x28 ;  /* 0x0000002844417836 */ /* 0x040fe40000000000 */
[C---:B------:R-:W-:Y:S02]  /*1a280*/  VIADD R67, R68.reuse, 0x30 ;  /* 0x0000003044437836 */ /* 0x040fe40000000000 */
[----:B------:R-:W-:Y:S01]  /*1a290*/  VIADD R69, R68, 0x38 ;  /* 0x0000003844457836 */ /* 0x000fe20000000000 */
[----:B------:R-:W-:-:S02]  /*1a2a0*/  SHF.R.S32.HI R20, RZ, 0x1f, R21 ;  /* 0x0000001fff147819 */ /* 0x000fc40000011415 */
[----:B------:R-:W-:Y:S02]  /*1a2b0*/  SHF.R.S32.HI R24, RZ, 0x1f, R27 ;  /* 0x0000001fff187819 */ /* 0x000fe4000001141b */
[----:B------:R-:W-:Y:S02]  /*1a2c0*/  SHF.R.S32.HI R26, RZ, 0x1f, R61 ;  /* 0x0000001fff1a7819 */ /* 0x000fe4000001143d */
[----:B------:R-:W-:Y:S02]  /*1a2d0*/  SHF.R.S32.HI R60, RZ, 0x1f, R65 ;  /* 0x0000001fff3c7819 */ /* 0x000fe40000011441 */
[----:B------:R-:W-:Y:S02]  /*1a2e0*/  SHF.R.S32.HI R62, RZ, 0x1f, R67 ;  /* 0x0000001fff3e7819 */ /* 0x000fe40000011443 */
[----:B------:R-:W-:Y:S02]  /*1a2f0*/  SHF.R.S32.HI R64, RZ, 0x1f, R69 ;  /* 0x0000001fff407819 */ /* 0x000fe40000011445 */
[----:B------:R-:W-:Y:S01]  /*1a300*/  SHF.R.S32.HI R66, RZ, 0x1f, R25 ;  /* 0x0000001fff427819 */ /* 0x000fe20000011419 */
[----:B01-3--:R-:W-:Y:S06]  /*1a310*/  @P0 BRA `(.L_x_1260) ;  /* 0x0000000000800947 */ /* 0x00bfec0003800000 */
[----:B------:R-:W-:Y:S02]  /*1a320*/  ULDC UR4, c[0x0][0xac8] ;  /* 0x0002b20000047ab9 */ /* 0x000fe40000000800 */
[----:B------:R-:W-:Y:S02]  /*1a330*/  ISETP.GE.AND P1, PT, R25, UR4, PT ;  /* 0x0000000419007c0c */ /* 0x000fe4000bf26270 */
[----:B------:R-:W-:Y:S02]  /*1a340*/  ISETP.GE.AND P0, PT, R68, UR4, PT ;  /* 0x0000000444007c0c */ /* 0x000fe4000bf06270 */
[----:B------:R-:W-:Y:S02]  /*1a350*/  ISETP.GE.AND P4, PT, R21, UR4, PT ;  /* 0x0000000415007c0c */ /* 0x000fe4000bf86270 */
[----:B------:R-:W-:Y:S02]  /*1a360*/  ISETP.GE.AND P5, PT, R27, UR4, PT ;  /* 0x000000041b007c0c */ /* 0x000fe4000bfa6270 */
[----:B------:R-:W-:-:S05]  /*1a370*/  ISETP.GE.AND P3, PT, R61, UR4, PT ;  /* 0x000000043d007c0c */ /* 0x000fca000bf66270 */
        /* <DEDUP_REMOVED lines=18> */
[-C--:B-1----:R-:W-:Y:S02]  /*1a4a0*/  @!P1 LEA R8, P5, R67, R6.reuse, 0x2 ;  /* 0x0000000643089211 */ /* 0x082fe400078a10ff */
[----:B------:R-:W-:Y:S01]  /*1a4b0*/  @!P0 LEA R6, P6, R69, R6, 0x2 ;  /* 0x0000000645068211 */ /* 0x000fe200078c10ff */
[----:B------:R2:W-:Y:S01]  /*1a4c0*/  @!P3 ST.E.64 desc[UR40][R2.64], R36 ;  /* 0x000000240200b985 */ /* 0x0005e2000c101b28 */
[-C--:B------:R-:W-:Y:S02]  /*1a4d0*/  @!P1 LEA.HI.X R9, R67, R7.reuse, R62, 0x2, P5 ;  /* 0x0000000743099211 */ /* 0x080fe400028f143e */
[----:B------:R-:W-:Y:S01]  /*1a4e0*/  @!P0 LEA.HI.X R7, R69, R7, R64, 0x2, P6 ;  /* 0x0000000745078211 */ /* 0x000fe200030f1440 */
[----:B------:R2:W-:Y:S04]  /*1a4f0*/  @!P2 ST.E.64 desc[UR40][R14.64], R38 ;  /* 0x000000260e00a985 */ /* 0x0005e8000c101b28 */
[----:B------:R2:W-:Y:S04]  /*1a500*/  @!P1 ST.E.64 desc[UR40][R8.64], R40 ;  /* 0x0000002808009985 */ /* 0x0005e8000c101b28 */
[----:B------:R2:W-:Y:S02]  /*1a510*/  @!P0 ST.E.64 desc[UR40][R6.64], R42 ;  /* 0x0000002a06008985 */ /* 0x0005e4000c101b28 */
.L_x_1260:
[----:B------:R-:W-:Y:S05]  /*1a520*/  BSYNC B1 ;  /* 0x0000000000017941 */ /* 0x000fea0003800000 */
.L_x_1259:
[----:B------:R-:W-:Y:S01]  /*1a530*/  ISETP.GE.AND P0, PT, R4, R63, PT ;  /* 0x0000003f0400720c */ /* 0x000fe20003f06270 */
[----:B--2---:R0:W1:Y:S04]  /*1a540*/  SHFL.IDX PT, R7, R5, 0x1, 0x1c1f ;  /* 0x003c1f0005077f89 */ /* 0x00406800000e0000 */
[----:B------:R0:W2:Y:S08]  /*1a550*/  SHFL.IDX PT, R6, R0, 0x1, 0x1c1f ;  /* 0x003c1f0000067f89 */ /* 0x0000b000000e0000 */
[----:B0-----:R-:W-:Y:S05]  /*1a560*/  @P0 BRA `(.L_x_1258) ;  /* 0x0000000800f00947 */ /* 0x001fea0003800000 */
[----:B------:R-:W-:Y:S02]  /*1a570*/  ULDC UR4, c[0x0][0xac8] ;  /* 0x0002b20000047ab9 */ /* 0x000fe40000000800 */
[----:B------:R-:W-:Y:S02]  /*1a580*/  ISETP.GE.AND P0, PT, R68, UR4, PT ;  /* 0x0000000444007c0c */ /* 0x000fe4000bf06270 */
[----:B------:R-:W-:Y:S02]  /*1a590*/  ISETP.GE.AND P4, PT, R25, UR4, PT ;  /* 0x0000000419007c0c */ /* 0x000fe4000bf86270 */
[----:B------:R-:W-:Y:S02]  /*1a5a0*/  ISETP.GE.AND P3, PT, R21, UR4, PT ;  /* 0x0000000415007c0c */ /* 0x000fe4000bf66270 */
[----:B------:R-:W-:Y:S02]  /*1a5b0*/  ISETP.GE.AND P2, PT, R27, UR4, PT ;  /* 0x000000041b007c0c */ /* 0x000fe4000bf46270 */
[----:B------:R-:W-:-:S05]  /*1a5c0*/  ISETP.GE.AND P1, PT, R61, UR4, PT ;  /* 0x000000043d007c0c */ /* 0x000fca000bf26270 */
[----:B-12---:R-:W-:Y:S02]  /*1a5d0*/  @!P0 IMAD.WIDE R2, R68, 0x4, R6 ;  /* 0x0000000444028825 */ /* 0x006fe400078e0206 */
[-C--:B------:R-:W-:Y:S02]  /*1a5e0*/  @!P4 LEA R4, P5, R25, R6.reuse, 0x2 ;  /* 0x000000061904c211 */ /* 0x080fe400078a10ff */
        /* <DEDUP_REMOVED lines=26> */
.L_x_1255:
[----:B0-----:R-:W2:Y:S01]  /*1a790*/  LDL R6, [R1+0x70] ;  /* 0x0000700001067983 */ /* 0x001ea20000100800 */
[----:B------:R-:W-:Y:S01]  /*1a7a0*/  ULDC.64 UR4, c[0x0][0xc08] ;  /* 0x0003020000047ab9 */ /* 0x000fe20000000a00 */
[----:B------:R-:W2:Y:S01]  /*1a7b0*/  LDC.64 R2, c[0x0][0xc00] ;  /* 0x00030000ff027b82 */ /* 0x000ea20000000a00 */
[----:B------:R-:W-:Y:S01]  /*1a7c0*/  ISETP.NE.U32.AND P0, PT, RZ, UR4, PT ;  /* 0x00000004ff007c0c */ /* 0x000fe2000bf05070 */
[----:B------:R-:W-:-:S03]  /*1a7d0*/  IMAD.MOV.U32 R13, RZ, RZ, RZ ;  /* 0x000000ffff0d7224 */ /* 0x000fc600078e00ff */
[----:B------:R-:W-:Y:S01]  /*1a7e0*/  ISETP.NE.AND.EX P1, PT, RZ, UR5, PT, P0 ;  /* 0x00000005ff007c0c */ /* 0x000fe2000bf25300 */
[----:B------:R-:W-:Y:S02]  /*1a7f0*/  ULDC.64 UR4, c[0x0][0xc00] ;  /* 0x0003000000047ab9 */ /* 0x000fe40000000a00 */
[----:B------:R-:W-:-:S04]  /*1a800*/  ISETP.NE.U32.AND P0, PT, RZ, UR4, PT ;  /* 0x00000004ff007c0c */ /* 0x000fc8000bf05070 */
[----:B------:R-:W-:-:S06]  /*1a810*/  ISETP.NE.AND.EX P0, PT, RZ, UR5, PT, P0 ;  /* 0x00000005ff007c0c */ /* 0x000fcc000bf05300 */
[----:B------:R-:W0:Y:S01]  /*1a820*/  @P1 LDC.64 R4, c[0x0][0xc08] ;  /* 0x00030200ff041b82 */ /* 0x000e220000000a00 */
[----:B------:R-:W-:Y:S02]  /*1a830*/  ULDC UR4, c[0x0][0xa88] ;  /* 0x0002a20000047ab9 */ /* 0x000fe40000000800 */
[----:B------:R-:W-:Y:S02]  /*1a840*/  IMAD.U32 R0, RZ, RZ, UR4 ;  /* 0x00000004ff007e24 */ /* 0x000fe4000f8e00ff */
[----:B--2---:R-:W-:-:S04]  /*1a850*/  IMAD.WIDE R2, R6, 0x4, R2 ;  /* 0x0000000406027825 */ /* 0x004fc800078e0202 */
[----:B0-----:R-:W-:Y:S01]  /*1a860*/  @P1 IMAD.WIDE R4, R6, 0x4, R4 ;  /* 0x0000000406041825 */ /* 0x001fe200078e0204 */
[----:B------:R0:W5:Y:S04]  /*1a870*/  @P0 LDG.E R13, desc[UR40][R2.64] ;  /* 0x00000028020d0981 */ /* 0x000168000c1e1900 */
[----:B------:R0:W5:Y:S01]  /*1a880*/  @P1 LDG.E R0, desc[UR40][R4.64] ;  /* 0x0000002804001981 */ /* 0x000162000c1e1900 */
[----:B------:R-:W-:Y:S02]  /*1a890*/  ISETP.GT.AND P3, PT, R63, 0xbf, PT ;  /* 0x000000bf3f00780c */ /* 0x000fe40003f64270 */
[----:B------:R-:W-:Y:S02]  /*1a8a0*/  ISETP.GT.AND P2, PT, R79, 0x1, PT ;  /* 0x000000014f00780c */ /* 0x000fe40003f44270 */
[----:B------:R-:W-:Y:S01]  /*1a8b0*/  SHF.R.S32.HI R20, RZ, 0x1f, R6 ;  /* 0x0000001fff147819 */ /* 0x000fe20000011406 */
[----:B------:R-:W-:Y:S10]  /*1a8c0*/  @P1 BRA `(.L_x_1261) ;  /* 0x0000000000101947 */ /* 0x000ff40003800000 */
[----:B------:R-:W-:Y:S05]  /*1a8d0*/  @!P0 BRA `(.L_x_1261) ;  /* 0x00000000000c8947 */ /* 0x000fea0003800000 */
[----:B0-----:R-:W2:Y:S04]  /*1a8e0*/  LDG.E R5, desc[UR40][R2.64] ;  /* 0x0000002802057981 */ /* 0x001ea8000c1e1900 */
[----:B-----5:R-:W2:Y:S02]  /*1a8f0*/  LDG.E R0, desc[UR40][R2.64+0x4] ;  /* 0x0000042802007981 */ /* 0x020ea4000c1e1900 */
[----:B--2---:R-:W-:-:S07]  /*1a900*/  IMAD.IADD R0, R0, 0x1, -R5 ;  /* 0x0000000100007824 */ /* 0x004fce00078e0a05 */
.L_x_1261:
[----:B------:R-:W-:Y:S01]  /*1a910*/  BSSY B1, `(.L_x_1262) ;  /* 0x0000038000017945 */ /* 0x000fe20003800000 */
[----:B------:R-:W-:Y:S02]  /*1a920*/  SEL R25, R6, RZ, !P0 ;  /* 0x000000ff06197207 */ /* 0x000fe40004000000 */
[----:B------:R-:W-:Y:S02]  /*1a930*/  SEL R20, R20, RZ, !P0 ;  /* 0x000000ff14147207 */ /* 0x000fe40004000000 */
[----:B-----5:R-:W-:Y:S01]  /*1a940*/  SHF.R.S32.HI R14, RZ, 0x1f, R13 ;  /* 0x0000001fff0e7819 */ /* 0x020fe2000001140d */
[----:B------:R-:W-:Y:S06]  /*1a950*/  @P3 BRA `(.L_x_1263) ;  /* 0x0000000000cc3947 */ /* 0x000fec0003800000 */
[----:B0-----:R-:W2:Y:S01]  /*1a960*/  LDL R3, [R1+0x34] ;  /* 0x0000340001037983 */ /* 0x001ea20000100800 */
[----:B------:R-:W0:Y:S02]  /*1a970*/  LDC R29, c[0x0][0xbe8] ;  /* 0x0002fa00ff1d7b82 */ /* 0x000e240000000800 */
[----:B0-----:R-:W-:Y:S01]  /*1a980*/  IMAD R2, R0, R29, RZ ;  /* 0x0000001d00027224 */ /* 0x001fe200078e02ff */
[----:B--2---:R-:W-:-:S04]  /*1a990*/  IADD3 R27, R3, -0x80, R81 ;  /* 0xffffff80031b7810 */ /* 0x004fc80007ffe051 */
[----:B------:R-:W-:-:S13]  /*1a9a0*/  ISETP.GE.AND P0, PT, R27, R2, PT ;  /* 0x000000021b00720c */ /* 0x000fda0003f06270 */
[----:B------:R-:W-:Y:S05]  /*1a9b0*/  @P0 BRA `(.L_x_1263) ;  /* 0x0000000000b40947 */ /* 0x000fea0003800000 */
[----:B------:R-:W2:Y:S01]  /*1a9c0*/  LDL R10, [R1+0x60] ;  /* 0x00006000010a7983 */ /* 0x000ea20000100800 */
[----:B------:R-:W-:Y:S01]  /*1a9d0*/  IMAD.MOV.U32 R2, RZ, RZ, 0x9b8 ;  /* 0x000009b8ff027424 */ /* 0x000fe200078e00ff */
[----:B------:R-:W-:Y:S01]  /*1a9e0*/  ISETP.GT.AND P3, PT, R79, 0x1, PT ;  /* 0x000000014f00780c */ /* 0x000fe20003f64270 */
[----:B------:R-:W0:Y:S01]  /*1a9f0*/  LDC.64 R30, c[0x0][0xba8] ;  /* 0x0002ea00ff1e7b82 */ /* 0x000e220000000a00 */
[----:B------:R-:W3:Y:S01]  /*1aa00*/  LDL.LU R26, [R1+0x78] ;  /* 0x00007800011a7983 */ /* 0x000ee20000300800 */
[----:B------:R-:W-:Y:S01]  /*1aa10*/  ISETP.NE.AND P0, PT, R29, 0x1, PT ;  /* 0x000000011d00780c */ /* 0x000fe20003f05270 */
[----:B------:R-:W-:Y:S01]  /*1aa20*/  IMAD.MOV.U32 R15, RZ, RZ, R27 ;  /* 0x000000ffff0f7224 */ /* 0x000fe200078e001b */
[----:B------:R-:W-:-:S04]  /*1aa30*/  SEL R24, R2, 0x978, P3 ;  /* 0x0000097802187807 */ /* 0x000fc80001800000 */
[----:B------:R-:W1:Y:S08]  /*1aa40*/  LDC.64 R6, c[0x0][R24+0x220] ;  /* 0x0000880018067b82 */ /* 0x000e700000000a00 */
[----:B------:R-:W2:Y:S08]  /*1aa50*/  LDC.64 R2, c[0x0][R24+0x218] ;  /* 0x0000860018027b82 */ /* 0x000eb00000000a00 */
[----:B------:R-:W4:Y:S08]  /*1aa60*/  LDC.64 R8, c[0x0][R24+0x228] ;  /* 0x00008a0018087b82 */ /* 0x000f300000000a00 */
[----:B------:R-:W5:Y:S08]  /*1aa70*/  LDC.64 R4, c[0x0][R24+0x210] ;  /* 0x0000840018047b82 */ /* 0x000f700000000a00 */
[----:B------:R-:W4:Y:S08]  /*1aa80*/  @P0 LDC R12, c[0x0][0xbec] ;  /* 0x0002fb00ff0c0b82 */ /* 0x000f300000000800 */
[----:B------:R-:W5:Y:S01]  /*1aa90*/  @P0 LDC R35, c[0x0][0xbf0] ;  /* 0x0002fc00ff230b82 */ /* 0x000f620000000800 */
[----:B-1----:R-:W-:-:S07]  /*1aaa0*/  IMAD R7, R7, R25, RZ ;  /* 0x0000001907077224 */ /* 0x002fce00078e02ff */
[----:B0-----:R-:W0:Y:S01]  /*1aab0*/  @!P3 LDC R30, c[0x0][0xb50] ;  /* 0x0002d400ff1ebb82 */ /* 0x001e220000000800 */
[----:B------:R-:W-:Y:S02]  /*1aac0*/  IMAD R7, R6, R20, R7 ;  /* 0x0000001406077224 */ /* 0x000fe400078e0207 */
[----:B----4-:R-:W-:-:S05]  /*1aad0*/  @P0 IMAD.HI.U32 R12, R27, R12, RZ ;  /* 0x0000000c1b0c0227 */ /* 0x010fca00078e00ff */
[----:B------:R-:W1:Y:S01]  /*1aae0*/  @!P3 LDC R31, c[0x0][0xb54] ;  /* 0x0002d500ff1fbb82 */ /* 0x000e620000000800 */
[----:B-----5:R-:W-:Y:S01]  /*1aaf0*/  @P0 SHF.R.U32.HI R15, RZ, R35, R12 ;  /* 0x00000023ff0f0219 */ /* 0x020fe2000001160c */
        /* <DEDUP_REMOVED lines=21> */
[----:B0-----:R-:W-:-:S04]  /*1ac50*/  LEA R4, P0, R2, R30, 0x2 ;  /* 0x0000001e02047211 */ /* 0x001fc800078010ff */
[----:B-1----:R-:W-:Y:S01]  /*1ac60*/  LEA.HI.X R5, R2, R31, R3, 0x2, P0 ;  /* 0x0000001f02057211 */ /* 0x002fe200000f1403 */
[----:B------:R-:W-:-:S05]  /*1ac70*/  IMAD.MOV.U32 R3, RZ, RZ, -0x800000 ;  /* 0xff800000ff037424 */ /* 0x000fca00078e00ff */
[----:B------:R1:W-:Y:S03]  /*1ac80*/  STG.E desc[UR40][R4.64], R3 ;  /* 0x0000000304007986 */ /* 0x0003e6000c101928 */
.L_x_1263:
[----:B------:R-:W-:Y:S05]  /*1ac90*/  BSYNC B1 ;  /* 0x0000000000017941 */ /* 0x000fea0003800000 */
.L_x_1262:
[----:B------:R-:W-:Y:S05]  /*1aca0*/  @P2 BRA `(.L_x_1258) ;  /* 0x0000000400202947 */ /* 0x000fea0003800000 */
[----:B------:R-:W2:Y:S01]  /*1acb0*/  LDL.LU R12, [R1+0x60] ;  /* 0x00006000010c7983 */ /* 0x000ea20000300800 */
[----:B------:R-:W3:Y:S01]  /*1acc0*/  LDC R11, c[0x0][0xbe8] ;  /* 0x0002fa00ff0b7b82 */ /* 0x000ee20000000800 */
[----:B------:R-:W-:Y:S01]  /*1acd0*/  ULDC.64 UR4, c[0x0][0xaa0] ;  /* 0x0002a80000047ab9 */ /* 0x000fe20000000a00 */
[----:B------:R-:W-:Y:S01]  /*1ace0*/  IMAD R61, R61, 0x30, R62 ;  /* 0x000000303d3d7824 */ /* 0x000fe200078e023e */
[----:B------:R-:W4:Y:S01]  /*1acf0*/  LDL.LU R10, [R1+0x34] ;  /* 0x00003400010a7983 */ /* 0x000f220000300800 */
[----:B0-----:R-:W-:Y:S01]  /*1ad00*/  IMAD R2, R14, UR4, RZ ;  /* 0x000000040e027c24 */ /* 0x001fe2000f8e02ff */
[----:B------:R-:W-:Y:S02]  /*1ad10*/  ULDC.64 UR6, c[0x0][0xaf0] ;  /* 0x0002bc0000067ab9 */ /* 0x000fe40000000a00 */
[----:B------:R-:W-:Y:S02]  /*1ad20*/  IMAD R6, R20, UR6, RZ ;  /* 0x0000000614067c24 */ /* 0x000fe4000f8e02ff */
[----:B-1----:R-:W-:-:S02]  /*1ad30*/  IMAD R5, R13, UR5, R2 ;  /* 0x000000050d057c24 */ /* 0x002fc4000f8e0202 */
[----:B------:R-:W-:Y:S01]  /*1ad40*/  IMAD.WIDE.U32 R2, R13, UR4, RZ ;  /* 0x000000040d027c25 */ /* 0x000fe2000f8e00ff */
[----:B------:R-:W-:-:S03]  /*1ad50*/  ULDC.64 UR4, c[0x0][0xae8] ;  /* 0x0002ba0000047ab9 */ /* 0x000fc60000000a00 */
[----:B------:R-:W-:Y:S01]  /*1ad60*/  IMAD.IADD R3, R3, 0x1, R5 ;  /* 0x0000000103037824 */ /* 0x000fe200078e0205 */
[----:B---3--:R-:W-:Y:S01]  /*1ad70*/  ISETP.NE.AND P0, PT, R11, 0x1, PT ;  /* 0x000000010b00780c */ /* 0x008fe20003f05270 */
[----:B------:R-:W-:-:S12]  /*1ad80*/  IMAD R13, R0, R11, RZ ;  /* 0x0000000b000d7224 */ /* 0x000fd800078e02ff */
[----:B------:R-:W0:Y:S08]  /*1ad90*/  @P0 LDC R7, c[0x0][0xbec] ;  /* 0x0002fb00ff070b82 */ /* 0x000e300000000800 */
[----:B------:R-:W1:Y:S01]  /*1ada0*/  @P0 LDC R9, c[0x0][0xbf0] ;  /* 0x0002fc00ff090b82 */ /* 0x000e620000000800 */
[----:B--2---:R-:W-:-:S04]  /*1adb0*/  IMAD.WIDE.U32 R2, R12, UR4, R2 ;  /* 0x000000040c027c25 */ /* 0x004fc8000f8e0002 */
[----:B----4-:R-:W-:Y:S02]  /*1adc0*/  IMAD.IADD R8, R10, 0x1, R61 ;  /* 0x000000010a087824 */ /* 0x010fe400078e023d */
[----:B------:R-:W-:Y:S01]  /*1add0*/  IMAD R3, R12, UR5, R3 ;  /* 0x000000050c037c24 */ /* 0x000fe2000f8e0203 */
[----:B------:R-:W-:Y:S01]  /*1ade0*/  ULDC.64 UR4, c[0x0][0xae0] ;  /* 0x0002b80000047ab9 */ /* 0x000fe20000000a00 */
[----:B0-----:R-:W-:-:S04]  /*1adf0*/  @P0 IMAD.HI.U32 R4, R8, R7, RZ ;  /* 0x0000000708040227 */ /* 0x001fc800078e00ff */
[----:B------:R-:W-:Y:S01]  /*1ae00*/  IMAD.MOV.U32 R5, RZ, RZ, R8 ;  /* 0x000000ffff057224 */ /* 0x000fe200078e0008 */
[----:B-1----:R-:W-:Y:S01]  /*1ae10*/  @P0 SHF.R.U32.HI R5, RZ, R9, R4 ;  /* 0x00000009ff050219 */ /* 0x002fe20000011604 */
        /* <DEDUP_REMOVED lines=18> */
[----:B------:R-:W-:Y:S01]  /*1af40*/  IMAD.IADD R62, R62, 0x1, R10 ;  /* 0x000000013e3e7824 */ /* 0x000fe200078e020a */
[----:B------:R-:W-:Y:S02]  /*1af50*/  ULDC UR4, c[0x0][0xac8] ;  /* 0x0002b20000047ab9 */ /* 0x000fe40000000800 */
[----:B------:R-:W-:Y:S01]  /*1af60*/  LEA.HI.X R8, R2, UR5, R3, 0x1, P0 ;  /* 0x0000000502087c11 */ /* 0x000fe200080f0c03 */
[----:B------:R-:W0:Y:S01]  /*1af70*/  SHFL.IDX PT, R6, R4, RZ, 0x181f ;  /* 0x00181fff04067589 */ /* 0x000e2200000e0000 */
[----:B------:R-:W-:Y:S01]  /*1af80*/  ISETP.GE.AND P0, PT, R21, UR4, PT ;  /* 0x0000000415007c0c */ /* 0x000fe2000bf06270 */
[C---:B------:R-:W-:Y:S02]  /*1af90*/  VIADD R0, R62.reuse, 0x30 ;  /* 0x000000303e007836 */ /* 0x040fe40000000000 */
[----:B------:R-:W1:Y:S01]  /*1afa0*/  SHFL.IDX PT, R10, R4, 0x1, 0x181f ;  /* 0x00381f00040a7f89 */ /* 0x000e6200000e0000 */
[C---:B------:R-:W-:Y:S01]  /*1afb0*/  VIADD R2, R62.reuse, 0x60 ;  /* 0x000000603e027836 */ /* 0x040fe20000000000 */
[CC--:B------:R-:W-:Y:S01]  /*1afc0*/  ISETP.GE.OR P3, PT, R62.reuse, R13.reuse, P0 ;  /* 0x0000000d3e00720c */ /* 0x0c0fe20000766670 */
[----:B------:R-:W-:Y:S01]  /*1afd0*/  VIADD R3, R62, 0x90 ;  /* 0x000000903e037836 */ /* 0x000fe20000000000 */
[----:B------:R-:W2:Y:S01]  /*1afe0*/  SHFL.IDX PT, R12, R4, 0x2, 0x181f ;  /* 0x00581f00040c7f89 */ /* 0x000ea200000e0000 */
[----:B------:R-:W-:-:S02]  /*1aff0*/  ISETP.GE.OR P2, PT, R0, R13, P0 ;  /* 0x0000000d0000720c */ /* 0x000fc40000746670 */
[-C--:B------:R-:W-:Y:S01]  /*1b000*/  ISETP.GE.OR P1, PT, R2, R13.reuse, P0 ;  /* 0x0000000d0200720c */ /* 0x080fe20000726670 */
[----:B------:R-:W3:Y:S01]  /*1b010*/  SHFL.IDX PT, R5, R8, RZ, 0x181f ;  /* 0x00181fff08057589 */ /* 0x000ee200000e0000 */
[----:B------:R-:W-:-:S03]  /*1b020*/  ISETP.GE.OR P0, PT, R3, R13, P0 ;  /* 0x0000000d0300720c */ /* 0x000fc60000706670 */
        /* <DEDUP_REMOVED lines=16> */
.L_x_1258:
[----:B------:R-:W-:Y:S05]  /*1b130*/  BSYNC B0 ;  /* 0x0000000000007941 */ /* 0x000fea0003800000 */
.L_x_1254:
[----:B------:R-:W3:Y:S01]  /*1b140*/  LDL R0, [R1+0x5c] ;  /* 0x00005c0001007983 */ /* 0x000ee20000100800 */
[----:B------:R-:W-:Y:S02]  /*1b150*/  ULDC UR4, c[0x0][0xc3c] ;  /* 0x00030f0000047ab9 */ /* 0x000fe40000000800 */
[----:B---3--:R-:W-:-:S13]  /*1b160*/  ISETP.GE.AND P0, PT, R0, UR4, PT ;  /* 0x0000000400007c0c */ /* 0x008fda000bf06270 */
[----:B------:R-:W-:Y:S05]  /*1b170*/  @!P0 BRA `(.L_x_1264) ;  /* 0xfffffe5c00888947 */ /* 0x000fea000383ffff */
[----:B------:R-:W-:Y:S05]  /*1b180*/  BRA `(.L_x_1082) ;  /* 0x0000007000547947 */ /* 0x000fea0003800000 */
.L_x_1080:
[----:B------:R-:W-:-:S08]  /*1b190*/  NOP ;  /* 0x0000000000007918 */ /* 0x000fd00000000000 */
[----:B0-----:R-:W0:-:S00]  /*1b1a0*/  USETMAXREG.DEALLOC.CTAPOOL 0x20 ;  /* 0x00000020000079c8 */ /* 0x001e0000080e0500 */
        /* <DEDUP_REMOVED lines=11> */
[----:B------:R-:W1:Y:S01]  /*1b260*/  LDS.128 R24, [UR4+0x132d0] ;  /* 0x0132d004ff187984 */ /* 0x000e620008000c00 */
[----:B------:R-:W-:Y:S06]  /*1b270*/  BAR.ARV 0x4, 0x200 ;  /* 0x0108000000007b1d */ /* 0x000fec0000002000 */
[----:B------:R-:W-:Y:S05]  /*1b280*/  BRA `(.L_x_1266) ;  /* 0x0000000c008c7947 */ /* 0x000fea0003800000 */
.L_x_1265:
        /* <DEDUP_REMOVED lines=44> */
.L_x_1269:
[----:B------:R-:W0:Y:S01]  /*1b550*/  LDC R2, c[0x0][0xc3c] ;  /* 0x00030f00ff027b82 */ /* 0x000e220000000800 */
[----:B------:R-:W-:Y:S01]  /*1b560*/  UIADD3 UR4, UR4, 0x1f, URZ ;  /* 0x0000001f04047890 */ /* 0x000fe2000fffe03f */
[----:B------:R-:W-:Y:S02]  /*1b570*/  ULDC UR7, c[0x0][0xc3c] ;  /* 0x00030f0000077ab9 */ /* 0x000fe40000000800 */
[----:B------:R-:W-:-:S03]  /*1b580*/  IMAD.U32 R27, RZ, RZ, UR7 ;  /* 0x00000007ff1b7e24 */ /* 0x000fc6000f8e00ff */
[----:B0-----:R-:W-:-:S13]  /*1b590*/  ISETP.LE.AND P6, PT, R2, UR4, PT ;  /* 0x0000000402007c0c */ /* 0x001fda000bfc3270 */
[----:B------:R-:W-:Y:S05]  /*1b5a0*/  @P6 BRA `(.L_x_1268) ;  /* 0x0000000800a06947 */ /* 0x000fea0003800000 */
[----:B------:R-:W-:Y:S02]  /*1b5b0*/  VIADD R9, R0, UR4 ;  /* 0x0000000400097c36 */ /* 0x000fe40008000000 */
[----:B------:R-:W-:Y:S02]  /*1b5c0*/  IMAD.MOV.U32 R25, RZ, RZ, RZ ;  /* 0x000000ffff197224 */ /* 0x000fe400078e00ff */
[----:B------:R-:W-:Y:S01]  /*1b5d0*/  IMAD.MOV.U32 R6, RZ, RZ, RZ ;  /* 0x000000ffff067224 */ /* 0x000fe200078e00ff */
[----:B------:R-:W-:-:S13]  /*1b5e0*/  ISETP.GE.OR P6, PT, R9, R2, !P0 ;  /* 0x000000020900720c */ /* 0x000fda00047c6670 */
[----:B------:R-:W0:Y:S08]  /*1b5f0*/  @!P6 LDC.64 R4, c[0x0][0xc80] ;  /* 0x00032000ff04eb82 */ /* 0x000e300000000a00 */
[----:B------:R-:W1:Y:S01]  /*1b600*/  @!P6 LDC.64 R2, c[0x0][0xc78] ;  /* 0x00031e00ff02eb82 */ /* 0x000e620000000a00 */
[----:B0-----:R-:W-:-:S05]  /*1b610*/  @!P6 IMAD.WIDE R4, R9, 0x4, R4 ;  /* 0x000000040904e825 */ /* 0x001fca00078e0204 */
[----:B------:R-:W2:Y:S01]  /*1b620*/  @!P6 LDG.E R25, desc[UR40][R4.64] ;  /* 0x000000280419e981 */ /* 0x000ea2000c1e1900 */
[----:B-1----:R-:W-:-:S05]  /*1b630*/  @!P6 IMAD.WIDE R2, R9, 0x4, R2 ;  /* 0x000000040902e825 */ /* 0x002fca00078e0202 */
        /* <DEDUP_REMOVED lines=22> */
.L_x_1267:
        /* <DEDUP_REMOVED lines=8> */
[----:B------:R1:W2:Y:S01]  /*1b820*/  SHFL.IDX PT, R25, R25, R27, 0x1f ;  /* 0x00001f1b19197589 */ /* 0x0002a200000e0000 */
[----:B0-----:R-:W-:-:S07]  /*1b830*/  ISETP.NE.AND P1, PT, R6, 0x1, PT ;  /* 0x000000010600780c */ /* 0x001fce0003f25270 */
[----:B-1----:R-:W-:Y:S06]  /*1b840*/  @!P0 BRA `(.L_x_1270) ;  /* 0x0000000000088947 */ /* 0x002fec0003800000 */
[----:B------:R-:W-:-:S05]  /*1b850*/  VIADD R3, R27, 0xffffffff ;  /* 0xffffffff1b037836 */ /* 0x000fca0000000000 */
[----:B------:R0:W1:Y:S02]  /*1b860*/  SHFL.IDX PT, R24, R2, R3, 0x1f ;  /* 0x00001f0302187589 */ /* 0x00006400000e0000 */
.L_x_1270:
[----:B-1----:R-:W-:Y:S02]  /*1b870*/  IMAD R24, R24, UR5, R5 ;  /* 0x0000000518187c24 */ /* 0x002fe4000f8e0205 */
[----:B------:R-:W-:-:S03]  /*1b880*/  VIADD R27, R27, UR4 ;  /* 0x000000041b1b7c36 */ /* 0x000fc60008000000 */
[----:B------:R-:W-:Y:S01]  /*1b890*/  IADD3 R4, -R24, UR6, RZ ;  /* 0x0000000618047c10 */ /* 0x000fe2000fffe1ff */
[----:B------:R-:W-:Y:S06]  /*1b8a0*/  @!P1 BRA `(.L_x_1271) ;  /* 0x0000000000e49947 */ /* 0x000fec0003800000 */
[----:B--2---:R-:W-:Y:S02]  /*1b8b0*/  IABS R7, R25 ;  /* 0x0000001900077213 */ /* 0x004fe40000000000 */
[----:B------:R-:W-:Y:S02]  /*1b8c0*/  IABS R5, R6 ;  /* 0x0000000600057213 */ /* 0x000fe40000000000 */
[----:B------:R-:W1:Y:S08]  /*1b8d0*/  I2F.RP R8, R7 ;  /* 0x0000000700087306 */ /* 0x000e700000209400 */
[----:B-1----:R-:W0:Y:S02]  /*1b8e0*/  MUFU.RCP R8, R8 ;  /* 0x0000000800087308 */ /* 0x002e240000001000 */
[----:B0-----:R-:W-:Y:S01]  /*1b8f0*/  VIADD R2, R8, 0xffffffe ;  /* 0x0ffffffe08027836 */ /* 0x001fe20000000000 */
[----:B------:R-:W-:-:S05]  /*1b900*/  IABS R8, R4 ;  /* 0x0000000400087213 */ /* 0x000fca0000000000 */
[----:B------:R0:W1:Y:S02]  /*1b910*/  F2I.FTZ.U32.TRUNC.NTZ R3, R2 ;  /* 0x0000000200037305 */ /* 0x000064000021f000 */
[----:B0-----:R-:W-:Y:S02]  /*1b920*/  IMAD.MOV.U32 R2, RZ, RZ, RZ ;  /* 0x000000ffff027224 */ /* 0x001fe400078e00ff */
[----:B-1----:R-:W-:-:S04]  /*1b930*/  IMAD.MOV R10, RZ, RZ, -R3 ;  /* 0x000000ffff0a7224 */ /* 0x002fc800078e0a03 */
[----:B------:R-:W-:Y:S01]  /*1b940*/  IMAD R9, R10, R7, RZ ;  /* 0x000000070a097224 */ /* 0x000fe200078e02ff */
[----:B------:R-:W-:-:S03]  /*1b950*/  IABS R10, R25 ;  /* 0x00000019000a7213 */ /* 0x000fc60000000000 */
[----:B------:R-:W-:Y:S02]  /*1b960*/  IMAD.HI.U32 R3, R3, R9, R2 ;  /* 0x0000000903037227 */ /* 0x000fe400078e0002 */
[----:B------:R-:W0:Y:S02]  /*1b970*/  I2F.RP R9, R5 ;  /* 0x0000000500097306 */ /* 0x000e240000209400 */
[----:B------:R-:W-:Y:S02]  /*1b980*/  IMAD.MOV R11, RZ, RZ, -R10 ;  /* 0x000000ffff0b7224 */ /* 0x000fe400078e0a0a */
[----:B------:R-:W-:-:S04]  /*1b990*/  IMAD.HI.U32 R2, R3, R8, RZ ;  /* 0x0000000803027227 */ /* 0x000fc800078e00ff */
[----:B------:R-:W-:-:S05]  /*1b9a0*/  IMAD R8, R2, R11, R8 ;  /* 0x0000000b02087224 */ /* 0x000fca00078e0208 */
[----:B------:R-:W-:Y:S01]  /*1b9b0*/  ISETP.GT.U32.AND P1, PT, R7, R8, PT ;  /* 0x000000080700720c */ /* 0x000fe20003f24070 */
[----:B0-----:R-:W0:-:S12]  /*1b9c0*/  MUFU.RCP R9, R9 ;  /* 0x0000000900097308 */ /* 0x001e180000001000 */
[----:B------:R-:W-:Y:S02]  /*1b9d0*/  @!P1 IMAD.IADD R8, R8, 0x1, -R7 ;  /* 0x0000000108089824 */ /* 0x000fe400078e0a07 */
[----:B------:R-:W-:Y:S01]  /*1b9e0*/  @!P1 VIADD R2, R2, 0x1 ;  /* 0x0000000102029836 */ /* 0x000fe20000000000 */
[----:B------:R-:W-:Y:S02]  /*1b9f0*/  ISETP.NE.AND P1, PT, R25, RZ, PT ;  /* 0x000000ff1900720c */ /* 0x000fe40003f25270 */
[----:B------:R-:W-:Y:S01]  /*1ba00*/  ISETP.GE.U32.AND P0, PT, R8, R7, PT ;  /* 0x000000070800720c */ /* 0x000fe20003f06070 */
[----:B0-----:R-:W-:Y:S01]  /*1ba10*/  VIADD R3, R9, 0xffffffe ;  /* 0x0ffffffe09037836 */ /* 0x001fe20000000000 */
[----:B------:R-:W-:-:S04]  /*1ba20*/  LOP3.LUT R7, R4, R25, RZ, 0x3c, !PT ;  /* 0x0000001904077212 */ /* 0x000fc800078e3cff */
[----:B------:R-:W-:Y:S01]  /*1ba30*/  ISETP.GE.AND P2, PT, R7, RZ, PT ;  /* 0x000000ff0700720c */ /* 0x000fe20003f46270 */
[----:B------:R-:W0:Y:S06]  /*1ba40*/  F2I.FTZ.U32.TRUNC.NTZ R3, R3 ;  /* 0x0000000300037305 */ /* 0x000e2c000021f000 */
[----:B------:R-:W-:-:S04]  /*1ba50*/  @P0 VIADD R2, R2, 0x1 ;  /* 0x0000000102020836 */ /* 0x000fc80000000000 */
[----:B------:R-:W-:-:S04]  /*1ba60*/  IMAD.MOV.U32 R7, RZ, RZ, R2 ;  /* 0x000000ffff077224 */ /* 0x000fc800078e0002 */
[----:B------:R-:W-:Y:S01]  /*1ba70*/  @!P2 IMAD.MOV R7, RZ, RZ, -R7 ;  /* 0x000000ffff07a224 */ /* 0x000fe200078e0a07 */
[----:B------:R-:W-:Y:S01]  /*1ba80*/  @!P1 LOP3.LUT R7, RZ, R25, RZ, 0x33, !PT ;  /* 0x00000019ff079212 */ /* 0x000fe200078e33ff */
[----:B0-----:R-:W-:-:S04]  /*1ba90*/  IMAD.MOV R8, RZ, RZ, -R3 ;  /* 0x000000ffff087224 */ /* 0x001fc800078e0a03 */
[----:B------:R-:W-:Y:S01]  /*1baa0*/  IMAD.MOV.U32 R2, RZ, RZ, R8 ;  /* 0x000000ffff027224 */ /* 0x000fe200078e0008 */
[----:B------:R-:W-:-:S03]  /*1bab0*/  IABS R8, R6 ;  /* 0x0000000600087213 */ /* 0x000fc60000000000 */
[----:B------:R-:W-:Y:S02]  /*1bac0*/  IMAD R9, R2, R5, RZ ;  /* 0x0000000502097224 */ /* 0x000fe400078e02ff */
[----:B------:R-:W-:Y:S02]  /*1bad0*/  IMAD.MOV.U32 R2, RZ, RZ, RZ ;  /* 0x000000ffff027224 */ /* 0x000fe400078e00ff */
[----:B------:R-:W-:Y:S02]  /*1bae0*/  IMAD.MOV R8, RZ, RZ, -R8 ;  /* 0x000000ffff087224 */ /* 0x000fe400078e0a08 */
[----:B------:R-:W-:Y:S01]  /*1baf0*/  IMAD.HI.U32 R2, R3, R9, R2 ;  /* 0x0000000903027227 */ /* 0x000fe200078e0002 */
[----:B------:R-:W-:-:S05]  /*1bb00*/  IABS R3, R7 ;  /* 0x0000000700037213 */ /* 0x000fca0000000000 */
[----:B------:R-:W-:-:S04]  /*1bb10*/  IMAD.HI.U32 R2, R2, R3, RZ ;  /* 0x0000000302027227 */ /* 0x000fc800078e00ff */
[----:B------:R-:W-:Y:S01]  /*1bb20*/  IMAD R8, R2, R8, R3 ;  /* 0x0000000802087224 */ /* 0x000fe200078e0203 */
[----:B------:R-:W-:-:S04]  /*1bb30*/  LOP3.LUT R3, R7, R6, RZ, 0x3c, !PT ;  /* 0x0000000607037212 */ /* 0x000fc800078e3cff */
[----:B------:R-:W-:Y:S02]  /*1bb40*/  ISETP.GT.U32.AND P1, PT, R5, R8, PT ;  /* 0x000000080500720c */ /* 0x000fe40003f24070 */
[----:B------:R-:W-:Y:S01]  /*1bb50*/  ISETP.GE.AND P2, PT, R3, RZ, PT ;  /* 0x000000ff0300720c */ /* 0x000fe20003f46270 */
[----:B------:R-:W-:-:S10]  /*1bb60*/  IMAD.MOV R3, RZ, RZ, -R7 ;  /* 0x000000ffff037224 */ /* 0x000fd400078e0a07 */
        /* <DEDUP_REMOVED lines=13> */
.L_x_1271:
[----:B0-----:R-:W0:Y:S02]  /*1bc40*/  LDC.64 R2, c[0x0][0xc90] ;  /* 0x00032400ff027b82 */ /* 0x001e240000000a00 */
[----:B0-----:R-:W-:-:S05]  /*1bc50*/  IMAD.WIDE R2, R27, 0x4, R2 ;  /* 0x000000041b027825 */ /* 0x001fca00078e0202 */
[----:B------:R0:W2:Y:S02]  /*1bc60*/  LDG.E R8, desc[UR40][R2.64] ;  /* 0x0000002802087981 */ /* 0x0000a4000c1e1900 */
[----:B0-----:R-:W-:Y:S02]  /*1bc70*/  IMAD.MOV.U32 R2, RZ, RZ, RZ ;  /* 0x000000ffff027224 */ /* 0x001fe400078e00ff */
[----:B--2---:R-:W-:-:S05]  /*1bc80*/  IMAD R5, R25, R8, RZ ;  /* 0x0000000819057224 */ /* 0x004fca00078e02ff */
[----:B------:R-:W-:-:S04]  /*1bc90*/  IABS R10, R5 ;  /* 0x00000005000a7213 */ /* 0x000fc80000000000 */
[----:B------:R-:W0:Y:S08]  /*1bca0*/  I2F.RP R6, R10 ;  /* 0x0000000a00067306 */ /* 0x000e300000209400 */
[----:B0-----:R-:W0:Y:S02]  /*1bcb0*/  MUFU.RCP R6, R6 ;  /* 0x0000000600067308 */ /* 0x001e240000001000 */
[----:B0-----:R-:W-:-:S06]  /*1bcc0*/  VIADD R7, R6, 0xffffffe ;  /* 0x0ffffffe06077836 */ /* 0x001fcc0000000000 */
[----:B------:R-:W0:Y:S02]  /*1bcd0*/  F2I.FTZ.U32.TRUNC.NTZ R3, R7 ;  /* 0x0000000700037305 */ /* 0x000e24000021f000 */
[----:B0-----:R-:W-:-:S04]  /*1bce0*/  IMAD.MOV R9, RZ, RZ, -R3 ;  /* 0x000000ffff097224 */ /* 0x001fc800078e0a03 */
[----:B------:R-:W-:-:S04]  /*1bcf0*/  IMAD R9, R9, R10, RZ ;  /* 0x0000000a09097224 */ /* 0x000fc800078e02ff */
[----:B------:R-:W-:Y:S01]  /*1bd00*/  IMAD.HI.U32 R2, R3, R9, R2 ;  /* 0x0000000903027227 */ /* 0x000fe200078e0002 */
[----:B------:R-:W-:Y:S02]  /*1bd10*/  IABS R9, R4 ;  /* 0x0000000400097213 */ /* 0x000fe40000000000 */
[----:B------:R-:W-:-:S03]  /*1bd20*/  IABS R3, R5 ;  /* 0x0000000500037213 */ /* 0x000fc60000000000 */
[----:B------:R-:W-:-:S04]  /*1bd30*/  IMAD.HI.U32 R2, R2, R9, RZ ;  /* 0x0000000902027227 */ /* 0x000fc800078e00ff */
[----:B------:R-:W-:-:S04]  /*1bd40*/  IMAD.MOV R3, RZ, RZ, -R3 ;  /* 0x000000ffff037224 */ /* 0x000fc800078e0a03 */
        /* <DEDUP_REMOVED lines=14> */
[----:B------:R-:W-:Y:S02]  /*1be30*/  IMAD R4, R5, R2, R4 ;  /* 0x0000000205047224 */ /* 0x000fe400078e0204 */
[----:B------:R-:W-:Y:S01]  /*1be40*/  IMAD.MOV.U32 R2, RZ, RZ, RZ ;  /* 0x000000ffff027224 */ /* 0x000fe200078e00ff */
[----:B------:R-:W-:-:S04]  /*1be50*/  VIADDMNMX R7, R7, UR5, R8, PT ;  /* 0x0000000507077c46 */ /* 0x000fc8000b800108 */
[----:B------:R-:W-:Y:S01]  /*1be60*/  IABS R8, R7 ;  /* 0x0000000700087213 */ /* 0x000fe20000000000 */
[----:B------:R-:W-:-:S03]  /*1be70*/  IMAD.MOV R26, RZ, RZ, -R7 ;  /* 0x000000ffff1a7224 */ /* 0x000fc600078e0a07 */
[----:B------:R-:W0:Y:S08]  /*1be80*/  I2F.RP R9, R8 ;  /* 0x0000000800097306 */ /* 0x000e300000209400 */
[----:B0-----:R-:W0:Y:S02]  /*1be90*/  MUFU.RCP R9, R9 ;  /* 0x0000000900097308 */ /* 0x001e240000001000 */
[----:B0-----:R-:W-:Y:S01]  /*1bea0*/  VIADD R3, R9, 0xffffffe ;  /* 0x0ffffffe09037836 */ /* 0x001fe20000000000 */
[----:B------:R-:W-:-:S05]  /*1beb0*/  IABS R9, R7 ;  /* 0x0000000700097213 */ /* 0x000fca0000000000 */
[----:B------:R-:W0:Y:S02]  /*1bec0*/  F2I.FTZ.U32.TRUNC.NTZ R3, R3 ;  /* 0x0000000300037305 */ /* 0x000e24000021f000 */
[----:B0-----:R-:W-:-:S04]  /*1bed0*/  IMAD.MOV R11, RZ, RZ, -R3 ;  /* 0x000000ffff0b7224 */ /* 0x001fc800078e0a03 */
        /* <DEDUP_REMOVED lines=12> */
[----:B------:R-:W-:Y:S02]  /*1bfa0*/  ISETP.GE.AND P2, PT, R3, RZ, PT ;  /* 0x000000ff0300720c */ /* 0x000fe40003f46270 */
[----:B------:R-:W-:-:S05]  /*1bfb0*/  IADD3 R3, R6, 0x1000000, R4 ;  /* 0x0100000006037810 */ /* 0x000fca0007ffe004 */
[----:B------:R-:W-:-:S06]  /*1bfc0*/  @P0 VIADD R2, R2, 0x1 ;  /* 0x0000000102020836 */ /* 0x000fcc0000000000 */
[----:B------:R-:W-:Y:S01]  /*1bfd0*/  @!P2 IMAD.MOV R2, RZ, RZ, -R2 ;  /* 0x000000ffff02a224 */ /* 0x000fe200078e0a02 */
[----:B------:R-:W-:-:S05]  /*1bfe0*/  @!P1 LOP3.LUT R2, RZ, R7, RZ, 0x33, !PT ;  /* 0x00000007ff029212 */ /* 0x000fca00078e33ff */
[----:B------:R-:W-:-:S07]  /*1bff0*/  IMAD R26, R2, R26, R3 ;  /* 0x0000001a021a7224 */ /* 0x000fce00078e0203 */
.L_x_1272:
[----:B------:R-:W-:-:S05]  /*1c000*/  LOP3.LUT R2, RZ, R2, RZ, 0x33, !PT ;  /* 0x00000002ff027212 */ /* 0x000fca00078e33ff */
[----:B------:R-:W-:Y:S01]  /*1c010*/  IMAD.IADD R25, R25, 0x1, R2 ;  /* 0x0000000119197824 */ /* 0x000fe200078e0202 */
[----:B------:R-:W-:Y:S06]  /*1c020*/  BRA `(.L_x_1273) ;  /* 0x00000000000c7947 */ /* 0x000fec0003800000 */
.L_x_1268:
[----:B------:R-:W-:Y:S02]  /*1c030*/  IMAD.MOV.U32 R25, RZ, RZ, RZ ;  /* 0x000000ffff197224 */ /* 0x000fe400078e00ff */
[----:B------:R-:W-:Y:S02]  /*1c040*/  IMAD.U32 R24, RZ, RZ, UR6 ;  /* 0x00000006ff187e24 */ /* 0x000fe4000f8e00ff */
[----:B------:R-:W-:-:S07]  /*1c050*/  IMAD.MOV.U32 R26, RZ, RZ, RZ ;  /* 0x000000ffff1a7224 */ /* 0x000fce00078e00ff */
.L_x_1273:
[----:B------:R-:W-:-:S13]  /*1c060*/  ISETP.NE.AND P0, PT, R0, RZ, PT ;  /* 0x000000ff0000720c */ /* 0x000fda0003f05270 */
[----:B------:R-:W0:Y:S01]  /*1c070*/  @!P0 S2R R3, SR_CgaCtaId ;  /* 0x0000000000038919 */ /* 0x000e220000008800 */
[----:B------:R-:W-:-:S04]  /*1c080*/  @!P0 MOV R0, 0x400 ;  /* 0x0000040000008802 */ /* 0x000fc80000000f00 */
[----:B0-----:R-:W-:-:S05]  /*1c090*/  @!P0 LEA R0, R3, R0, 0x18 ;  /* 0x0000000003008211 */ /* 0x001fca00078ec0ff */
[----:B------:R0:W-:Y:S01]  /*1c0a0*/  @!P0 STS.128 [R0+0x132d0], R24 ;  /* 0x0132d01800008388 */ /* 0x0001e20000000c00 */
[----:B------:R-:W-:Y:S06]  /*1c0b0*/  BAR.ARV 0x5, 0x200 ;  /* 0x0148000000007b1d */ /* 0x000fec0000002000 */
.L_x_1266:
[----:B------:R2:W-:Y:S01]  /*1c0c0*/  STL [R1+0x40], RZ ;  /* 0x000040ff01007387 */ /* 0x0005e20000100800 */
[----:B------:R-:W-:Y:S01]  /*1c0d0*/  ULDC UR4, c[0x0][0xc3c] ;  /* 0x00030f0000047ab9 */ /* 0x000fe20000000800 */
[----:B------:R-:W-:Y:S01]  /*1c0e0*/  IMAD.MOV.U32 R28, RZ, RZ, 0x1 ;  /* 0x00000001ff1c7424 */ /* 0x000fe200078e00ff */
[----:B-1----:R-:W-:Y:S01]  /*1c0f0*/  ISETP.GE.AND P0, PT, R27, UR4, PT ;  /* 0x000000041b007c0c */ /* 0x002fe2000bf06270 */
[----:B------:R-:W-:-:S12]  /*1c100*/  IMAD.MOV.U32 R22, RZ, RZ, RZ ;  /* 0x000000ffff167224 */ /* 0x000fd800078e00ff */
[----:B--2---:R-:W-:Y:S05]  /*1c110*/  @P0 BRA `(.L_x_1274) ;  /* 0x0000005c00780947 */ /* 0x004fea0003800000 */
[----:B------:R-:W2:Y:S01]  /*1c120*/  LDL R10, [R1+0x38] ;  /* 0x00003800010a7983 */ /* 0x000ea20000100800 */
[----:B------:R-:W1:Y:S01]  /*1c130*/  S2R R12, SR_TID.X ;  /* 0x00000000000c7919 */ /* 0x000e620000002100 */
[----:B------:R-:W3:Y:S01]  /*1c140*/  S2UR UR5, SR_CgaCtaId ;  /* 0x00000000000579c3 */ /* 0x000ee20000008800 */
[----:B------:R-:W-:Y:S01]  /*1c150*/  UMOV UR4, 0x400 ;  /* 0x0000040000047882 */ /* 0x000fe20000000000 */
[C---:B-1----:R-:W-:Y:S01]  /*1c160*/  IMAD.SHL.U32 R3, R12.reuse, 0x40, RZ ;  /* 0x000000400c037824 */ /* 0x042fe200078e00ff */
[C---:B------:R-:W-:Y:S01]  /*1c170*/  LOP3.LUT R11, R12.reuse, 0x7f, RZ, 0xc0, !PT ;  /* 0x0000007f0c0b7812 */ /* 0x040fe200078ec0ff */
[C---:B------:R-:W-:Y:S01]  /*1c180*/  IMAD.SHL.U32 R2, R12.reuse, 0x10, RZ ;  /* 0x000000100c027824 */ /* 0x040fe200078e00ff */
[----:B------:R-:W-:Y:S02]  /*1c190*/  SHF.R.U32.HI R5, RZ, 0x1, R12 ;  /* 0x00000001ff057819 */ /* 0x000fe4000001160c */
[----:B------:R-:W-:Y:S01]  /*1c1a0*/  LOP3.LUT R4, R3, 0x180, RZ, 0xc0, !PT ;  /* 0x0000018003047812 */ /* 0x000fe200078ec0ff */
[----:B0-----:R-:W-:-:S02]  /*1c1b0*/  IMAD.SHL.U32 R0, R12, 0x20, RZ ;  /* 0x000000200c007824 */ /* 0x001fc400078e00ff */
        /* <DEDUP_REMOVED lines=26> */
[----:B------:R-:W-:Y:S01]  /*1c360*/  IMAD.MOV.U32 R29, RZ, RZ, 0x1 ;  /* 0x00000001ff1d7424 */ /* 0x000fe200078e00ff */
[----:B------:R-:W-:Y:S01]  /*1c370*/  CS2R R22, SRZ ;  /* 0x0000000000167805 */ /* 0x000fe2000001ff00 */
[----:B------:R-:W-:Y:S01]  /*1c380*/  IMAD.MOV.U32 R28, RZ, RZ, 0x1 ;  /* 0x00000001ff1c7424 */ /* 0x000fe200078e00ff */
[----:B------:R-:W-:Y:S01]  /*1c390*/  ULDC.64 UR38, c[0x0][0x198] ;  /* 0x0000660000267ab9 */ /* 0x000fe20000000a00 */
[----:B------:R-:W-:Y:S01]  /*1c3a0*/  ULDC UR36, c[0x0][0xc] ;  /* 0x0000030000247ab9 */ /* 0x000fe20000000800 */
[C---:B--2---:R-:W-:Y:S02]  /*1c3b0*/  LOP3.LUT R4, R10.reuse, 0x1, RZ, 0xfc, !PT ;  /* 0x000000010a047812 */ /* 0x044fe400078efcff */
[----:B------:R-:W-:-:S03]  /*1c3c0*/  LOP3.LUT R0, R10, 0x2, RZ, 0xfc, !PT ;  /* 0x000000020a007812 */ /* 0x000fc600078efcff */
[----:B------:R0:W-:Y:S04]  /*1c3d0*/  STL [R1+0x44], R4 ;  /* 0x0000440401007387 */ /* 0x0001e80000100800 */
[----:B------:R0:W-:Y:S04]  /*1c3e0*/  STL [R1+0x30], R2 ;  /* 0x0000300201007387 */ /* 0x0001e80000100800 */
[----:B------:R0:W-:Y:S04]  /*1c3f0*/  STL [R1+0x1c], R0 ;  /* 0x00001c0001007387 */ /* 0x0001e80000100800 */
[----:B------:R0:W-:Y:S02]  /*1c400*/  STL [R1+0x40], RZ ;  /* 0x000040ff01007387 */ /* 0x0001e40000100800 */
.L_x_1396:
[----:B------:R-:W-:Y:S05]  /*1c410*/  YIELD ;  /* 0x0000000000007946 */ /* 0x000fea0003800000 */
[----:B------:R-:W-:Y:S01]  /*1c420*/  ULDC.64 UR4, c[0x0][0xa28] ;  /* 0x00028a0000047ab9 */ /* 0x000fe20000000a00 */
[----:B------:R-:W-:Y:S02]  /*1c430*/  CS2R R6, SRZ ;  /* 0x0000000000067805 */ /* 0x000fe4000001ff00 */
[----:B------:R-:W-:Y:S01]  /*1c440*/  ISETP.NE.U32.AND P0, PT, RZ, UR4, PT ;  /* 0x00000004ff007c0c */ /* 0x000fe2000bf05070 */
[----:B01----:R-:W1:Y:S01]  /*1c450*/  LDC.64 R10, c[0x0][0xa00] ;  /* 0x00028000ff0a7b82 */ /* 0x003e620000000a00 */
[----:B0-----:R-:W-:Y:S01]  /*1c460*/  IMAD.MOV.U32 R0, RZ, RZ, RZ ;  /* 0x000000ffff007224 */ /* 0x001fe200078e00ff */
[----:B------:R-:W-:Y:S01]  /*1c470*/  ULDC.64 UR6, c[0x0][0xa08] ;  /* 0x0002820000067ab9 */ /* 0x000fe20000000a00 */
[----:B------:R-:W-:Y:S01]  /*1c480*/  ISETP.NE.AND.EX P0, PT, RZ, UR5, PT, P0 ;  /* 0x00000005ff007c0c */ /* 0x000fe2000bf05300 */
[----:B------:R-:W-:Y:S01]  /*1c490*/  ULDC.64 UR4, c[0x0][0xa18] ;  /* 0x0002860000047ab9 */ /* 0x000fe20000000a00 */
[----:B------:R-:W-:-:S03]  /*1c4a0*/  ULDC.64 UR8, c[0x0][0xa10] ;  /* 0x0002840000087ab9 */ /* 0x000fc60000000a00 */
[----:B------:R-:W0:Y:S08]  /*1c4b0*/  LDC.64 R4, c[0x0][0xa08] ;  /* 0x00028200ff047b82 */ /* 0x000e300000000a00 */
[----:B--2---:R-:W2:Y:S02]  /*1c4c0*/  @P0 LDC.64 R2, c[0x0][0xa28] ;  /* 0x00028a00ff020b82 */ /* 0x004ea40000000a00 */
[----:B--2---:R-:W-:-:S05]  /*1c4d0*/  @P0 IMAD.WIDE R2, R27, 0x4, R2 ;  /* 0x000000041b020825 */ /* 0x004fca00078e0202 */
[----:B------:R2:W5:Y:S01]  /*1c4e0*/  @P0 LDG.E R7, desc[UR40][R2.64] ;  /* 0x0000002802070981 */ /* 0x000562000c1e1900 */
[----:B------:R-:W-:Y:S01]  /*1c4f0*/  ISETP.NE.U32.AND P0, PT, RZ, UR4, PT ;  /* 0x00000004ff007c0c */ /* 0x000fe2000bf05070 */
[C---:B-1----:R-:W-:Y:S01]  /*1c500*/  IMAD.WIDE R10, R27.reuse, 0x4, R10 ;  /* 0x000000041b0a7825 */ /* 0x042fe200078e020a */
[----:B------:R-:W-:Y:S02]  /*1c510*/  ISETP.NE.U32.AND P2, PT, RZ, UR6, PT ;  /* 0x00000006ff007c0c */ /* 0x000fe4000bf45070 */
[----:B------:R-:W-:Y:S01]  /*1c520*/  ISETP.NE.AND.EX P0, PT, RZ, UR5, PT, P0 ;  /* 0x00000005ff007c0c */ /* 0x000fe2000bf05300 */
[----:B------:R-:W-:Y:S01]  /*1c530*/  ULDC.64 UR4, c[0x0][0xa00] ;  /* 0x0002800000047ab9 */ /* 0x000fe20000000a00 */
[----:B------:R-:W-:Y:S01]  /*1c540*/  ISETP.NE.U32.AND P4, PT, RZ, UR8, PT ;  /* 0x00000008ff007c0c */ /* 0x000fe2000bf85070 */
[----:B------:R-:W-:Y:S01]  /*1c550*/  IMAD.MOV.U32 R12, RZ, RZ, RZ ;  /* 0x000000ffff0c7224 */ /* 0x000fe200078e00ff */
[----:B------:R-:W-:Y:S01]  /*1c560*/  ISETP.NE.U32.AND P1, PT, RZ, UR4, PT ;  /* 0x00000004ff007c0c */ /* 0x000fe2000bf25070 */
[----:B--2---:R-:W1:Y:S01]  /*1c570*/  LDC.64 R2, c[0x0][0xa10] ;  /* 0x00028400ff027b82 */ /* 0x004e620000000a00 */
[----:B0-----:R-:W-:-:S02]  /*1c580*/  IMAD.WIDE R4, R27, 0x4, R4 ;  /* 0x000000041b047825 */ /* 0x001fc400078e0204 */
[----:B------:R-:W-:-:S05]  /*1c590*/  ISETP.NE.AND.EX P3, PT, RZ, UR5, PT, P1 ;  /* 0x00000005ff007c0c */ /* 0x000fca000bf65310 */
[----:B------:R-:W0:Y:S01]  /*1c5a0*/  @P0 LDC.64 R8, c[0x0][0xa18] ;  /* 0x00028600ff080b82 */ /* 0x000e220000000a00 */
[----:B------:R-:W-:Y:S01]  /*1c5b0*/  ULDC UR4, c[0x0][0x288] ;  /* 0x0000a20000047ab9 */ /* 0x000fe20000000800 */
[----:B------:R-:W-:Y:S02]  /*1c5c0*/  ISETP.NE.AND.EX P1, PT, RZ, UR7, PT, P2 ;  /* 0x00000007ff007c0c */ /* 0x000fe4000bf25320 */
[----:B------:R-:W-:-:S04]  /*1c5d0*/  ISETP.NE.AND.EX P2, PT, RZ, UR9, PT, P4 ;  /* 0x00000009ff007c0c */ /* 0x000fc8000bf45340 */
[----:B------:R-:W2:Y:S07]  /*1c5e0*/  @P3 LDG.E R0, desc[UR40][R10.64] ;  /* 0x000000280a003981 */ /* 0x000eae000c1e1900 */
[----:B------:R-:W5:Y:S01]  /*1c5f0*/  @P1 LDG.E R12, desc[UR40][R4.64] ;  /* 0x00000028040c1981 */ /* 0x000f62000c1e1900 */
[----:B-1----:R-:W-:-:S05]  /*1c600*/  IMAD.WIDE R2, R27, 0x4, R2 ;  /* 0x000000041b027825 */ /* 0x002fca00078e0202 */
[----:B------:R-:W5:Y:S01]  /*1c610*/  @P2 LDG.E R6, desc[UR40][R2.64] ;  /* 0x0000002802062981 */ /* 0x000f62000c1e1900 */
[----:B0-----:R-:W-:-:S03]  /*1c620*/  @P0 IMAD.WIDE R8, R27, 0x4, R8 ;  /* 0x000000041b080825 */ /* 0x001fc600078e0208 */
        /* <DEDUP_REMOVED lines=10> */
[----:B------:R-:W-:Y:S02]  /*1c6d0*/  ULDC UR5, c[0x0][0x348] ;  /* 0x0000d20000057ab9 */ /* 0x000fe40000000800 */
[----:B0-----:R-:W-:Y:S02]  /*1c6e0*/  IMAD.U32 R8, RZ, RZ, UR5 ;  /* 0x00000005ff087e24 */ /* 0x001fe4000f8e00ff */
[----:B------:R-:W-:Y:S01]  /*1c6f0*/  IMAD.U32 R9, RZ, RZ, UR4 ;  /* 0x00000004ff097e24 */ /* 0x000fe2000f8e00ff */
[----:B--2---:R0:W-:Y:S01]  /*1c700*/  STL [R1+0x14], R0 ;  /* 0x0000140001007387 */ /* 0x0041e20000100800 */
[----:B------:R-:W-:Y:S01]  /*1c710*/  IMAD.MOV.U32 R13, RZ, RZ, R0 ;  /* 0x000000ffff0d7224 */ /* 0x000fe200078e0000 */
[----:B------:R-:W-:Y:S06]  /*1c720*/  @P0 BRA `(.L_x_1275) ;  /* 0x0000000000140947 */ /* 0x000fec0003800000 */
[----:B------:R-:W-:Y:S05]  /*1c730*/  @!P3 BRA `(.L_x_1275) ;  /* 0x000000000010b947 */ /* 0x000fea0003800000 */
[----:B0-----:R-:W2:Y:S04]  /*1c740*/  LDG.E R0, desc[UR40][R10.64] ;  /* 0x000000280a007981 */ /* 0x001ea8000c1e1900 */
[----:B------:R-:W2:Y:S02]  /*1c750*/  LDG.E R10, desc[UR40][R10.64+0x4] ;  /* 0x000004280a0a7981 */ /* 0x000ea4000c1e1900 */
[----:B--2---:R-:W-:-:S05]  /*1c760*/  IMAD.IADD R13, R10, 0x1, -R0 ;  /* 0x000000010a0d7824 */ /* 0x004fca00078e0a00 */
[----:B------:R1:W-:Y:S02]  /*1c770*/  STL [R1+0x14], R13 ;  /* 0x0000140d01007387 */ /* 0x0003e40000100800 */
.L_x_1275:
        /* <DEDUP_REMOVED lines=8> */
[----:B------:R-:W-:Y:S02]  /*1c800*/  LOP3.LUT R17, R26, 0xffff, RZ, 0xc0, !PT ;  /* 0x0000ffff1a117812 */ /* 0x000fe400078ec0ff */
[----:B------:R0:W-:Y:S09]  /*1c810*/  STL [R1+0x4], R10 ;  /* 0x0000040a01007387 */ /* 0x0001f20000100800 */
[----:B------:R-:W-:Y:S05]  /*1c820*/  @!P0 BRA `(.L_x_1276) ;  /* 0x0000000000108947 */ /* 0x000fea0003800000 */
[----:B------:R-:W2:Y:S02]  /*1c830*/  LDC.64 R4, c[0x0][0xa20] ;  /* 0x00028800ff047b82 */ /* 0x000ea40000000a00 */
[----:B--2---:R-:W-:-:S05]  /*1c840*/  IMAD.WIDE R4, R27, 0x4, R4 ;  /* 0x000000041b047825 */ /* 0x004fca00078e0204 */
[----:B------:R2:W5:Y:S01]  /*1c850*/  LDG.E R9, desc[UR40][R4.64] ;  /* 0x0000002804097981 */ /* 0x000562000c1e1900 */
[----:B------:R-:W-:Y:S05]  /*1c860*/  BRA `(.L_x_1277) ;  /* 0x0000000000107947 */ /* 0x000fea0003800000 */
.L_x_1276:
[----:B------:R-:W-:Y:S05]  /*1c870*/  @!P1 BRA `(.L_x_1277) ;  /* 0x00000000000c9947 */ /* 0x000fea0003800000 */
[----:B------:R-:W2:Y:S04]  /*1c880*/  LDG.E R9, desc[UR40][R4.64] ;  /* 0x0000002804097981 */ /* 0x000ea8000c1e1900 */
[----:B------:R-:W2:Y:S02]  /*1c890*/  LDG.E R4, desc[UR40][R4.64+0x4] ;  /* 0x0000042804047981 */ /* 0x000ea4000c1e1900 */
[----:B--2---:R-:W-:-:S07]  /*1c8a0*/  IMAD.IADD R9, R4, 0x1, -R9 ;  /* 0x0000000104097824 */ /* 0x004fce00078e0a09 */
.L_x_1277:
[----:B--2---:R-:W2:Y:S04]  /*1c8b0*/  @P2 LDG.E R4, desc[UR40][R2.64] ;  /* 0x0000002802042981 */ /* 0x004ea8000c1e1900 */
[----:B------:R3:W2:Y:S01]  /*1c8c0*/  @P2 LDG.E R5, desc[UR40][R2.64+0x4] ;  /* 0x0000042802052981 */ /* 0x0006a2000c1e1900 */
[----:B-----5:R-:W-:Y:S02]  /*1c8d0*/  IMAD.IADD R7, R9, 0x1, -R7 ;  /* 0x0000000109077824 */ /* 0x020fe400078e0a07 */
[----:B------:R-:W-:-:S04]  /*1c8e0*/  IMAD R11, R25, 0xc0, RZ ;  /* 0x000000c0190b7824 */ /* 0x000fc800078e02ff */
[----:B------:R-:W-:Y:S01]  /*1c8f0*/  VIADD R9, R11, 0xbf ;  /* 0x000000bf0b097836 */ /* 0x000fe20000000000 */
[----:B------:R4:W-:Y:S01]  /*1c900*/  STL [R1+0x10], R11 ;  /* 0x0000100b01007387 */ /* 0x0009e20000100800 */
[----:B---3--:R-:W3:Y:S02]  /*1c910*/  LDC R2, c[0x0][0x448] ;  /* 0x00011200ff027b82 */ /* 0x008ee40000000800 */
[----:B---3--:R-:W-:-:S13]  /*1c920*/  ISETP.NE.AND P1, PT, R2, 0x1, PT ;  /* 0x000000010200780c */ /* 0x008fda0003f25270 */
[----:B------:R-:W3:Y:S08]  /*1c930*/  @P1 LDC R2, c[0x0][0x44c] ;  /* 0x00011300ff021b82 */ /* 0x000ef00000000800 */
[----:B------:R-:W0:Y:S01]  /*1c940*/  @P1 LDC R3, c[0x0][0x450] ;  /* 0x00011400ff031b82 */ /* 0x000e220000000800 */
[----:B---3--:R-:W-:-:S05]  /*1c950*/  @P1 IMAD.HI.U32 R2, R9, R2, RZ ;  /* 0x0000000209021227 */ /* 0x008fca00078e00ff */
[----:B0-----:R-:W-:Y:S01]  /*1c960*/  @P1 SHF.R.U32.HI R9, RZ, R3, R2 ;  /* 0x00000003ff091219 */ /* 0x001fe20000011602 */
[----:B--2---:R-:W-:-:S04]  /*1c970*/  @P2 IMAD.IADD R8, R5, 0x1, -R4 ;  /* 0x0000000105082824 */ /* 0x004fc800078e0a04 */
[----:B------:R-:W-:-:S04]  /*1c980*/  IMAD.IADD R20, R7, 0x1, R8 ;  /* 0x0000000107147824 */ /* 0x000fc800078e0208 */
[C---:B------:R-:W-:Y:S01]  /*1c990*/  VIADD R21, R20.reuse, 0x9f ;  /* 0x0000009f14157836 */ /* 0x040fe20000000000 */
[----:B------:R-:W-:-:S03]  /*1c9a0*/  IADD3 R18, R20, 0x1, -R13 ;  /* 0x0000000114127810 */ /* 0x000fc60007ffe80d */
[----:B------:R-:W-:-:S04]  /*1c9b0*/  IMAD.HI R21, R21, 0x66666667, RZ ;  /* 0x6666666715157827 */ /* 0x000fc800078e02ff */
[----:B------:R-:W-:Y:S01]  /*1c9c0*/  IMAD.IADD R9, R18, 0x1, R9 ;  /* 0x0000000112097824 */ /* 0x000fe200078e0209 */
[----:B------:R-:W-:-:S04]  /*1c9d0*/  SHF.R.U32.HI R2, RZ, 0x1f, R21 ;  /* 0x0000001fff027819 */ /* 0x000fc80000011615 */
[----:B------:R-:W-:Y:S02]  /*1c9e0*/  LEA.HI.SX32 R21, R21, R2, 0x1a ;  /* 0x0000000215157211 */ /* 0x000fe400078fd2ff */
[----:B------:R-:W0:Y:S02]  /*1c9f0*/  LDC.64 R2, c[0x0][0x9e0] ;  /* 0x00027800ff027b82 */ /* 0x000e240000000a00 */
[----:B0-----:R-:W-:Y:S01]  /*1ca00*/  ISETP.GE.AND P3, PT, R3, 0x1, PT ;  /* 0x000000010300780c */ /* 0x001fe20003f66270 */
[----:B------:R-:W-:-:S12]  /*1ca10*/  IMAD.IADD R2, R9, 0x1, R2 ;  /* 0x0000000109027824 */ /* 0x000fd800078e0202 */
[----:B----4-:R-:W-:Y:S05]  /*1ca20*/  @!P3 BRA `(.L_x_1278) ;  /* 0x000000000048b947 */ /* 0x010fea0003800000 */
        /* <DEDUP_REMOVED lines=11> */
.L_x_1280:
[----:B------:R-:W-:-:S13]  /*1cae0*/  ISETP.NE.AND P0, PT, R3, 0x1, PT ;  /* 0x000000010300780c */ /* 0x000fda0003f05270 */
[----:B------:R-:W0:Y:S02]  /*1caf0*/  @P0 LDC.64 R4, c[0x0][0x9e8] ;  /* 0x00027a00ff040b82 */ /* 0x000e240000000a00 */
[----:B0-----:R-:W-:-:S05]  /*1cb00*/  @P0 IMAD.HI.U32 R4, R10, R4, RZ ;  /* 0x000000040a040227 */ /* 0x001fca00078e00ff */
[----:B------:R-:W-:-:S07]  /*1cb10*/  @P0 SHF.R.U32.HI R10, RZ, R5, R4 ;  /* 0x00000005ff0a0219 */ /* 0x000fce0000011604 */
.L_x_1281:
[----:B------:R-:W-:Y:S05]  /*1cb20*/  BSYNC B0 ;  /* 0x0000000000007941 */ /* 0x000fea0003800000 */
.L_x_1279:
[----:B------:R-:W-:-:S05]  /*1cb30*/  IMAD R10, R10, R3, R3 ;  /* 0x000000030a0a7224 */ /* 0x000fca00078e0203 */
[----:B------:R-:W-:-:S07]  /*1cb40*/  VIMNMX R2, R2, R10, PT ;  /* 0x0000000a02027248 */ /* 0x000fce0003fe0100 */
.L_x_1278:
[----:B------:R-:W0:Y:S01]  /*1cb50*/  @P1 LDC R5, c[0x0][0x44c] ;  /* 0x00011300ff051b82 */ /* 0x000e220000000800 */
[----:B------:R-:W-:Y:S01]  /*1cb60*/  VIADD R2, R2, 0x9f ;  /* 0x0000009f02027836 */ /* 0x000fe20000000000 */
[----:B------:R-:W-:Y:S01]  /*1cb70*/  ULDC UR4, c[0x0][0x9dc] ;  /* 0x0002770000047ab9 */ /* 0x000fe20000000800 */
[----:B------:R-:W-:Y:S02]  /*1cb80*/  IMAD.MOV.U32 R4, RZ, RZ, R11 ;  /* 0x000000ffff047224 */ /* 0x000fe400078e000b */
[----:B------:R-:W-:-:S03]  /*1cb90*/  IMAD.HI R2, R2, 0x66666667, RZ ;  /* 0x6666666702027827 */ /* 0x000fc600078e02ff */
[----:B------:R-:W2:Y:S01]  /*1cba0*/  @P1 LDC R9, c[0x0][0x450] ;  /* 0x00011400ff091b82 */ /* 0x000ea20000000800 */
[----:B------:R-:W-:Y:S02]  /*1cbb0*/  IMAD.IADD R20, R20, 0x1, -R13 ;  /* 0x0000000114147824 */ /* 0x000fe400078e0a0d */
[----:B0-----:R-:W-:-:S05]  /*1cbc0*/  @P1 IMAD.HI.U32 R5, R11, R5, RZ ;  /* 0x000000050b051227 */ /* 0x001fca00078e00ff */
[----:B--2---:R-:W-:Y:S02]  /*1cbd0*/  @P1 SHF.R.U32.HI R4, RZ, R9, R5 ;  /* 0x00000009ff041219 */ /* 0x004fe40000011605 */
[----:B------:R-:W-:-:S03]  /*1cbe0*/  SHF.R.U32.HI R9, RZ, 0x1f, R2 ;  /* 0x0000001fff097819 */ /* 0x000fc60000011602 */
[----:B------:R-:W-:Y:S01]  /*1cbf0*/  IMAD.IADD R10, R20, 0x1, R4 ;  /* 0x00000001140a7824 */ /* 0x000fe200078e0204 */
[----:B------:R-:W-:-:S03]  /*1cc00*/  LEA.HI.SX32 R9, R2, R9, 0x1a ;  /* 0x0000000902097211 */ /* 0x000fc600078fd2ff */
[----:B------:R-:W-:Y:S01]  /*1cc10*/  VIADD R2, R10, -UR4 ;  /* 0x800000040a027c36 */ /* 0x000fe20008000000 */
[----:B------:R-:W-:Y:S01]  /*1cc20*/  VIMNMX R9, R21, R9, PT ;  /* 0x0000000915097248 */ /* 0x000fe20003fe0100 */
        /* <DEDUP_REMOVED lines=11> */
.L_x_1284:
[----:B------:R-:W-:-:S13]  /*1cce0*/  ISETP.NE.AND P0, PT, R3, 0x1, PT ;  /* 0x000000010300780c */ /* 0x000fda0003f05270 */
[----:B------:R-:W0:Y:S02]  /*1ccf0*/  @P0 LDC.64 R4, c[0x0][0x9e8] ;  /* 0x00027a00ff040b82 */ /* 0x000e240000000a00 */
[----:B0-----:R-:W-:-:S05]  /*1cd00*/  @P0 IMAD.HI.U32 R4, R10, R4, RZ ;  /* 0x000000040a040227 */ /* 0x001fca00078e00ff */
[----:B------:R-:W-:-:S07]  /*1cd10*/  @P0 SHF.R.U32.HI R10, RZ, R5, R4 ;  /* 0x00000005ff0a0219 */ /* 0x000fce0000011604 */
.L_x_1285:
[----:B------:R-:W-:Y:S05]  /*1cd20*/  BSYNC B0 ;  /* 0x0000000000007941 */ /* 0x000fea0003800000 */
.L_x_1283:
[----:B------:R-:W-:-:S05]  /*1cd30*/  IMAD R3, R10, R3, RZ ;  /* 0x000000030a037224 */ /* 0x000fca00078e02ff */
[----:B------:R-:W-:-:S07]  /*1cd40*/  VIMNMX R2, R2, R3, !PT ;  /* 0x0000000302027248 */ /* 0x000fce0007fe0100 */
.L_x_1282:
[----:B------:R-:W-:Y:S01]  /*1cd50*/  IMAD.HI R2, R2, 0x66666667, RZ ;  /* 0x6666666702027827 */ /* 0x000fe200078e02ff */
[----:B------:R-:W-:Y:S01]  /*1cd60*/  BSSY B0, `(.L_x_1286) ;  /* 0x0000027000007945 */ /* 0x000fe20003800000 */
[----:B------:R-:W-:Y:S02]  /*1cd70*/  LOP3.LUT R26, R0, 0xff, RZ, 0xc0, !PT ;  /* 0x000000ff001a7812 */ /* 0x000fe400078ec0ff */
[----:B------:R-:W-:Y:S02]  /*1cd80*/  SHF.R.U32.HI R0, RZ, 0x10, R0 ;  /* 0x00000010ff007819 */ /* 0x000fe40000011600 */
[----:B------:R-:W-:-:S04]  /*1cd90*/  SHF.R.U32.HI R3, RZ, 0x1f, R2 ;  /* 0x0000001fff037819 */ /* 0x000fc80000011602 */
[----:B------:R-:W-:Y:S01]  /*1cda0*/  LEA.HI.SX32 R3, R2, R3, 0x1a ;  /* 0x0000000302037211 */ /* 0x000fe200078fd2ff */
[----:B------:R-:W-:-:S03]  /*1cdb0*/  IMAD.MOV.U32 R2, RZ, RZ, RZ ;  /* 0x000000ffff027224 */ /* 0x000fc600078e00ff */
[----:B------:R-:W-:-:S04]  /*1cdc0*/  VIMNMX R4, RZ, R3, !PT ;  /* 0x00000003ff047248 */ /* 0x000fc80007fe0100 */
[----:B------:R-:W-:-:S13]  /*1cdd0*/  ISETP.GT.AND P0, PT, R9, R4, PT ;  /* 0x000000040900720c */ /* 0x000fda0003f04270 */
[----:B------:R-:W-:Y:S05]  /*1cde0*/  @!P0 BRA `(.L_x_1287) ;  /* 0x0000000000788947 */ /* 0x000fea0003800000 */
[----:B------:R-:W-:Y:S01]  /*1cdf0*/  ISETP.NE.AND P0, PT, R0, RZ, PT ;  /* 0x000000ff0000720c */ /* 0x000fe20003f05270 */
[----:B------:R-:W-:-:S03]  /*1ce00*/  ULDC UR4, c[0x0][0x9f0] ;  /* 0x00027c0000047ab9 */ /* 0x000fc60000000800 */
[----:B------:R-:W-:-:S04]  /*1ce10*/  SEL R5, R0, UR4, P0 ;  /* 0x0000000400057c07 */ /* 0x000fc80008000000 */
[----:B------:R-:W-:Y:S02]  /*1ce20*/  IABS R10, R5 ;  /* 0x00000005000a7213 */ /* 0x000fe40000000000 */
[----:B------:R-:W-:Y:S02]  /*1ce30*/  IADD3 R11, R5, -0x1, R9 ;  /* 0xffffffff050b7810 */ /* 0x000fe40007ffe009 */
[----:B------:R-:W0:Y:S03]  /*1ce40*/  I2F.RP R2, R10 ;  /* 0x0000000a00027306 */ /* 0x000e260000209400 */
[----:B------:R-:W-:-:S05]  /*1ce50*/  IMAD.IADD R11, R11, 0x1, -R4 ;  /* 0x000000010b0b7824 */ /* 0x000fca00078e0a04 */
[----:B0-----:R-:W0:Y:S02]  /*1ce60*/  MUFU.RCP R2, R2 ;  /* 0x0000000200027308 */ /* 0x001e240000001000 */
[----:B0-----:R-:W-:-:S06]  /*1ce70*/  VIADD R2, R2, 0xffffffe ;  /* 0x0ffffffe02027836 */ /* 0x001fcc0000000000 */
[----:B------:R0:W2:Y:S02]  /*1ce80*/  F2I.FTZ.U32.TRUNC.NTZ R3, R2 ;  /* 0x0000000200037305 */ /* 0x0000a4000021f000 */
[----:B0-----:R-:W-:-:S04]  /*1ce90*/  LOP3.LUT R2, R11, R5, RZ, 0x3c, !PT ;  /* 0x000000050b027212 */ /* 0x001fc800078e3cff */
[----:B------:R-:W-:Y:S01]  /*1cea0*/  ISETP.GE.AND P3, PT, R2, RZ, PT ;  /* 0x000000ff0200720c */ /* 0x000fe20003f66270 */
[----:B--2---:R-:W-:-:S04]  /*1ceb0*/  IMAD.MOV R2, RZ, RZ, -R3 ;  /* 0x000000ffff027224 */ /* 0x004fc800078e0a03 */
[----:B------:R-:W-:Y:S02]  /*1cec0*/  IMAD R12, R2, R10, RZ ;  /* 0x0000000a020c7224 */ /* 0x000fe400078e02ff */
        /* <DEDUP_REMOVED lines=16> */
.L_x_1287:
[----:B------:R-:W-:Y:S05]  /*1cfd0*/  BSYNC B0 ;  /* 0x0000000000007941 */ /* 0x000fea0003800000 */
.L_x_1286:
[-C--:B------:R-:W-:Y:S01]  /*1cfe0*/  IMAD R4, R26, R2.reuse, R4 ;  /* 0x000000021a047224 */ /* 0x080fe200078e0204 */
[----:B------:R-:W-:Y:S04]  /*1cff0*/  BSSY B0, `(.L_x_1288) ;  /* 0x00000d5000007945 */ /* 0x000fe80003800000 */
        /* <DEDUP_REMOVED lines=23> */
.L_x_1431:
[----:B--2---:R-:W-:Y:S02]  /*1d170*/  ISETP.NE.AND P0, PT, R14, RZ, PT ;  /* 0x000000ff0e00720c */ /* 0x004fe40003f05270 */
[----:B------:R-:W-:-:S11]  /*1d180*/  PLOP3.LUT P6, PT, PT, PT, PT, 0x8, 0x0 ;  /* 0x000000000000781c */ /* 0x000fd60003fce170 */
[----:B------:R-:W-:Y:S05]  /*1d190*/  @P0 BRA `(.L_x_1291) ;  /* 0x00000000000c0947 */ /* 0x000fea0003800000 */
[----:B------:R-:W-:-:S03]  /*1d1a0*/  UMOV UR4, 0xffffffff ;  /* 0xffffffff00047882 */ /* 0x000fc60000000000 */
[----:B------:R-:W-:Y:S05]  /*1d1b0*/  BRA.DIV UR4, `(.L_x_1292) ;  /* 0x0000005a04747947 */ /* 0x000fea000b800000 */
[----:B------:R-:W-:-:S13]  /*1d1c0*/  ELECT P6, URZ, PT ;  /* 0x00000000003f782f */ /* 0x000fda00038c0000 */
.L_x_1291:
        /* <DEDUP_REMOVED lines=9> */
.L_x_1434:
[----:B------:R-:W-:Y:S05]  /*1d260*/  BSYNC B1 ;  /* 0x0000000000017941 */ /* 0x000fea0003800000 */
.L_x_1293:
[----:B------:R-:W-:Y:S04]  /*1d270*/  BSSY B1, `(.L_x_1295) ;  /* 0x000004d000017945 */ /* 0x000fe80003800000 */
[----:B------:R-:W-:Y:S05]  /*1d280*/  @!P6 BRA `(.L_x_1296) ;  /* 0x00000004002ce947 */ /* 0x000fea0003800000 */
[----:B------:R-:W2:Y:S01]  /*1d290*/  S2R R7, SR_TID.X ;  /* 0x0000000000077919 */ /* 0x000ea20000002100 */
[----:B0-----:R-:W-:Y:S01]  /*1d2a0*/  IMAD R5, R23, 0x8, R19 ;  /* 0x0000000817057824 */ /* 0x001fe200078e0213 */
[----:B------:R-:W-:Y:S01]  /*1d2b0*/  BSSY B2, `(.L_x_1297) ;  /* 0x0000006000027945 */ /* 0x000fe20003800000 */
[----:B--2---:R-:W-:Y:S02]  /*1d2c0*/  LOP3.LUT R8, R7, 0x7f, RZ, 0xc0, !PT ;  /* 0x0000007f07087812 */ /* 0x004fe400078ec0ff */
[----:B------:R-:W-:Y:S02]  /*1d2d0*/  SHF.L.U32 R7, R29, 0x1f, RZ ;  /* 0x0000001f1d077819 */ /* 0x000fe400000006ff */
[----:B------:R-:W-:Y:S02]  /*1d2e0*/  ISETP.NE.AND P1, PT, R8, RZ, PT ;  /* 0x000000ff0800720c */ /* 0x000fe40003f25270 */
[----:B------:R-:W0:Y:S02]  /*1d2f0*/  SYNCS.PHASECHK.TRANS64.TRYWAIT P0, [R5+URZ+0x132a0], R7 ;  /* 0x0132a007050075a7 */ /* 0x000e24000800017f */
[----:B0-----:R-:W-:Y:S09]  /*1d300*/  @!P0 BRA `(.L_x_1298) ;  /* 0x0000005800548947 */ /* 0x001ff20003800000 */
.L_x_1435:
[----:B------:R-:W-:Y:S05]  /*1d310*/  BSYNC B2 ;  /* 0x0000000000027941 */ /* 0x000fea0003800000 */
.L_x_1297:
        /* <DEDUP_REMOVED lines=9> */
.L_x_1300:
[----:B------:R-:W-:Y:S05]  /*1d3b0*/  BSYNC B2 ;  /* 0x0000000000027941 */ /* 0x000fea0003800000 */
.L_x_1299:
        /* <DEDUP_REMOVED lines=12> */
.L_x_1301:
        /* <DEDUP_REMOVED lines=13> */
.L_x_1436:
[----:B------:R-:W-:Y:S05]  /*1d550*/  BSYNC B2 ;  /* 0x0000000000027941 */ /* 0x000fea0003800000 */
.L_x_1302:
        /* <DEDUP_REMOVED lines=11> */
.L_x_1305:
[----:B------:R-:W-:Y:S05]  /*1d610*/  BSYNC B2 ;  /* 0x0000000000027941 */ /* 0x000fea0003800000 */
.L_x_1304:
        /* <DEDUP_REMOVED lines=8> */
.L_x_1306:
        /* <DEDUP_REMOVED lines=10> */
.L_x_1296:
[----:B------:R-:W-:Y:S05]  /*1d740*/  BSYNC B1 ;  /* 0x0000000000017941 */ /* 0x000fea0003800000 */
.L_x_1295:
        /* <DEDUP_REMOVED lines=9> */
.L_x_1319:
        /* <DEDUP_REMOVED lines=11> */
.L_x_1437:
[----:B------:R-:W-:Y:S05]  /*1d890*/  BSYNC B2 ;  /* 0x0000000000027941 */ /* 0x000fea0003800000 */
.L_x_1309:
        /* <DEDUP_REMOVED lines=9> */
.L_x_1312:
[----:B------:R-:W-:Y:S05]  /*1d930*/  BSYNC B2 ;  /* 0x0000000000027941 */ /* 0x000fea0003800000 */
.L_x_1311:
        /* <DEDUP_REMOVED lines=11> */
.L_x_1313:
        /* <DEDUP_REMOVED lines=13> */
.L_x_1438:
[----:B------:R-:W-:Y:S05]  /*1dac0*/  BSYNC B2 ;  /* 0x0000000000027941 */ /* 0x000fea0003800000 */
.L_x_1314:
        /* <DEDUP_REMOVED lines=11> */
.L_x_1317:
[----:B------:R-:W-:Y:S05]  /*1db80*/  BSYNC B2 ;  /* 0x0000000000027941 */ /* 0x000fea0003800000 */
.L_x_1316:
        /* <DEDUP_REMOVED lines=8> */
.L_x_1318:
        /* <DEDUP_REMOVED lines=10> */
.L_x_1308:
[----:B------:R-:W-:Y:S05]  /*1dcb0*/  BSYNC B1 ;  /* 0x0000000000017941 */ /* 0x000fea0003800000 */
.L_x_1307:
[----:B------:R-:W-:Y:S01]  /*1dcc0*/  ISETP.GT.AND P2, PT, R3, R4, PT ;  /* 0x000000040300720c */ /* 0x000fe20003f44270 */
[----:B------:R-:W-:Y:S02]  /*1dcd0*/  VIADD R23, R23, 0x1 ;  /* 0x0000000117177836 */ /* 0x000fe40000000000 */
[----:B------:R-:W-:-:S03]  /*1dce0*/  VIADD R3, R3, 0xffffffff ;  /* 0xffffffff03037836 */ /* 0x000fc60000000000 */
[----:B------:R-:W-:-:S04]  /*1dcf0*/  ISETP.NE.AND P1, PT, R23, 0x2, PT ;  /* 0x000000021700780c */ /* 0x000fc80003f25270 */
[----:B------:R-:W-:Y:S02]  /*1dd00*/  SEL R5, RZ, 0x1, P1 ;  /* 0x00000001ff057807 */ /* 0x000fe40000800000 */
[----:B------:R-:W-:Y:S02]  /*1dd10*/  SEL R23, R23, RZ, P1 ;  /* 0x000000ff17177207 */ /* 0x000fe40000800000 */
[----:B------:R-:W-:Y:S01]  /*1dd20*/  LOP3.LUT R29, R29, R5, RZ, 0x3c, !PT ;  /* 0x000000051d1d7212 */ /* 0x000fe200078e3cff */
[----:B------:R-:W-:Y:S06]  /*1dd30*/  @P2 BRA `(.L_x_1319) ;  /* 0xfffffff800a82947 */ /* 0x000fec000383ffff */
.L_x_1289:
[----:B------:R-:W-:Y:S05]  /*1dd40*/  BSYNC B0 ;  /* 0x0000000000007941 */ /* 0x000fea0003800000 */
.L_x_1288:
[----:B------:R-:W2:Y:S01]  /*1dd50*/  LDL R7, [R1+0x10] ;  /* 0x0000100001077983 */ /* 0x000ea20000100800 */
[----:B------:R-:W0:Y:S01]  /*1dd60*/  LDC R2, c[0x0][0x448] ;  /* 0x00011200ff027b82 */ /* 0x000e220000000800 */
[----:B------:R-:W-:Y:S07]  /*1dd70*/  @!P0 WARPSYNC.ALL ;  /* 0x0000000000008948 */ /* 0x000fee0003800000 */
[----:B------:R-:W-:Y:S01]  /*1dd80*/  @!P0 BAR.SYNC.DEFER_BLOCKING 0xc, 0x200 ;  /* 0x0308000000008b1d */ /* 0x000fe20000010000 */
[----:B0-----:R-:W-:-:S13]  /*1dd90*/  ISETP.NE.AND P1, PT, R2, 0x1, PT ;  /* 0x000000010200780c */ /* 0x001fda0003f25270 */
[----:B------:R-:W0:Y:S08]  /*1dda0*/  @P1 LDC R4, c[0x0][0x44c] ;  /* 0x00011300ff041b82 */ /* 0x000e300000000800 */
[----:B------:R-:W3:Y:S01]  /*1ddb0*/  @P1 LDC R2, c[0x0][0x450] ;  /* 0x00011400ff021b82 */ /* 0x000ee20000000800 */
[----:B--2---:R-:W-:-:S04]  /*1ddc0*/  VIADD R3, R7, 0xbf ;  /* 0x000000bf07037836 */ /* 0x004fc80000000000 */
[----:B0-----:R-:W-:-:S05]  /*1ddd0*/  @P1 IMAD.HI.U32 R4, R3, R4, RZ ;  /* 0x0000000403041227 */ /* 0x001fca00078e00ff */
[----:B---3--:R-:W-:-:S05]  /*1dde0*/  @P1 SHF.R.U32.HI R3, RZ, R2, R4 ;  /* 0x00000002ff031219 */ /* 0x008fca0000011604 */
[----:B------:R-:W-:Y:S02]  /*1ddf0*/  IMAD.IADD R18, R18, 0x1, R3 ;  /* 0x0000000112127824 */ /* 0x000fe400078e0203 */
[----:B------:R-:W0:Y:S02]  /*1de00*/  LDC.64 R2, c[0x0][0x9e0] ;  /* 0x00027800ff027b82 */ /* 0x000e240000000a00 */
[----:B0-----:R-:W-:Y:S01]  /*1de10*/  ISETP.GE.AND P2, PT, R3, 0x1, PT ;  /* 0x000000010300780c */ /* 0x001fe20003f46270 */
[----:B------:R-:W-:-:S12]  /*1de20*/  IMAD.IADD R2, R18, 0x1, R2 ;  /* 0x0000000112027824 */ /* 0x000fd800078e0202 */
[----:B------:R-:W-:Y:S05]  /*1de30*/  @!P2 BRA `(.L_x_1320) ;  /* 0x000000000048a947 */ /* 0x000fea0003800000 */
        /* <DEDUP_REMOVED lines=11> */
.L_x_1322:
[----:B------:R-:W-:-:S13]  /*1def0*/  ISETP.NE.AND P0, PT, R3, 0x1, PT ;  /* 0x000000010300780c */ /* 0x000fda0003f05270 */
[----:B------:R-:W0:Y:S02]  /*1df00*/  @P0 LDC.64 R4, c[0x0][0x9e8] ;  /* 0x00027a00ff040b82 */ /* 0x000e240000000a00 */
[----:B0-----:R-:W-:-:S05]  /*1df10*/  @P0 IMAD.HI.U32 R4, R6, R4, RZ ;  /* 0x0000000406040227 */ /* 0x001fca00078e00ff */
[----:B------:R-:W-:-:S07]  /*1df20*/  @P0 SHF.R.U32.HI R6, RZ, R5, R4 ;  /* 0x00000005ff060219 */ /* 0x000fce0000011604 */
.L_x_1323:
[----:B------:R-:W-:Y:S05]  /*1df30*/  BSYNC B0 ;  /* 0x0000000000007941 */ /* 0x000fea0003800000 */
.L_x_1321:
[----:B------:R-:W-:-:S05]  /*1df40*/  IMAD R6, R6, R3, R3 ;  /* 0x0000000306067224 */ /* 0x000fca00078e0203 */
[----:B------:R-:W-:-:S07]  /*1df50*/  VIMNMX R2, R2, R6, PT ;  /* 0x0000000602027248 */ /* 0x000fce0003fe0100 */
.L_x_1320:
[----:B------:R-:W-:Y:S01]  /*1df60*/  VIADD R2, R2, 0x9f ;  /* 0x0000009f02027836 */ /* 0x000fe20000000000 */
[----:B------:R-:W-:Y:S01]  /*1df70*/  ULDC UR4, c[0x0][0x9dc] ;  /* 0x0002770000047ab9 */ /* 0x000fe20000000800 */
[----:B------:R-:W-:Y:S02]  /*1df80*/  IMAD.MOV.U32 R5, RZ, RZ, R7 ;  /* 0x000000ffff057224 */ /* 0x000fe400078e0007 */
[----:B------:R-:W-:-:S05]  /*1df90*/  IMAD.HI R2, R2, 0x66666667, RZ ;  /* 0x6666666702027827 */ /* 0x000fca00078e02ff */
[----:B------:R-:W-:-:S04]  /*1dfa0*/  SHF.R.U32.HI R4, RZ, 0x1f, R2 ;  /* 0x0000001fff047819 */ /* 0x000fc80000011602 */
[----:B------:R-:W-:Y:S02]  /*1dfb0*/  LEA.HI.SX32 R4, R2, R4, 0x1a ;  /* 0x0000000402047211 */ /* 0x000fe400078fd2ff */
[----:B------:R-:W0:Y:S02]  /*1dfc0*/  @P1 LDC R2, c[0x0][0x450] ;  /* 0x00011400ff021b82 */ /* 0x000e240000000800 */
[----:B------:R-:W-:-:S06]  /*1dfd0*/  VIMNMX R21, R21, R4, PT ;  /* 0x0000000415157248 */ /* 0x000fcc0003fe0100 */
[----:B------:R-:W2:Y:S02]  /*1dfe0*/  @P1 LDC R4, c[0x0][0x44c] ;  /* 0x00011300ff041b82 */ /* 0x000ea40000000800 */
[----:B--2---:R-:W-:-:S05]  /*1dff0*/  @P1 IMAD.HI.U32 R4, R7, R4, RZ ;  /* 0x0000000407041227 */ /* 0x004fca00078e00ff */
[----:B0-----:R-:W-:-:S05]  /*1e000*/  @P1 SHF.R.U32.HI R5, RZ, R2, R4 ;  /* 0x00000002ff051219 */ /* 0x001fca0000011604 */
        /* <DEDUP_REMOVED lines=13> */
.L_x_1326:
[----:B------:R-:W-:-:S13]  /*1e0e0*/  ISETP.NE.AND P0, PT, R3, 0x1, PT ;  /* 0x000000010300780c */ /* 0x000fda0003f05270 */
[----:B------:R-:W0:Y:S02]  /*1e0f0*/  @P0 LDC.64 R4, c[0x0][0x9e8] ;  /* 0x00027a00ff040b82 */ /* 0x000e240000000a00 */
[----:B0-----:R-:W-:-:S05]  /*1e100*/  @P0 IMAD.HI.U32 R4, R6, R4, RZ ;  /* 0x0000000406040227 */ /* 0x001fca00078e00ff */
[----:B------:R-:W-:-:S07]  /*1e110*/  @P0 SHF.R.U32.HI R6, RZ, R5, R4 ;  /* 0x00000005ff060219 */ /* 0x000fce0000011604 */
.L_x_1327:
[----:B------:R-:W-:Y:S05]  /*1e120*/  BSYNC B0 ;  /* 0x0000000000007941 */ /* 0x000fea0003800000 */
.L_x_1325:
[----:B------:R-:W-:-:S05]  /*1e130*/  IMAD R3, R6, R3, RZ ;  /* 0x0000000306037224 */ /* 0x000fca00078e02ff */
[----:B------:R-:W-:-:S07]  /*1e140*/  VIMNMX R2, R2, R3, !PT ;  /* 0x0000000302027248 */ /* 0x000fce0007fe0100 */
.L_x_1324:
[----:B------:R-:W-:Y:S01]  /*1e150*/  ISETP.NE.AND P1, PT, R0, RZ, PT ;  /* 0x000000ff0000720c */ /* 0x000fe20003f25270 */
[----:B------:R-:W-:Y:S01]  /*1e160*/  IMAD.HI R2, R2, 0x66666667, RZ ;  /* 0x6666666702027827 */ /* 0x000fe200078e02ff */
[----:B------:R-:W-:Y:S04]  /*1e170*/  BSSY B0, `(.L_x_1328) ;  /* 0x0000023000007945 */ /* 0x000fe80003800000 */
[----:B------:R-:W-:-:S04]  /*1e180*/  SHF.R.U32.HI R3, RZ, 0x1f, R2 ;  /* 0x0000001fff037819 */ /* 0x000fc80000011602 */
[----:B------:R-:W-:Y:S01]  /*1e190*/  LEA.HI.SX32 R3, R2, R3, 0x1a ;  /* 0x0000000302037211 */ /* 0x000fe200078fd2ff */
[----:B------:R-:W-:Y:S02]  /*1e1a0*/  IMAD.MOV.U32 R2, RZ, RZ, RZ ;  /* 0x000000ffff027224 */ /* 0x000fe400078e00ff */
[----:B------:R-:W0:Y:S01]  /*1e1b0*/  @!P1 LDC R0, c[0x0][0x9f0] ;  /* 0x00027c00ff009b82 */ /* 0x000e220000000800 */
[----:B------:R-:W-:-:S04]  /*1e1c0*/  VIMNMX R4, RZ, R3, !PT ;  /* 0x00000003ff047248 */ /* 0x000fc80007fe0100 */
[----:B------:R-:W-:-:S13]  /*1e1d0*/  ISETP.GT.AND P0, PT, R21, R4, PT ;  /* 0x000000041500720c */ /* 0x000fda0003f04270 */
[----:B------:R-:W-:Y:S05]  /*1e1e0*/  @!P0 BRA `(.L_x_1329) ;  /* 0x00000000006c8947 */ /* 0x000fea0003800000 */
        /* <DEDUP_REMOVED lines=11> */
[----:B------:R-:W-:-:S05]  /*1e2a0*/  IADD3 R3, R0, -0x1, R21 ;  /* 0xffffffff00037810 */ /* 0x000fca0007ffe015 */
[----:B------:R-:W-:-:S05]  /*1e2b0*/  IMAD.IADD R3, R3, 0x1, -R4 ;  /* 0x0000000103037824 */ /* 0x000fca00078e0a04 */
        /* <DEDUP_REMOVED lines=14> */
.L_x_1329:
[----:B------:R-:W-:Y:S05]  /*1e3a0*/  BSYNC B0 ;  /* 0x0000000000007941 */ /* 0x000fea0003800000 */
.L_x_1328:
[----:B------:R-:W-:-:S05]  /*1e3b0*/  IMAD R26, R26, R2, R4 ;  /* 0x000000021a1a7224 */ /* 0x000fca00078e0204 */
[----:B0-----:R-:W-:-:S04]  /*1e3c0*/  VIADDMNMX R0, R26, R2, R21, PT ;  /* 0x000000021a007246 */ /* 0x001fc80003800115 */
        /* <DEDUP_REMOVED lines=20> */
.L_x_1330:
        /* <DEDUP_REMOVED lines=14> */
[----:B------:R-:W-:Y:S02]  /*1e5f0*/  IMAD.U32 R11, RZ, RZ, UR5 ;  /* 0x00000005ff0b7e24 */ /* 0x000fe4000f8e00ff */
[----:B------:R-:W-:Y:S02]  /*1e600*/  IMAD.MOV.U32 R8, RZ, RZ, 0x70 ;  /* 0x00000070ff087424 */ /* 0x000fe400078e00ff */
[----:B------:R-:W-:Y:S02]  /*1e610*/  IMAD.MOV.U32 R12, RZ, RZ, 0x1 ;  /* 0x00000001ff0c7424 */ /* 0x000fe400078e00ff */
[----:B-1----:R-:W-:-:S07]  /*1e620*/  IMAD.MOV.U32 R13, RZ, RZ, RZ ;  /* 0x000000ffff0d7224 */ /* 0x002fce00078e00ff */
[----:B------:R-:W-:-:S07]  /*1e630*/  LEPC R20, `(.L_x_1333) ;  /* 0x000000001014794e */ /* 0x000fce0000000000 */
[----:B0-----:R-:W-:Y:S05]  /*1e640*/  CALL.ABS.NOINC R2 ;  /* 0x0000000002007343 */ /* 0x001fea0003c00000 */
.L_x_1333:
[----:B------:R-:W-:Y:S05]  /*1e650*/  BSYNC B6 ;  /* 0x0000000000067941 */ /* 0x000fea0003800000 */
.L_x_1332:
        /* <DEDUP_REMOVED lines=22> */
.L_x_1335:
[----:B------:R-:W-:Y:S05]  /*1e7c0*/  BSYNC B6 ;  /* 0x0000000000067941 */ /* 0x000fea0003800000 */
.L_x_1334:
        /* <DEDUP_REMOVED lines=20> */
.L_x_1337:
[----:B------:R-:W-:Y:S05]  /*1e910*/  BSYNC B6 ;  /* 0x0000000000067941 */ /* 0x000fea0003800000 */
.L_x_1336:
        /* <DEDUP_REMOVED lines=19> */
.L_x_1339:
[----:B------:R-:W-:Y:S05]  /*1ea50*/  BSYNC B6 ;  /* 0x0000000000067941 */ /* 0x000fea0003800000 */
.L_x_1338:
[----:B------:R-:W-:Y:S01]  /*1ea60*/  ULDC.64 UR4, c[0x0][0x9f8] ;  /* 0x00027e0000047ab9 */ /* 0x000fe20000000a00 */
[----:B------:R-:W-:Y:S01]  /*1ea70*/  IMAD.MOV.U32 R25, RZ, RZ, R27 ;  /* 0x000000ffff197224 */ /* 0x000fe200078e001b */
[----:B------:R-:W-:-:S04]  /*1ea80*/  ISETP.NE.U32.AND P0, PT, RZ, UR4, PT ;  /* 0x00000004ff007c0c */ /* 0x000fc8000bf05070 */
[----:B------:R-:W-:Y:S01]  /*1ea90*/  ISETP.NE.AND.EX P0, PT, RZ, UR5, PT, P0 ;  /* 0x00000005ff007c0c */ /* 0x000fe2000bf05300 */
[----:B------:R-:W-:-:S12]  /*1eaa0*/  ULDC.64 UR4, c[0x0][0xa08] ;  /* 0x0002820000047ab9 */ /* 0x000fd80000000a00 */
[----:B------:R-:W0:Y:S02]  /*1eab0*/  @P0 LDC.64 R2, c[0x0][0x9f8] ;  /* 0x00027e00ff020b82 */ /* 0x000e240000000a00 */
[----:B0-----:R-:W-:-:S05]  /*1eac0*/  @P0 IMAD.WIDE R2, R27, 0x4, R2 ;  /* 0x000000041b020825 */ /* 0x001fca00078e0202 */
[----:B------:R0:W2:Y:S02]  /*1ead0*/  @P0 LDG.E R25, desc[UR40][R2.64] ;  /* 0x0000002802190981 */ /* 0x0000a4000c1e1900 */
[----:B0-----:R-:W0:Y:S02]  /*1eae0*/  LDC.64 R2, c[0x0][0x418] ;  /* 0x00010600ff027b82 */ /* 0x001e240000000a00 */
[----:B0-----:R-:W-:Y:S01]  /*1eaf0*/  LOP3.LUT P0, RZ, R2, UR4, RZ, 0xfc, !PT ;  /* 0x0000000402ff7c12 */ /* 0x001fe2000f80fcff */
[----:B------:R-:W-:-:S03]  /*1eb00*/  UMOV UR4, 0xffffffff ;  /* 0xffffffff00047882 */ /* 0x000fc60000000000 */
[----:B------:R-:W-:Y:S02]  /*1eb10*/  LOP3.LUT P0, RZ, R3, UR5, RZ, 0xfc, P0 ;  /* 0x0000000503ff7c12 */ /* 0x000fe4000800fcff */
[----:B--2---:R-:W-:Y:S02]  /*1eb20*/  SHF.R.S32.HI R8, RZ, 0x1f, R25 ;  /* 0x0000001fff087819 */ /* 0x004fe40000011419 */
[----:B------:R-:W-:-:S03]  /*1eb30*/  SEL R18, R25, RZ, !P0 ;  /* 0x000000ff19127207 */ /* 0x000fc60004000000 */
[----:B------:R0:W-:Y:S01]  /*1eb40*/  STL [R1], R8 ;  /* 0x0000000801007387 */ /* 0x0001e20000100800 */
[----:B------:R-:W-:Y:S05]  /*1eb50*/  BRA.DIV UR4, `(.L_x_1340) ;  /* 0x0000004204907947 */ /* 0x000fea000b800000 */
[----:B------:R-:W2:Y:S02]  /*1eb60*/  S2R R0, SR_TID.X ;  /* 0x0000000000007919 */ /* 0x000ea40000002100 */
[----:B--2---:R-:W-:-:S04]  /*1eb70*/  SHF.R.U32.HI R0, RZ, 0x5, R0 ;  /* 0x00000005ff007819 */ /* 0x004fc80000011600 */
[----:B------:R-:W-:-:S05]  /*1eb80*/  LOP3.LUT R0, R0, 0x3, RZ, 0xc0, !PT ;  /* 0x0000000300007812 */ /* 0x000fca00078ec0ff */
[----:B------:R2:W3:Y:S02]  /*1eb90*/  SHFL.IDX PT, R14, R0, RZ, 0x1f ;  /* 0x00001fff000e7589 */ /* 0x0004e400000e0000 */
.L_x_1441:
        /* <DEDUP_REMOVED lines=8> */
.L_x_1444:
        /* <DEDUP_REMOVED lines=23> */
.L_x_1343:
[----:B------:R-:W-:Y:S01]  /*1ed90*/  IMAD R4, R22, 0x8, R19 ;  /* 0x0000000816047824 */ /* 0x000fe200078e0213 */
[----:B--2---:R-:W-:Y:S01]  /*1eda0*/  SHF.L.U32 R3, R28, 0x1f, RZ ;  /* 0x0000001f1c037819 */ /* 0x004fe200000006ff */
[----:B------:R-:W2:Y:S03]  /*1edb0*/  S2R R2, SR_TID.X ;  /* 0x0000000000027919 */ /* 0x000ea60000002100 */
[----:B------:R-:W3:Y:S01]  /*1edc0*/  SYNCS.PHASECHK.TRANS64.TRYWAIT P0, [R4+URZ+0x13280], R3 ;  /* 0x01328003040075a7 */ /* 0x000ee2000800017f */
[----:B--2---:R-:W-:-:S04]  /*1edd0*/  LOP3.LUT R2, R2, 0x7f, RZ, 0xc0, !PT ;  /* 0x0000007f02027812 */ /* 0x004fc800078ec0ff */
[----:B------:R-:W-:Y:S01]  /*1ede0*/  ISETP.NE.AND P1, PT, R2, RZ, PT ;  /* 0x000000ff0200720c */ /* 0x000fe20003f25270 */
[----:B---3--:R-:W-:-:S12]  /*1edf0*/  @!P0 BRA `(.L_x_1344) ;  /* 0x00000040003c8947 */ /* 0x008fd80003800000 */
.L_x_1445:
        /* <DEDUP_REMOVED lines=8> */
.L_x_1345:
        /* <DEDUP_REMOVED lines=18> */
.L_x_1446:
        /* <DEDUP_REMOVED lines=8> */
.L_x_1347:
        /* <DEDUP_REMOVED lines=17> */
.L_x_1341:
[----:B--23--:R-:W2:Y:S01]  /*1f130*/  LDL.LU R3, [R1+0x18] ;  /* 0x0000180001037983 */ /* 0x00cea20000300800 */
[----:B------:R-:W-:Y:S05]  /*1f140*/  WARPSYNC.ALL ;  /* 0x0000000000007948 */ /* 0x000fea0003800000 */
[----:B------:R-:W-:Y:S01]  /*1f150*/  ULDC.64 UR4, c[0x0][0x298] ;  /* 0x0000a60000047ab9 */ /* 0x000fe20000000a00 */
[----:B------:R-:W-:Y:S01]  /*1f160*/  VIADD R0, R19, 0xb000 ;  /* 0x0000b00013007836 */ /* 0x000fe20000000000 */
[----:B------:R-:W-:Y:S01]  /*1f170*/  ULDC.64 UR6, c[0x0][0xa00] ;  /* 0x0002800000067ab9 */ /* 0x000fe20000000a00 */
[----:B------:R-:W-:Y:S01]  /*1f180*/  BSSY B6, `(.L_x_1348) ;  /* 0x0000022000067945 */ /* 0x000fe20003800000 */
[----:B------:R-:W-:Y:S01]  /*1f190*/  BAR.SYNC.DEFER_BLOCKING 0x8, 0x200 ;  /* 0x0208000000007b1d */ /* 0x000fe20000010000 */
[----:B------:R-:W-:-:S02]  /*1f1a0*/  ISETP.NE.U32.AND P0, PT, RZ, UR6, PT ;  /* 0x00000006ff007c0c */ /* 0x000fc4000bf05070 */
[----:B------:R-:W-:Y:S02]  /*1f1b0*/  LOP3.LUT P1, RZ, R0, 0x1bf, RZ, 0xc0, !PT ;  /* 0x000001bf00ff7812 */ /* 0x000fe4000782c0ff */
[----:B------:R-:W-:Y:S02]  /*1f1c0*/  ISETP.NE.AND.EX P0, PT, RZ, UR7, PT, P0 ;  /* 0x00000007ff007c0c */ /* 0x000fe4000bf05300 */
[----:B--2---:R-:W-:Y:S01]  /*1f1d0*/  SHF.R.S32.HI R2, RZ, 0x1f, R3 ;  /* 0x0000001fff027819 */ /* 0x004fe20000011403 */
[----:B------:R-:W-:-:S04]  /*1f1e0*/  IMAD.WIDE.U32 R4, R3, UR4, RZ ;  /* 0x0000000403047c25 */ /* 0x000fc8000f8e00ff */
[----:B------:R-:W-:Y:S01]  /*1f1f0*/  IMAD R2, R2, UR4, RZ ;  /* 0x0000000402027c24 */ /* 0x000fe2000f8e02ff */
[----:B------:R2:W-:Y:S03]  /*1f200*/  STL.64 [R1+0x28], R4 ;  /* 0x0000280401007387 */ /* 0x0005e60000100a00 */
[----:B------:R-:W-:Y:S01]  /*1f210*/  IMAD R0, R3, UR5, R2 ;  /* 0x0000000503007c24 */ /* 0x000fe2000f8e0202 */
[----:B------:R-:W-:-:S03]  /*1f220*/  SHF.R.S32.HI R2, RZ, 0x1f, R27 ;  /* 0x0000001fff027819 */ /* 0x000fc6000001141b */
[----:B------:R-:W-:Y:S01]  /*1f230*/  IMAD.IADD R3, R5, 0x1, R0 ;  /* 0x0000000105037824 */ /* 0x000fe200078e0200 */
[----:B------:R-:W-:Y:S02]  /*1f240*/  SEL R0, R27, RZ, !P0 ;  /* 0x000000ff1b007207 */ /* 0x000fe40004000000 */
[----:B------:R-:W-:Y:S02]  /*1f250*/  SEL R2, R2, RZ, !P0 ;  /* 0x000000ff02027207 */ /* 0x000fe40004000000 */
        /* <DEDUP_REMOVED lines=14> */
[----:B------:R-:W-:Y:S02]  /*1f340*/  IMAD.U32 R11, RZ, RZ, UR9 ;  /* 0x00000009ff0b7e24 */ /* 0x000fe4000f8e00ff */
[----:B0-----:R-:W-:Y:S02]  /*1f350*/  IMAD.MOV.U32 R8, RZ, RZ, 0x70 ;  /* 0x00000070ff087424 */ /* 0x001fe400078e00ff */
[----:B------:R-:W-:Y:S02]  /*1f360*/  IMAD.MOV.U32 R12, RZ, RZ, 0x1 ;  /* 0x00000001ff0c7424 */ /* 0x000fe400078e00ff */
[----:B-1----:R-:W-:-:S07]  /*1f370*/  IMAD.MOV.U32 R13, RZ, RZ, RZ ;  /* 0x000000ffff0d7224 */ /* 0x002fce00078e00ff */
[----:B------:R-:W-:-:S07]  /*1f380*/  LEPC R20, `(.L_x_1349) ;  /* 0x000000001014794e */ /* 0x000fce0000000000 */
[----:B--2---:R-:W-:Y:S05]  /*1f390*/  CALL.ABS.NOINC R2 ;  /* 0x0000000002007343 */ /* 0x004fea0003c00000 */
.L_x_1349:
[----:B------:R-:W-:Y:S05]  /*1f3a0*/  BSYNC B6 ;  /* 0x0000000000067941 */ /* 0x000fea0003800000 */
.L_x_1348:
[----:B------:R-:W3:Y:S01]  /*1f3b0*/  LDL.LU R20, [R1+0x34] ;  /* 0x0000340001147983 */ /* 0x000ee20000300800 */
[----:B------:R-:W-:Y:S01]  /*1f3c0*/  ULDC.64 UR6, c[0x0][0x2e0] ;  /* 0x0000b80000067ab9 */ /* 0x000fe20000000a00 */
[----:B------:R-:W4:Y:S01]  /*1f3d0*/  LDC R9, c[0x0][0x448] ;  /* 0x00011200ff097b82 */ /* 0x000f220000000800 */
[----:B------:R-:W-:Y:S01]  /*1f3e0*/  ULDC.64 UR4, c[0x0][0x2d8] ;  /* 0x0000b60000047ab9 */ /* 0x000fe20000000a00 */
[----:B--2---:R-:W3:Y:S01]  /*1f3f0*/  LDL.LU.64 R2, [R1+0x28] ;  /* 0x0000280001027983 */ /* 0x004ee20000300a00 */
[----:B------:R-:W-:-:S03]  /*1f400*/  ULDC.64 UR8, c[0x0][0x280] ;  /* 0x0000a00000087ab9 */ /* 0x000fc60000000a00 */
[----:B------:R-:W2:Y:S04]  /*1f410*/  LDL.LU R21, [R1+0x3c] ;  /* 0x00003c0001157983 */ /* 0x000ea80000300800 */
[----:B------:R-:W2:Y:S04]  /*1f420*/  LDL.LU R4, [R1+0x18] ;  /* 0x0000180001047983 */ /* 0x000ea80000300800 */
[----:B------:R-:W2:Y:S01]  /*1f430*/  LDL R12, [R1+0x10] ;  /* 0x00001000010c7983 */ /* 0x000ea20000100800 */
[----:B----4-:R-:W-:-:S13]  /*1f440*/  ISETP.NE.AND P1, PT, R9, 0x1, PT ;  /* 0x000000010900780c */ /* 0x010fda0003f25270 */
[----:B------:R-:W4:Y:S08]  /*1f450*/  @P1 LDC R5, c[0x0][0x450] ;  /* 0x00011400ff051b82 */ /* 0x000f300000000800 */
[----:B0-----:R-:W0:Y:S01]  /*1f460*/  @P1 LDC R8, c[0x0][0x450] ;  /* 0x00011400ff081b82 */ /* 0x001e220000000800 */
[----:B---3--:R-:W-:Y:S02]  /*1f470*/  IMAD.MOV.U32 R3, RZ, RZ, R20 ;  /* 0x000000ffff037224 */ /* 0x008fe400078e0014 */
[----:B------:R-:W3:Y:S01]  /*1f480*/  S2R R20, SR_TID.X ;  /* 0x0000000000147919 */ /* 0x000ee20000002100 */
[----:B--2---:R-:W-:-:S02]  /*1f490*/  IMAD R0, R21, UR6, RZ ;  /* 0x0000000615007c24 */ /* 0x004fc4000f8e02ff */
[----:B------:R-:W-:-:S04]  /*1f4a0*/  IMAD.WIDE.U32 R2, R17, UR4, R2 ;  /* 0x0000000411027c25 */ /* 0x000fc8000f8e0002 */
[----:B------:R-:W-:Y:S01]  /*1f4b0*/  IMAD R3, R17, UR5, R3 ;  /* 0x0000000511037c24 */ /* 0x000fe2000f8e0203 */
[----:B------:R-:W-:Y:S01]  /*1f4c0*/  ULDC.64 UR4, c[0x0][0x2d0] ;  /* 0x0000b40000047ab9 */ /* 0x000fe20000000a00 */
[C---:B------:R-:W-:Y:S02]  /*1f4d0*/  IMAD R0, R4.reuse, UR7, R0 ;  /* 0x0000000704007c24 */ /* 0x040fe4000f8e0200 */
[----:B------:R-:W-:Y:S01]  /*1f4e0*/  IMAD.WIDE.U32 R2, R4, UR6, R2 ;  /* 0x0000000604027c25 */ /* 0x000fe2000f8e0002 */
[----:B------:R-:W-:Y:S01]  /*1f4f0*/  ULDC.64 UR6, c[0x0][0x2c8] ;  /* 0x0000b20000067ab9 */ /* 0x000fe20000000a00 */
[----:B------:R-:W2:Y:S02]  /*1f500*/  @P1 LDC R4, c[0x0][0x44c] ;  /* 0x00011300ff041b82 */ /* 0x000ea40000000800 */
[----:B------:R-:W-:Y:S01]  /*1f510*/  IMAD.IADD R3, R3, 0x1, R0 ;  /* 0x0000000103037824 */ /* 0x000fe200078e0200 */
[C---:B---3--:R-:W-:Y:S01]  /*1f520*/  LOP3.LUT R21, R20.reuse, 0x7f, RZ, 0xc0, !PT ;  /* 0x0000007f14157812 */ /* 0x048fe200078ec0ff */
[----:B------:R-:W-:-:S03]  /*1f530*/  IMAD.SHL.U32 R20, R20, 0x20, RZ ;  /* 0x0000002014147824 */ /* 0x000fc600078e00ff */
[----:B------:R-:W-:-:S04]  /*1f540*/  SHF.R.U32.HI R21, RZ, 0x2, R21 ;  /* 0x00000002ff157819 */ /* 0x000fc80000011615 */
[----:B------:R-:W-:-:S05]  /*1f550*/  LOP3.LUT R20, R21, 0x60, R20, 0xf8, !PT ;  /* 0x0000006015147812 */ /* 0x000fca00078ef814 */
[----:B------:R-:W-:Y:S02]  /*1f560*/  IMAD.IADD R6, R20, 0x1, R12 ;  /* 0x0000000114067824 */ /* 0x000fe400078e020c */
[----:B------:R3:W5:Y:S02]  /*1f570*/  LDL R20, [R1+0x30] ;  /* 0x0000300001147983 */ /* 0x0007640000100800 */
[----:B--2---:R-:W-:Y:S01]  /*1f580*/  @P1 IMAD.HI.U32 R0, R6, R4, RZ ;  /* 0x0000000406001227 */ /* 0x004fe200078e00ff */
[----:B------:R-:W2:Y:S03]  /*1f590*/  S2R R10, SR_TID.X ;  /* 0x00000000000a7919 */ /* 0x000ea60000002100 */
        /* <DEDUP_REMOVED lines=11> */
[----:B------:R-:W-:Y:S02]  /*1f650*/  IMAD R7, R7, UR6, RZ ;  /* 0x0000000607077c24 */ /* 0x000fe4000f8e02ff */
[----:B--2---:R-:W-:Y:S02]  /*1f660*/  IMAD.SHL.U32 R21, R10, 0x10, RZ ;  /* 0x000000100a157824 */ /* 0x004fe400078e00ff */
[----:B------:R-:W-:Y:S01]  /*1f670*/  IMAD R7, R0, UR7, R7 ;  /* 0x0000000700077c24 */ /* 0x000fe2000f8e0207 */
[----:B------:R-:W-:Y:S02]  /*1f680*/  IADD3 R0, P0, R4, UR8, RZ ;  /* 0x0000000804007c10 */ /* 0x000fe4000ff1e0ff */
[----:B------:R-:W-:Y:S02]  /*1f690*/  LOP3.LUT R21, R21, 0x30, RZ, 0xc0, !PT ;  /* 0x0000003015157812 */ /* 0x000fe400078ec0ff */
[----:B------:R-:W-:Y:S01]  /*1f6a0*/  IADD3.X R4, R5, UR9, R7, P0, !PT ;  /* 0x0000000905047c10 */ /* 0x000fe200087fe407 */
[----:B------:R-:W-:Y:S01]  /*1f6b0*/  VIADD R5, R6, 0x80 ;  /* 0x0000008006057836 */ /* 0x000fe20000000000 */
[----:B------:R-:W2:Y:S03]  /*1f6c0*/  @P1 LDC R7, c[0x0][0x44c] ;  /* 0x00011300ff071b82 */ /* 0x000ea60000000800 */
[----:B------:R-:W-:-:S02]  /*1f6d0*/  IMAD.MOV.U32 R6, RZ, RZ, R5 ;  /* 0x000000ffff067224 */ /* 0x000fc400078e0005 */
[----:B--2---:R-:W-:-:S05]  /*1f6e0*/  @P1 IMAD.HI.U32 R7, R5, R7, RZ ;  /* 0x0000000705071227 */ /* 0x004fca00078e00ff */
[----:B0-----:R-:W-:-:S05]  /*1f6f0*/  @P1 SHF.R.U32.HI R6, RZ, R8, R7 ;  /* 0x00000008ff061219 */ /* 0x001fca0000011607 */
[----:B------:R-:W-:Y:S02]  /*1f700*/  IMAD.MOV R7, RZ, RZ, -R6 ;  /* 0x000000ffff077224 */ /* 0x000fe400078e0a06 */
[----:B------:R-:W-:-:S04]  /*1f710*/  IMAD.WIDE.U32 R2, R6, UR4, R2 ;  /* 0x0000000406027c25 */ /* 0x000fc8000f8e0002 */
[----:B------:R-:W-:Y:S01]  /*1f720*/  IMAD R5, R9, R7, R5 ;  /* 0x0000000709057224 */ /* 0x000fe200078e0205 */
[----:B------:R-:W-:-:S05]  /*1f730*/  SHF.R.S32.HI R7, RZ, 0x1f, R6 ;  /* 0x0000001fff077819 */ /* 0x000fca0000011406 */
[----:B------:R-:W-:Y:S01]  /*1f740*/  IMAD R7, R7, UR4, RZ ;  /* 0x0000000407077c24 */ /* 0x000fe2000f8e02ff */
[----:B------:R-:W-:Y:S02]  /*1f750*/  ULDC UR4, c[0x0][0x2b8] ;  /* 0x0000ae0000047ab9 */ /* 0x000fe40000000800 */
[----:B------:R-:W-:Y:S01]  /*1f760*/  ISETP.GE.AND P0, PT, R21, UR4, PT ;  /* 0x0000000415007c0c */ /* 0x000fe2000bf06270 */
[----:B------:R-:W-:Y:S01]  /*1f770*/  IMAD R7, R6, UR5, R7 ;  /* 0x0000000506077c24 */ /* 0x000fe2000f8e0207 */
[----:B------:R-:W-:Y:S01]  /*1f780*/  SHF.R.S32.HI R6, RZ, 0x1f, R5 ;  /* 0x0000001fff067819 */ /* 0x000fe20000011405 */
[----:B------:R-:W-:Y:S02]  /*1f790*/  UMOV UR4, 0xffffffff ;  /* 0xffffffff00047882 */ /* 0x000fe40000000000 */
[----:B------:R-:W-:Y:S02]  /*1f7a0*/  IMAD.IADD R3, R3, 0x1, R7 ;  /* 0x0000000103037824 */ /* 0x000fe400078e0207 */
[----:B------:R-:W-:-:S02]  /*1f7b0*/  IMAD R6, R6, UR6, RZ ;  /* 0x0000000606067c24 */ /* 0x000fc4000f8e02ff */
[----:B------:R-:W-:-:S04]  /*1f7c0*/  IMAD.WIDE.U32 R2, R5, UR6, R2 ;  /* 0x0000000605027c25 */ /* 0x000fc8000f8e0002 */
[----:B------:R-:W-:Y:S01]  /*1f7d0*/  IMAD R6, R5, UR7, R6 ;  /* 0x0000000705067c24 */ /* 0x000fe2000f8e0206 */
[----:B------:R-:W-:-:S04]  /*1f7e0*/  IADD3 R2, P1, R2, UR8, RZ ;  /* 0x0000000802027c10 */ /* 0x000fc8000ff3e0ff */
[----:B------:R-:W-:Y:S01]  /*1f7f0*/  IADD3.X R3, R3, UR9, R6, P1, !PT ;  /* 0x0000000903037c10 */ /* 0x000fe20008ffe406 */
[----:B---3--:R-:W-:Y:S08]  /*1f800*/  BRA.DIV UR4, `(.L_x_1350) ;  /* 0x0000003604e07947 */ /* 0x008ff0000b800000 */
[----:B------:R-:W0:Y:S02]  /*1f810*/  S2R R7, SR_TID.X ;  /* 0x0000000000077919 */ /* 0x000e240000002100 */
[----:B0-----:R-:W-:Y:S02]  /*1f820*/  LOP3.LUT R8, R7, 0x7f, RZ, 0xc0, !PT ;  /* 0x0000007f07087812 */ /* 0x001fe400078ec0ff */
[----:B------:R-:W2:Y:S04]  /*1f830*/  LDL.LU R7, [R1+0x14] ;  /* 0x0000140001077983 */ /* 0x000ea80000300800 */
[----:B------:R-:W3:Y:S01]  /*1f840*/  LDL.LU R11, [R1+0x10] ;  /* 0x00001000010b7983 */ /* 0x000ee20000300800 */
[----:B------:R-:W-:-:S03]  /*1f850*/  SHF.R.U32.HI R10, RZ, 0x2, R8 ;  /* 0x00000002ff0a7819 */ /* 0x000fc60000011608 */
[----:B------:R-:W0:Y:S01]  /*1f860*/  SHFL.IDX PT, R8, R0, RZ, 0x1c1f ;  /* 0x001c1fff00087589 */ /* 0x000e2200000e0000 */
[----:B--2---:R-:W-:-:S03]  /*1f870*/  IMAD R5, R7, R9, RZ ;  /* 0x0000000907057224 */ /* 0x004fc600078e02ff */
[----:B------:R-:W2:Y:S01]  /*1f880*/  SHFL.IDX PT, R7, R4, RZ, 0x1c1f ;  /* 0x001c1fff04077589 */ /* 0x000ea200000e0000 */
[----:B---3--:R-:W-:-:S05]  /*1f890*/  IMAD.IADD R6, R10, 0x1, R11 ;  /* 0x000000010a067824 */ /* 0x008fca00078e020b */
[----:B------:R-:W-:-:S13]  /*1f8a0*/  ISETP.GE.AND P1, PT, R6, R5, PT ;  /* 0x000000050600720c */ /* 0x000fda0003f26270 */
[----:B0-----:R-:W-:-:S05]  /*1f8b0*/  @!P1 IADD3 R8, P2, R21, R8, RZ ;  /* 0x0000000815089210 */ /* 0x001fca0007f5e0ff */
[----:B--2---:R-:W-:-:S04]  /*1f8c0*/  @!P1 IMAD.X R7, RZ, RZ, R7, P2 ;  /* 0x000000ffff079224 */ /* 0x004fc800010e0607 */
[----:B------:R-:W-:Y:S02]  /*1f8d0*/  @!P1 IMAD.MOV.U32 R9, RZ, RZ, R7 ;  /* 0x000000ffff099224 */ /* 0x000fe400078e0007 */
[----:B------:R-:W-:-:S03]  /*1f8e0*/  VIADD R7, R6, 0x20 ;  /* 0x0000002006077836 */ /* 0x000fc60000000000 */
[----:B------:R-:W-:Y:S01]  /*1f8f0*/  @!PT LDS RZ, [RZ] ;  /* 0x00000000fffff984 */ /* 0x000fe20000000800 */
[----:B-----5:R0:W-:Y:S02]  /*1f900*/  @!P1 LDGSTS.E.BYPASS.LTC128B.128 [R20+0xb000], desc[UR40][R8.64], !P0 ;  /* 0x0b00000008149fae */ /* 0x0201e4000c101d68 */
[----:B------:R-:W-:Y:S02]  /*1f910*/  ISETP.GE.AND P1, PT, R7, R5, PT ;  /* 0x000000050700720c */ /* 0x000fe40003f26270 */
[----:B------:R-:W-:Y:S04]  /*1f920*/  SHFL.IDX PT, R7, R4, 0x1, 0x1c1f ;  /* 0x003c1f0004077f89 */ /* 0x000fe800000e0000 */
[----:B0-----:R-:W0:Y:S07]  /*1f930*/  SHFL.IDX PT, R8, R0, 0x1, 0x1c1f ;  /* 0x003c1f0000087f89 */ /* 0x001e2e00000e0000 */
[----:B0-----:R-:W-:-:S05]  /*1f940*/  @!P1 IADD3 R8, P2, R21, R8, RZ ;  /* 0x0000000815089210 */ /* 0x001fca0007f5e0ff */
[----:B------:R-:W-:-:S04]  /*1f950*/  @!P1 IMAD.X R7, RZ, RZ, R7, P2 ;  /* 0x000000ffff079224 */ /* 0x000fc800010e0607 */
[----:B------:R-:W-:Y:S02]  /*1f960*/  @!P1 IMAD.MOV.U32 R9, RZ, RZ, R7 ;  /* 0x000000ffff099224 */ /* 0x000fe400078e0007 */
[----:B------:R-:W-:-:S03]  /*1f970*/  VIADD R7, R6, 0x40 ;  /* 0x0000004006077836 */ /* 0x000fc60000000000 */
[----:B------:R0:W-:Y:S02]  /*1f980*/  @!P1 LDGSTS.E.BYPASS.LTC128B.128 [R20+0xb800], desc[UR40][R8.64], !P0 ;  /* 0x0b80000008149fae */ /* 0x0001e4000c101d68 */
[----:B------:R-:W-:Y:S02]  /*1f990*/  ISETP.GE.AND P1, PT, R7, R5, PT ;  /* 0x000000050700720c */ /* 0x000fe40003f26270 */
[----:B------:R-:W-:Y:S04]  /*1f9a0*/  SHFL.IDX PT, R7, R4, 0x2, 0x1c1f ;  /* 0x005c1f0004077f89 */ /* 0x000fe800000e0000 */
[----:B------:R-:W-:Y:S04]  /*1f9b0*/  SHFL.IDX PT, R4, R4, 0x3, 0x1c1f ;  /* 0x007c1f0004047f89 */ /* 0x000fe800000e0000 */
[----:B0-----:R-:W0:Y:S03]  /*1f9c0*/  SHFL.IDX PT, R8, R0, 0x2, 0x1c1f ;  /* 0x005c1f0000087f89 */ /* 0x001e2600000e0000 */
[----:B0-----:R-:W-:-:S05]  /*1f9d0*/  @!P1 IADD3 R8, P2, R21, R8, RZ ;  /* 0x0000000815089210 */ /* 0x001fca0007f5e0ff */
[----:B------:R-:W-:-:S04]  /*1f9e0*/  @!P1 IMAD.X R7, RZ, RZ, R7, P2 ;  /* 0x000000ffff079224 */ /* 0x000fc800010e0607 */
[----:B------:R-:W-:Y:S02]  /*1f9f0*/  @!P1 IMAD.MOV.U32 R9, RZ, RZ, R7 ;  /* 0x000000ffff099224 */ /* 0x000fe400078e0007 */
[----:B------:R-:W-:Y:S04]  /*1fa00*/  SHFL.IDX PT, R7, R2, RZ, 0x1c1f ;  /* 0x001c1fff02077589 */ /* 0x000fe800000e0000 */
[----:B------:R0:W-:Y:S04]  /*1fa10*/  @!P1 LDGSTS.E.BYPASS.LTC128B.128 [R20+0xc000], desc[UR40][R8.64], !P0 ;  /* 0x0c00000008149fae */ /* 0x0001e8000c101d68 */
[----:B------:R-:W-:Y:S04]  /*1fa20*/  SHFL.IDX PT, R2, R2, 0x1, 0x1c1f ;  /* 0x003c1f0002027f89 */ /* 0x000fe800000e0000 */
        /* <DEDUP_REMOVED lines=10> */
[----:B------:R2:W-:Y:S01]  /*1fad0*/  @!P1 LDGSTS.E.BYPASS.LTC128B.128 [R20+0xc800], desc[UR40][R8.64], !P0 ;  /* 0x0c80000008149fae */ /* 0x0005e2000c101d68 */
[----:B------:R-:W-:-:S05]  /*1fae0*/  @!P2 IADD3 R7, P1, R21, R7, RZ ;  /* 0x000000071507a210 */ /* 0x000fca0007f3e0ff */
[----:B0-----:R-:W-:Y:S02]  /*1faf0*/  @!P2 IMAD.X R0, RZ, RZ, R0, P1 ;  /* 0x000000ffff00a224 */ /* 0x001fe400008e0600 */
[----:B--2---:R-:W-:Y:S02]  /*1fb00*/  @!P2 IMAD.MOV.U32 R8, RZ, RZ, R7 ;  /* 0x000000ffff08a224 */ /* 0x004fe400078e0007 */
[----:B------:R-:W-:-:S05]  /*1fb10*/  @!P2 IMAD.MOV.U32 R9, RZ, RZ, R0 ;  /* 0x000000ffff09a224 */ /* 0x000fca00078e0000 */
[----:B---3--:R0:W-:Y:S02]  /*1fb20*/  @!P2 LDGSTS.E.BYPASS.LTC128B.128 [R20+0xd000], desc[UR40][R8.64], !P0 ;  /* 0x0d0000000814afae */ /* 0x0081e4000c101d68 */
.L_x_1459:
        /* <DEDUP_REMOVED lines=10> */
.L_x_1351:
        /* <DEDUP_REMOVED lines=18> */
.L_x_1460:
[----:B------:R-:W-:Y:S05]  /*1fcf0*/  BSYNC B0 ;  /* 0x0000000000007941 */ /* 0x000fea0003800000 */
.L_x_1352:
[----:B------:R-:W2:Y:S02]  /*1fd00*/  LDL.LU R2, [R1+0x20] ;  /* 0x0000200001027983 */ /* 0x000ea40000300800 */
[----:B--2---:R-:W-:-:S05]  /*1fd10*/  VIADD R0, R2, 0xfffffffe ;  /* 0xfffffffe02007836 */ /* 0x004fca0000000000 */
[----:B------:R-:W-:-:S13]  /*1fd20*/  ISETP.GE.AND P0, PT, R0, R26, PT ;  /* 0x0000001a0000720c */ /* 0x000fda0003f06270 */
[----:B------:R-:W-:Y:S05]  /*1fd30*/  @!P0 BRA `(.L_x_1354) ;  /* 0x0000000800ec8947 */ /* 0x000fea0003800000 */
[----:B------:R-:W-:Y:S02]  /*1fd40*/  IMAD.MOV.U32 R6, RZ, RZ, R22 ;  /* 0x000000ffff067224 */ /* 0x000fe400078e0016 */
[----:B------:R-:W-:-:S07]  /*1fd50*/  IMAD.MOV.U32 R7, RZ, RZ, R28 ;  /* 0x000000ffff077224 */ /* 0x000fce00078e001c */
.L_x_1374:
        /* <DEDUP_REMOVED lines=10> */
[----:B0-----:R-:W-:Y:S01]  /*1fe00*/  IMAD.MOV.U32 R8, RZ, RZ, R0 ;  /* 0x000000ffff087224 */ /* 0x001fe200078e0000 */
[----:B------:R-:W-:-:S04]  /*1fe10*/  ISETP.NE.U32.AND P0, PT, RZ, UR4, PT ;  /* 0x00000004ff007c0c */ /* 0x000fc8000bf05070 */
[----:B------:R-:W-:-:S13]  /*1fe20*/  ISETP.NE.AND.EX P0, PT, RZ, UR5, PT, P0 ;  /* 0x00000005ff007c0c */ /* 0x000fda000bf05300 */
[----:B------:R-:W-:Y:S05]  /*1fe30*/  @!P0 BRA `(.L_x_1357) ;  /* 0x0000000000488947 */ /* 0x000fea0003800000 */
[----:B------:R-:W2:Y:S01]  /*1fe40*/  LDL R5, [R1] ;  /* 0x0000000001057983 */ /* 0x000ea20000100800 */
[----:B------:R-:W0:Y:S01]  /*1fe50*/  LDC R8, c[0x0][0x43c] ;  /* 0x00010f00ff087b82 */ /* 0x000e220000000800 */
[----:B------:R-:W-:Y:S01]  /*1fe60*/  ULDC.64 UR6, c[0x0][0x428] ;  /* 0x00010a0000067ab9 */ /* 0x000fe20000000a00 */
[----:B0-----:R-:W-:-:S13]  /*1fe70*/  ISETP.NE.AND P0, PT, R8, 0x1, PT ;  /* 0x000000010800780c */ /* 0x001fda0003f05270 */
[----:B------:R-:W0:Y:S02]  /*1fe80*/  @P0 LDC.64 R2, c[0x0][0x440] ;  /* 0x00011000ff020b82 */ /* 0x000e240000000a00 */
[----:B0-----:R-:W-:-:S04]  /*1fe90*/  @P0 IMAD.HI.U32 R4, R0, R2, RZ ;  /* 0x0000000200040227 */ /* 0x001fc800078e00ff */
[----:B------:R-:W-:Y:S01]  /*1fea0*/  IMAD.MOV.U32 R2, RZ, RZ, R0 ;  /* 0x000000ffff027224 */ /* 0x000fe200078e0000 */
[----:B------:R-:W-:-:S05]  /*1feb0*/  @P0 SHF.R.U32.HI R2, RZ, R3, R4 ;  /* 0x00000003ff020219 */ /* 0x000fca0000011604 */
[----:B------:R-:W-:-:S04]  /*1fec0*/  IMAD.MOV R3, RZ, RZ, -R2 ;  /* 0x000000ffff037224 */ /* 0x000fc800078e0a02 */
[----:B------:R-:W-:Y:S01]  /*1fed0*/  IMAD R8, R8, R3, R0 ;  /* 0x0000000308087224 */ /* 0x000fe200078e0200 */
[----:B------:R-:W-:-:S03]  /*1fee0*/  SHF.R.S32.HI R3, RZ, 0x1f, R2 ;  /* 0x0000001fff037819 */ /* 0x000fc60000011402 */
[----:B------:R-:W-:-:S04]  /*1fef0*/  IMAD.WIDE.U32 R2, R25, UR6, R2 ;  /* 0x0000000619027c25 */ /* 0x000fc8000f8e0002 */
[----:B--2---:R-:W-:-:S04]  /*1ff00*/  IMAD R4, R5, UR6, RZ ;  /* 0x0000000605047c24 */ /* 0x004fc8000f8e02ff */
[----:B------:R-:W-:-:S04]  /*1ff10*/  IMAD R4, R25, UR7, R4 ;  /* 0x0000000719047c24 */ /* 0x000fc8000f8e0204 */
[----:B------:R-:W-:Y:S01]  /*1ff20*/  IMAD.IADD R3, R4, 0x1, R3 ;  /* 0x0000000104037824 */ /* 0x000fe200078e0203 */
[----:B------:R-:W-:-:S04]  /*1ff30*/  LEA R4, P0, R2, UR4, 0x2 ;  /* 0x0000000402047c11 */ /* 0x000fc8000f8010ff */
[----:B------:R-:W-:-:S05]  /*1ff40*/  LEA.HI.X R5, R2, UR5, R3, 0x2, P0 ;  /* 0x0000000502057c11 */ /* 0x000fca00080f1403 */
[----:B------:R0:W5:Y:S04]  /*1ff50*/  LDG.E R18, desc[UR40][R4.64] ;  /* 0x0000002804127981 */ /* 0x000168000c1e1900 */
.L_x_1357:
[----:B0-----:R-:W-:Y:S01]  /*1ff60*/  IMAD R4, R22, 0x8, R19 ;  /* 0x0000000816047824 */ /* 0x001fe200078e0213 */
[----:B------:R-:W-:Y:S01]  /*1ff70*/  SHF.L.U32 R3, R28, 0x1f, RZ ;  /* 0x0000001f1c037819 */ /* 0x000fe200000006ff */
[----:B------:R-:W0:Y:S01]  /*1ff80*/  S2R R2, SR_TID.X ;  /* 0x0000000000027919 */ /* 0x000e220000002100 */
[----:B------:R-:W-:Y:S02]  /*1ff90*/  BSSY B1, `(.L_x_1358) ;  /* 0x0000005000017945 */ /* 0x000fe40003800000 */
[----:B------:R-:W2:Y:S01]  /*1ffa0*/  SYNCS.PHASECHK.TRANS64.TRYWAIT P0, [R4+URZ+0x13280], R3 ;  /* 0x01328003040075a7 */ /* 0x000ea2000800017f */
[----:B0-----:R-:W-:-:S04]  /*1ffb0*/  LOP3.LUT R2, R2, 0x7f, RZ, 0xc0, !PT ;  /* 0x0000007f02027812 */ /* 0x001fc800078ec0ff */
[----:B------:R-:W-:Y:S01]  /*1ffc0*/  ISETP.NE.AND P1, PT, R2, RZ, PT ;  /* 0x000000ff0200720c */ /* 0x000fe20003f25270 */
[----:B--2---:R-:W-:-:S12]  /*1ffd0*/  @!P0 BRA `(.L_x_1359) ;  /* 0x0000003400e08947 */ /* 0x004fd80003800000 */
.L_x_1461:
[----:B------:R-:W-:Y:S05]  /*1ffe0*/  BSYNC B1 ;  /* 0x0000000000017941 */ /* 0x000fea0003800000 */
.L_x_1358:
        /* <DEDUP_REMOVED lines=9> */
.L_x_1361:
[----:B------:R-:W-:Y:S05]  /*20080*/  BSYNC B1 ;  /* 0x0000000000017941 */ /* 0x000fea0003800000 */
.L_x_1360:
        /* <DEDUP_REMOVED lines=12> */
.L_x_1362:
        /* <DEDUP_REMOVED lines=13> */
.L_x_1462:
[----:B------:R-:W-:Y:S05]  /*20220*/  BSYNC B1 ;  /* 0x0000000000017941 */ /* 0x000fea0003800000 */
.L_x_1363:
[----:B------:R-:W-:Y:S01]  /*20230*/  BSSY B1, `(.L_x_1365) ;  /* 0x000000b000017945 */ /* 0x000fe20003800000 */
[----:B------:R-:W-:Y:S02]  /*20240*/  IMAD.MOV.U32 R8, RZ, RZ, 0x0 ;  /* 0x00000000ff087424 */ /* 0x000fe400078e00ff */
[----:B------:R-:W-:Y:S01]  /*20250*/  IMAD.MOV.U32 R9, RZ, RZ, 0x14f00000 ;  /* 0x14f00000ff097424 */ /* 0x000fe200078e00ff */
[----:B------:R-:W-:Y:S06]  /*20260*/  @P1 BRA `(.L_x_1366) ;  /* 0x00000000001c1947 */ /* 0x000fec0003800000 */
[----:B------:R-:W3:Y:S01]  /*20270*/  S2R R11, SR_TID.X ;  /* 0x00000000000b7919 */ /* 0x000ee20000002100 */
[----:B0-2---:R-:W-:-:S04]  /*20280*/  IMAD.MOV.U32 R3, RZ, RZ, 0x2800 ;  /* 0x00002800ff037424 */ /* 0x005fc800078e00ff */
[----:B------:R4:W-:Y:S01]  /*20290*/  SYNCS.ARRIVE.TRANS64 RZ, [R4+URZ+0x13230], R3 ;  /* 0x0132300304ff79a7 */ /* 0x0009e2000800003f */
[----:B---3--:R-:W-:-:S04]  /*202a0*/  LOP3.LUT R11, R11, 0x1f, RZ, 0xc0, !PT ;  /* 0x0000001f0b0b7812 */ /* 0x008fc800078ec0ff */
[----:B------:R-:W-:-:S13]  /*202b0*/  ISETP.NE.AND P0, PT, R11, RZ, PT ;  /* 0x000000ff0b00720c */ /* 0x000fda0003f05270 */
[----:B----4-:R-:W-:Y:S05]  /*202c0*/  @!P0 BRA `(.L_x_1366) ;  /* 0x0000000000048947 */ /* 0x010fea0003800000 */
[----:B------:R-:W-:Y:S01]  /*202d0*/  BPT.TRAP 0x1 ;  /* 0x000000040000795c */ /* 0x000fe20000300000 */
.L_x_1366:
[----:B------:R-:W-:Y:S05]  /*202e0*/  BSYNC B1 ;  /* 0x0000000000017941 */ /* 0x000fea0003800000 */
.L_x_1365:
        /* <DEDUP_REMOVED lines=8> */
.L_x_1367:
        /* <DEDUP_REMOVED lines=10> */
.L_x_1356:
[----:B------:R-:W-:Y:S05]  /*20410*/  BSYNC B0 ;  /* 0x0000000000007941 */ /* 0x000fea0003800000 */
.L_x_1355:
[----:B------:R-:W2:Y:S02]  /*20420*/  LDL R3, [R1+0x44] ;  /* 0x0000440001037983 */ /* 0x000ea40000100800 */
[----:B--2---:R-:W-:-:S13]  /*20430*/  ISETP.NE.AND P0, PT, R3, 0x3, PT ;  /* 0x000000030300780c */ /* 0x004fda0003f05270 */
[----:B------:R-:W-:Y:S05]  /*20440*/  @!P0 BRA `(.L_x_1368) ;  /* 0x0000000000048947 */ /* 0x000fea0003800000 */
[----:B------:R-:W-:Y:S01]  /*20450*/  BPT.TRAP 0x1 ;  /* 0x000000040000795c */ /* 0x000fe20000300000 */
.L_x_1368:
        /* <DEDUP_REMOVED lines=8> */
.L_x_1463:
[----:B------:R-:W-:Y:S05]  /*204e0*/  BSYNC B0 ;  /* 0x0000000000007941 */ /* 0x000fea0003800000 */
.L_x_1369:
[----:B------:R-:W-:Y:S05]  /*204f0*/  @!P1 BRA `(.L_x_1371) ;  /* 0x0000000000049947 */ /* 0x000fea0003800000 */
[----:B------:R-:W-:Y:S01]  /*20500*/  BPT.TRAP 0x1 ;  /* 0x000000040000795c */ /* 0x000fe20000300000 */
.L_x_1371:
[----:B--2---:R-:W-:Y:S01]  /*20510*/  SHF.L.U32 R2, R7, 0x1f, RZ ;  /* 0x0000001f07027819 */ /* 0x004fe200000006ff */
[----:B------:R-:W-:-:S03]  /*20520*/  IMAD R10, R6, 0x2800, RZ ;  /* 0x00002800060a7824 */ /* 0x000fc600078e02ff */
[----:B------:R-:W2:Y:S02]  /*20530*/  SYNCS.PHASECHK.TRANS64.TRYWAIT P0, [R3+URZ+0x13260], R2 ;  /* 0x01326002030075a7 */ /* 0x000ea4000800017f */
[----:B--2---:R-:W-:Y:S05]  /*20540*/  @!P0 BRA `(.L_x_1372) ;  /* 0x0000003000c08947 */ /* 0x004fea0003800000 */
.L_x_1464:
[----:B------:R-:W2:Y:S04]  /*20550*/  LDL R4, [R1+0xc] ;  /* 0x00000c0001047983 */ /* 0x000ea80000100800 */
[----:B------:R-:W3:Y:S01]  /*20560*/  LDL R11, [R1+0x8] ;  /* 0x00000800010b7983 */ /* 0x000ee20000100800 */
[----:B------:R-:W-:Y:S05]  /*20570*/  WARPSYNC.ALL ;  /* 0x0000000000007948 */ /* 0x000fea0003800000 */
[----:B--2---:R-:W-:-:S02]  /*20580*/  LOP3.LUT R2, R10, R4, RZ, 0xfc, !PT ;  /* 0x000000040a027212 */ /* 0x004fc400078efcff */
[----:B---3--:R-:W-:-:S03]  /*20590*/  LOP3.LUT R12, R10, R11, RZ, 0xfc, !PT ;  /* 0x0000000b0a0c7212 */ /* 0x008fc600078efcff */
        /* <DEDUP_REMOVED lines=37> */
[----:B--2---:R-:W2:Y:S01]  /*207f0*/  FENCE.VIEW.ASYNC.S ;  /* 0x00000000000073c6 */ /* 0x004ea20000000000 */
[----:B------:R-:W-:Y:S05]  /*20800*/  @!P1 BRA `(.L_x_1373) ;  /* 0x0000000000049947 */ /* 0x000fea0003800000 */
[----:B------:R-:W-:Y:S01]  /*20810*/  BPT.TRAP 0x1 ;  /* 0x000000040000795c */ /* 0x000fe20000300000 */
.L_x_1373:
[----:B------:R-:W3:Y:S01]  /*20820*/  S2R R2, SR_TID.X ;  /* 0x0000000000027919 */ /* 0x000ee20000002100 */
[----:B--2---:R2:W-:Y:S01]  /*20830*/  SYNCS.ARRIVE.TRANS64.A1T0 RZ, [R3+URZ+0x13250], RZ ;  /* 0x013250ff03ff79a7 */ /* 0x0045e2000810003f */
[----:B------:R-:W-:Y:S02]  /*20840*/  IMAD.MOV.U32 R6, RZ, RZ, R22 ;  /* 0x000000ffff067224 */ /* 0x000fe400078e0016 */
[----:B------:R-:W-:Y:S01]  /*20850*/  IMAD.MOV.U32 R7, RZ, RZ, R28 ;  /* 0x000000ffff077224 */ /* 0x000fe200078e001c */
[----:B---3--:R-:W-:Y:S01]  /*20860*/  LOP3.LUT R2, R2, 0x7f, RZ, 0xc0, !PT ;  /* 0x0000007f02027812 */ /* 0x008fe200078ec0ff */
[----:B------:R-:W-:Y:S03]  /*20870*/  BAR.SYNC.DEFER_BLOCKING 0x2, 0x80 ;  /* 0x0082000000007b1d */ /* 0x000fe60000010000 */
[----:B------:R-:W-:-:S13]  /*20880*/  ISETP.NE.AND P0, PT, R2, RZ, PT ;  /* 0x000000ff0200720c */ /* 0x000fda0003f05270 */
[----:B--2---:R-:W-:-:S05]  /*20890*/  @!P0 VIADD R3, R3, 0x13280 ;  /* 0x0001328003038836 */ /* 0x004fca0000000000 */
[----:B------:R-:W-:-:S04]  /*208a0*/  @!P0 PRMT R3, RZ, 0x654, R3 ;  /* 0x00000654ff038816 */ /* 0x000fc80000000003 */
[----:B------:R2:W-:Y:S01]  /*208b0*/  @!P0 SYNCS.ARRIVE.TRANS64.RED.A1T0 RZ, [R3+URZ], RZ ;  /* 0x000000ff03ff89a7 */ /* 0x0005e2000810043f */
[C---:B------:R-:W-:Y:S01]  /*208c0*/  ISETP.GT.AND P0, PT, R0.reuse, R26, PT ;  /* 0x0000001a0000720c */ /* 0x040fe20003f04270 */
[----:B------:R-:W-:-:S12]  /*208d0*/  VIADD R0, R0, 0xffffffff ;  /* 0xffffffff00007836 */ /* 0x000fd80000000000 */
[----:B--2---:R-:W-:Y:S05]  /*208e0*/  @P0 BRA `(.L_x_1374) ;  /* 0xfffffff4001c0947 */ /* 0x004fea000383ffff */
.L_x_1354:
        /* <DEDUP_REMOVED lines=16> */
[----:B------:R-:W3:Y:S01]  /*209f0*/  POPC R7, R4 ;  /* 0x0000000400077309 */ /* 0x000ee20000000000 */
[----:B--2---:R-:W3:Y:S02]  /*20a00*/  SHFL.IDX PT, R0, R3, R0, 0x1f ;  /* 0x00001f0003007589 */ /* 0x004ee400000e0000 */
[----:B---3--:R-:W-:-:S07]  /*20a10*/  IADD3 R24, R0, UR36, R7 ;  /* 0x0000002400187c10 */ /* 0x008fce000fffe007 */
.L_x_1376:
[----:B------:R-:W-:Y:S05]  /*20a20*/  BSYNC B0 ;  /* 0x0000000000007941 */ /* 0x000fea0003800000 */
.L_x_1375:
[----:B------:R-:W-:Y:S05]  /*20a30*/  @!P2 BRA `(.L_x_1377) ;  /* 0x000000000004a947 */ /* 0x000fea0003800000 */
[----:B------:R-:W-:Y:S01]  /*20a40*/  BPT.TRAP 0x1 ;  /* 0x000000040000795c */ /* 0x000fe20000300000 */
.L_x_1377:
        /* <DEDUP_REMOVED lines=8> */
.L_x_1465:
[----:B------:R-:W-:Y:S05]  /*20ad0*/  BSYNC B0 ;  /* 0x0000000000007941 */ /* 0x000fea0003800000 */
.L_x_1378:
[----:B------:R-:W-:Y:S05]  /*20ae0*/  @!P2 BRA `(.L_x_1380) ;  /* 0x000000000004a947 */ /* 0x000fea0003800000 */
[----:B------:R-:W-:Y:S01]  /*20af0*/  BPT.TRAP 0x1 ;  /* 0x000000040000795c */ /* 0x000fe20000300000 */
.L_x_1380:
[----:B--2---:R-:W-:-:S04]  /*20b00*/  SHF.L.U32 R0, R28, 0x1f, RZ ;  /* 0x0000001f1c007819 */ /* 0x004fc800000006ff */
[----:B------:R-:W2:Y:S02]  /*20b10*/  SYNCS.PHASECHK.TRANS64.TRYWAIT P1, [R3+URZ+0x13260], R0 ;  /* 0x01326000030075a7 */ /* 0x000ea4000802017f */
[----:B--2---:R-:W-:Y:S05]  /*20b20*/  @!P1 BRA `(.L_x_1381) ;  /* 0x0000002c00709947 */ /* 0x004fea0003800000 */
.L_x_1466:
[----:B------:R-:W2:Y:S04]  /*20b30*/  LDL R4, [R1+0xc] ;  /* 0x00000c0001047983 */ /* 0x000ea80000100800 */
[----:B0-----:R-:W3:Y:S01]  /*20b40*/  LDL R10, [R1+0x8] ;  /* 0x00000800010a7983 */ /* 0x001ee20000100800 */
[----:B------:R-:W-:Y:S01]  /*20b50*/  IMAD R2, R22, 0x2800, RZ ;  /* 0x0000280016027824 */ /* 0x000fe200078e02ff */
        /* <DEDUP_REMOVED lines=43> */
.L_x_1382:
[----:B--2---:R2:W-:Y:S01]  /*20e10*/  SYNCS.ARRIVE.TRANS64.A1T0 RZ, [R3+URZ+0x13250], RZ ;  /* 0x013250ff03ff79a7 */ /* 0x0045e2000810003f */
[----:B------:R-:W-:Y:S02]  /*20e20*/  @!P0 VIADD R0, R3, 0x13280 ;  /* 0x0001328003008836 */ /* 0x000fe40000000000 */
[----:B------:R-:W-:-:S03]  /*20e30*/  VIADD R22, R22, 0x1 ;  /* 0x0000000116167836 */ /* 0x000fc60000000000 */
[----:B------:R-:W-:Y:S01]  /*20e40*/  @!P0 PRMT R0, RZ, 0x654, R0 ;  /* 0x00000654ff008816 */ /* 0x000fe20000000000 */
[----:B------:R-:W-:Y:S06]  /*20e50*/  BAR.SYNC.DEFER_BLOCKING 0x2, 0x80 ;  /* 0x0082000000007b1d */ /* 0x000fec0000010000 */
[----:B------:R3:W-:Y:S01]  /*20e60*/  @!P0 SYNCS.ARRIVE.TRANS64.RED.A1T0 RZ, [R0+URZ], RZ ;  /* 0x000000ff00ff89a7 */ /* 0x0007e2000810043f */
[----:B------:R-:W-:-:S04]  /*20e70*/  ISETP.NE.AND P0, PT, R22, 0x2, PT ;  /* 0x000000021600780c */ /* 0x000fc80003f05270 */
[----:B--2---:R-:W-:Y:S02]  /*20e80*/  SEL R3, RZ, 0x1, P0 ;  /* 0x00000001ff037807 */ /* 0x004fe40000000000 */
[----:B------:R-:W-:Y:S02]  /*20e90*/  SEL R22, R22, RZ, P0 ;  /* 0x000000ff16167207 */ /* 0x000fe40000000000 */
[----:B---3--:R-:W-:-:S07]  /*20ea0*/  LOP3.LUT R28, R28, R3, RZ, 0x3c, !PT ;  /* 0x000000031c1c7212 */ /* 0x008fce00078e3cff */
.L_x_1331:
        /* <DEDUP_REMOVED lines=11> */
.L_x_1383:
        /* <DEDUP_REMOVED lines=15> */
[C---:B------:R-:W-:Y:S01]  /*21050*/  ISETP.GE.U32.AND P2, PT, R10.reuse, 0x2, PT ;  /* 0x000000020a00780c */ /* 0x040fe20003f46070 */
[----:B------:R-:W-:Y:S01]  /*21060*/  IMAD.MOV.U32 R5, RZ, RZ, RZ ;  /* 0x000000ffff057224 */ /* 0x000fe200078e00ff */
[C---:B------:R-:W-:Y:S01]  /*21070*/  ISETP.GE.U32.AND P3, PT, R10.reuse, 0x4, PT ;  /* 0x000000040a00780c */ /* 0x040fe20003f66070 */
[----:B------:R-:W-:Y:S01]  /*21080*/  SHFL.IDX PT, R0, R24, RZ, 0x1f ;  /* 0x00001fff18007589 */ /* 0x000fe200000e0000 */
[C---:B------:R-:W-:Y:S02]  /*21090*/  ISETP.GE.U32.AND P4, PT, R10.reuse, 0x8, PT ;  /* 0x000000080a00780c */ /* 0x040fe40003f86070 */
[----:B------:R-:W-:Y:S01]  /*210a0*/  ISETP.GE.U32.AND P5, PT, R10, 0x10, PT ;  /* 0x000000100a00780c */ /* 0x000fe20003fa6070 */
[----:B------:R0:W-:Y:S02]  /*210b0*/  SHFL.IDX PT, R6, R24, 0x1, 0x1f ;  /* 0x00201f0018067f89 */ /* 0x0001e400000e0000 */
[----:B0-----:R-:W-:-:S02]  /*210c0*/  IMAD.MOV.U32 R24, RZ, RZ, RZ ;  /* 0x000000ffff187224 */ /* 0x001fc400078e00ff */
[----:B---3--:R-:W-:Y:S02]  /*210d0*/  @!P1 IMAD.MOV.U32 R25, RZ, RZ, R7 ;  /* 0x000000ffff199224 */ /* 0x008fe400078e0007 */
        /* <DEDUP_REMOVED lines=19> */
.L_x_1476:
[----:B------:R-:W-:Y:S02]  /*21210*/  ULDC UR4, c[0x0][0xc38] ;  /* 0x00030e0000047ab9 */ /* 0x000fe40000000800 */
[----:B------:R-:W-:-:S04]  /*21220*/  IMAD.U32 R4, RZ, RZ, UR4 ;  /* 0x00000004ff047e24 */ /* 0x000fc8000f8e00ff */
[----:B--2---:R-:W-:-:S04]  /*21230*/  IMAD R3, R14, R4, RZ ;  /* 0x000000040e037224 */ /* 0x004fc800078e02ff */
[----:B------:R-:W-:-:S05]  /*21240*/  IMAD.IADD R6, R6, 0x1, R3 ;  /* 0x0000000106067824 */ /* 0x000fca00078e0203 */
[----:B------:R-:W-:-:S13]  /*21250*/  ISETP.GT.AND P6, PT, R6, R0, PT ;  /* 0x000000000600720c */ /* 0x000fda0003fc4270 */
[----:B------:R-:W-:Y:S05]  /*21260*/  @P6 BRA `(.L_x_1386) ;  /* 0x0000000000a46947 */ /* 0x000fea0003800000 */
.L_x_1389:
        /* <DEDUP_REMOVED lines=35> */
.L_x_1484:
[----:B------:R-:W-:Y:S02]  /*214a0*/  ULDC UR4, c[0x0][0xc38] ;  /* 0x00030e0000047ab9 */ /* 0x000fe40000000800 */
[----:B------:R-:W-:-:S04]  /*214b0*/  IMAD.U32 R4, RZ, RZ, UR4 ;  /* 0x00000004ff047e24 */ /* 0x000fc8000f8e00ff */
[----:B--2---:R-:W-:-:S04]  /*214c0*/  IMAD R3, R14, R4, RZ ;  /* 0x000000040e037224 */ /* 0x004fc800078e02ff */
[----:B------:R-:W-:-:S05]  /*214d0*/  IMAD.IADD R6, R3, 0x1, R6 ;  /* 0x0000000103067824 */ /* 0x000fca00078e0206 */
[----:B------:R-:W-:-:S13]  /*214e0*/  ISETP.GT.AND P6, PT, R6, R0, PT ;  /* 0x000000000600720c */ /* 0x000fda0003fc4270 */
[----:B------:R-:W-:Y:S05]  /*214f0*/  @!P6 BRA `(.L_x_1389) ;  /* 0xfffffffc005ce947 */ /* 0x000fea000383ffff */
.L_x_1386:
[----:B------:R-:W-:Y:S01]  /*21500*/  IMAD.IADD R6, R6, 0x1, -R3 ;  /* 0x0000000106067824 */ /* 0x000fe200078e0a03 */
[----:B------:R-:W-:-:S03]  /*21510*/  UMOV UR4, 0xffffffff ;  /* 0xffffffff00047882 */ /* 0x000fc60000000000 */
[----:B------:R-:W-:-:S05]  /*21520*/  IMAD R3, R2, R4, R6 ;  /* 0x0000000402037224 */ /* 0x000fca00078e0206 */
[----:B------:R-:W-:Y:S01]  /*21530*/  ISETP.GT.AND P6, PT, R3, R0, PT ;  /* 0x000000000300720c */ /* 0x000fe20003fc4270 */
[----:B------:R-:W-:-:S12]  /*21540*/  BRA.DIV UR4, `(.L_x_1390) ;  /* 0x0000002a04f87947 */ /* 0x000fd8000b800000 */
[----:B------:R-:W-:-:S04]  /*21550*/  VOTE.ANY R3, PT, !P6 ;  /* 0x0000000000037806 */ /* 0x000fc800070e0100 */
[----:B------:R-:W2:Y:S02]  /*21560*/  POPC R7, R3 ;  /* 0x0000000300077309 */ /* 0x000ea40000000000 */
[----:B--2---:R2:W3:Y:S01]  /*21570*/  SHFL.IDX PT, R25, R25, R7, 0x1f ;  /* 0x00001f0719197589 */ /* 0x0044e200000e0000 */
[----:B------:R-:W-:-:S03]  /*21580*/  IMAD.IADD R27, R7, 0x1, R27 ;  /* 0x00000001071b7824 */ /* 0x000fc600078e021b */
[----:B------:R2:W4:Y:S04]  /*21590*/  SHFL.IDX PT, R5, R5, R7, 0x1f ;  /* 0x00001f0705057589 */ /* 0x00052800000e0000 */
.L_x_1489:
[----:B------:R-:W-:-:S13]  /*215a0*/  ISETP.NE.AND P0, PT, R3, RZ, PT ;  /* 0x000000ff0300720c */ /* 0x000fda0003f05270 */
[----:B------:R-:W-:Y:S05]  /*215b0*/  @!P0 BRA `(.L_x_1391) ;  /* 0x0000000000108947 */ /* 0x000fea0003800000 */
[----:B------:R-:W-:Y:S01]  /*215c0*/  UMOV UR4, 0xffffffff ;  /* 0xffffffff00047882 */ /* 0x000fe20000000000 */
[----:B------:R-:W-:Y:S02]  /*215d0*/  VIADD R12, R7, 0xffffffff ;  /* 0xffffffff070c7836 */ /* 0x000fe40000000000 */
[----:B------:R-:W-:Y:S05]  /*215e0*/  BRA.DIV UR4, `(.L_x_1392) ;  /* 0x0000002e04307947 */ /* 0x000fea000b800000 */
[----:B------:R0:W0:Y:S02]  /*215f0*/  SHFL.IDX PT, R24, R2, R12, 0x1f ;  /* 0x00001f0c02187589 */ /* 0x00002400000e0000 */
.L_x_1391:
[----:B----4-:R-:W-:Y:S01]  /*21600*/  ISETP.NE.AND P0, PT, R5, 0x1, PT ;  /* 0x000000010500780c */ /* 0x010fe20003f05270 */
[----:B0-----:R-:W-:-:S04]  /*21610*/  IMAD R24, R24, R4, R6 ;  /* 0x0000000418187224 */ /* 0x001fc800078e0206 */
[----:B------:R-:W-:-:S08]  /*21620*/  IMAD.IADD R0, R0, 0x1, -R24 ;  /* 0x0000000100007824 */ /* 0x000fd000078e0a18 */
[----:B------:R-:W-:Y:S05]  /*21630*/  @!P0 BRA `(.L_x_1393) ;  /* 0x0000000000dc8947 */ /* 0x000fea0003800000 */
[-C--:B---3--:R-:W-:Y:S01]  /*21640*/  IABS R4, R25.reuse ;  /* 0x0000001900047213 */ /* 0x088fe20000000000 */
[----:B------:R-:W-:Y:S01]  /*21650*/  IMAD.MOV.U32 R2, RZ, RZ, RZ ;  /* 0x000000ffff027224 */ /* 0x000fe200078e00ff */
[----:B------:R-:W-:Y:S02]  /*21660*/  IABS R8, R25 ;  /* 0x0000001900087213 */ /* 0x000fe40000000000 */
[----:B------:R-:W0:Y:S03]  /*21670*/  I2F.RP R6, R4 ;  /* 0x0000000400067306 */ /* 0x000e260000209400 */
[----:B------:R-:W-:-:S05]  /*21680*/  IMAD.MOV R8, RZ, RZ, -R8 ;  /* 0x000000ffff087224 */ /* 0x000fca00078e0a08 */
[----:B0-----:R-:W2:Y:S02]  /*21690*/  MUFU.RCP R6, R6 ;  /* 0x0000000600067308 */ /* 0x001ea40000001000 */
[----:B--2---:R-:W-:-:S06]  /*216a0*/  VIADD R7, R6, 0xffffffe ;  /* 0x0ffffffe06077836 */ /* 0x004fcc0000000000 */
[----:B------:R-:W0:Y:S02]  /*216b0*/  F2I.FTZ.U32.TRUNC.NTZ R3, R7 ;  /* 0x0000000700037305 */ /* 0x000e24000021f000 */
[----:B0-----:R-:W-:-:S04]  /*216c0*/  IMAD.MOV R9, RZ, RZ, -R3 ;  /* 0x000000ffff097224 */ /* 0x001fc800078e0a03 */
[----:B------:R-:W-:-:S04]  /*216d0*/  IMAD R9, R9, R4, RZ ;  /* 0x0000000409097224 */ /* 0x000fc800078e02ff */
[----:B------:R-:W-:Y:S01]  /*216e0*/  IMAD.HI.U32 R2, R3, R9, R2 ;  /* 0x0000000903027227 */ /* 0x000fe200078e0002 */
[----:B------:R-:W-:-:S05]  /*216f0*/  IABS R3, R0 ;  /* 0x0000000000037213 */ /* 0x000fca0000000000 */
[----:B------:R-:W-:-:S04]  /*21700*/  IMAD.HI.U32 R6, R2, R3, RZ ;  /* 0x0000000302067227 */ /* 0x000fc800078e00ff */
[----:B------:R-:W-:Y:S02]  /*21710*/  IMAD R3, R6, R8, R3 ;  /* 0x0000000806037224 */ /* 0x000fe400078e0203 */
[----:B------:R-:W-:-:S03]  /*21720*/  IMAD.MOV.U32 R2, RZ, RZ, RZ ;  /* 0x000000ffff027224 */ /* 0x000fc600078e00ff */
[----:B------:R-:W-:-:S13]  /*21730*/  ISETP.GT.U32.AND P1, PT, R4, R3, PT ;  /* 0x000000030400720c */ /* 0x000fda0003f24070 */
[----:B------:R-:W-:Y:S02]  /*21740*/  @!P1 IMAD.IADD R3, R3, 0x1, -R4 ;  /* 0x0000000103039824 */ /* 0x000fe400078e0a04 */
[----:B------:R-:W-:Y:S01]  /*21750*/  @!P1 VIADD R6, R6, 0x1 ;  /* 0x0000000106069836 */ /* 0x000fe20000000000 */
[----:B------:R-:W-:Y:S02]  /*21760*/  ISETP.NE.AND P1, PT, R25, RZ, PT ;  /* 0x000000ff1900720c */ /* 0x000fe40003f25270 */
[----:B------:R-:W-:Y:S02]  /*21770*/  ISETP.GE.U32.AND P0, PT, R3, R4, PT ;  /* 0x000000040300720c */ /* 0x000fe40003f06070 */
[----:B------:R-:W-:-:S04]  /*21780*/  IABS R4, R5 ;  /* 0x0000000500047213 */ /* 0x000fc80000000000 */
[----:B------:R-:W0:Y:S07]  /*21790*/  I2F.RP R7, R4 ;  /* 0x0000000400077306 */ /* 0x000e2e0000209400 */
[----:B------:R-:W-:Y:S01]  /*217a0*/  @P0 VIADD R6, R6, 0x1 ;  /* 0x0000000106060836 */ /* 0x000fe20000000000 */
[----:B0-----:R-:W0:Y:S02]  /*217b0*/  MUFU.RCP R7, R7 ;  /* 0x0000000700077308 */ /* 0x001e240000001000 */
[----:B0-----:R-:W-:-:S06]  /*217c0*/  VIADD R8, R7, 0xffffffe ;  /* 0x0ffffffe07087836 */ /* 0x001fcc0000000000 */
[----:B------:R0:W2:Y:S02]  /*217d0*/  F2I.FTZ.U32.TRUNC.NTZ R3, R8 ;  /* 0x0000000800037305 */ /* 0x0000a4000021f000 */
[----:B0-----:R-:W-:-:S05]  /*217e0*/  IABS R8, R5 ;  /* 0x0000000500087213 */ /* 0x001fca0000000000 */
[----:B------:R-:W-:Y:S02]  /*217f0*/  IMAD.MOV R8, RZ, RZ, -R8 ;  /* 0x000000ffff087224 */ /* 0x000fe400078e0a08 */
[----:B--2---:R-:W-:-:S04]  /*21800*/  IMAD.MOV R9, RZ, RZ, -R3 ;  /* 0x000000ffff097224 */ /* 0x004fc800078e0a03 */
[----:B------:R-:W-:-:S04]  /*21810*/  IMAD R9, R9, R4, RZ ;  /* 0x0000000409097224 */ /* 0x000fc800078e02ff */
[----:B------:R-:W-:Y:S01]  /*21820*/  IMAD.HI.U32 R2, R3, R9, R2 ;  /* 0x0000000903027227 */ /* 0x000fe200078e0002 */
[----:B------:R-:W-:-:S04]  /*21830*/  LOP3.LUT R3, R0, R25, RZ, 0x3c, !PT ;  /* 0x0000001900037212 */ /* 0x000fc800078e3cff */
[----:B------:R-:W-:-:S13]  /*21840*/  ISETP.GE.AND P2, PT, R3, RZ, PT ;  /* 0x000000ff0300720c */ /* 0x000fda0003f46270 */
        /* <DEDUP_REMOVED lines=9> */
[----:B------:R-:W-:Y:S01]  /*218e0*/  ISETP.GE.U32.AND P0, PT, R3, R4, PT ;  /* 0x000000040300720c */ /* 0x000fe20003f06070 */
[----:B------:R-:W-:-:S04]  /*218f0*/  IMAD.MOV R3, RZ, RZ, -R6 ;  /* 0x000000ffff037224 */ /* 0x000fc800078e0a06 */
[----:B------:R-:W-:Y:S01]  /*21900*/  IMAD R0, R25, R3, R0 ;  /* 0x0000000319007224 */ /* 0x000fe200078e0200 */
[----:B------:R-:W-:-:S04]  /*21910*/  LOP3.LUT R3, R6, R5, RZ, 0x3c, !PT ;  /* 0x0000000506037212 */ /* 0x000fc800078e3cff */
[----:B------:R-:W-:-:S03]  /*21920*/  ISETP.GE.AND P2, PT, R3, RZ, PT ;  /* 0x000000ff0300720c */ /* 0x000fc60003f46270 */
[----:B------:R-:W-:-:S10]  /*21930*/  @P0 VIADD R2, R2, 0x1 ;  /* 0x0000000102020836 */ /* 0x000fd40000000000 */
[----:B------:R-:W-:Y:S01]  /*21940*/  @!P2 IMAD.MOV R2, RZ, RZ, -R2 ;  /* 0x000000ffff02a224 */ /* 0x000fe200078e0a02 */
[----:B------:R-:W-:-:S05]  /*21950*/  @!P1 LOP3.LUT R2, RZ, R5, RZ, 0x33, !PT ;  /* 0x00000005ff029212 */ /* 0x000fca00078e33ff */
[----:B------:R-:W-:-:S04]  /*21960*/  IMAD.MOV R3, RZ, RZ, -R2 ;  /* 0x000000ffff037224 */ /* 0x000fc800078e0a02 */
[C---:B------:R-:W-:Y:S02]  /*21970*/  IMAD R6, R5.reuse, R3, R6 ;  /* 0x0000000305067224 */ /* 0x040fe400078e0206 */
[----:B------:R-:W-:-:S04]  /*21980*/  IMAD R5, R5, 0x1000000, R2 ;  /* 0x0100000005057824 */ /* 0x000fc800078e0202 */
[----:B------:R-:W-:Y:S01]  /*21990*/  IMAD R26, R6, 0x10000, R5 ;  /* 0x00010000061a7824 */ /* 0x000fe200078e0205 */
[----:B------:R-:W-:Y:S06]  /*219a0*/  BRA `(.L_x_1394) ;  /* 0x0000000000f47947 */ /* 0x000fec0003800000 */
.L_x_1393:
[----:B------:R-:W0:Y:S02]  /*219b0*/  LDC.64 R2, c[0x0][0xc90] ;  /* 0x00032400ff027b82 */ /* 0x000e240000000a00 */
[----:B0-----:R-:W-:-:S05]  /*219c0*/  IMAD.WIDE R2, R27, 0x4, R2 ;  /* 0x000000041b027825 */ /* 0x001fca00078e0202 */
[----:B------:R-:W3:Y:S02]  /*219d0*/  LDG.E R6, desc[UR40][R2.64] ;  /* 0x0000002802067981 */ /* 0x000ee4000c1e1900 */
[----:B---3--:R-:W-:-:S05]  /*219e0*/  IMAD R5, R25, R6, RZ ;  /* 0x0000000619057224 */ /* 0x008fca00078e02ff */
[----:B--2---:R-:W-:-:S04]  /*219f0*/  IABS R7, R5 ;  /* 0x0000000500077213 */ /* 0x004fc80000000000 */
[----:B------:R-:W0:Y:S08]  /*21a00*/  I2F.RP R9, R7 ;  /* 0x0000000700097306 */ /* 0x000e300000209400 */
[----:B0-----:R-:W0:Y:S02]  /*21a10*/  MUFU.RCP R9, R9 ;  /* 0x0000000900097308 */ /* 0x001e240000001000 */
[----:B0-----:R-:W-:-:S06]  /*21a20*/  VIADD R10, R9, 0xffffffe ;  /* 0x0ffffffe090a7836 */ /* 0x001fcc0000000000 */
[----:B------:R-:W0:Y:S02]  /*21a30*/  F2I.FTZ.U32.TRUNC.NTZ R3, R10 ;  /* 0x0000000a00037305 */ /* 0x000e24000021f000 */
[----:B0-----:R-:W-:-:S04]  /*21a40*/  IMAD.MOV R2, RZ, RZ, -R3 ;  /* 0x000000ffff027224 */ /* 0x001fc800078e0a03 */
[----:B------:R-:W-:Y:S02]  /*21a50*/  IMAD R8, R2, R7, RZ ;  /* 0x0000000702087224 */ /* 0x000fe400078e02ff */
[----:B------:R-:W-:-:S04]  /*21a60*/  IMAD.MOV.U32 R2, RZ, RZ, RZ ;  /* 0x000000ffff027224 */ /* 0x000fc800078e00ff */
[----:B------:R-:W-:Y:S01]  /*21a70*/  IMAD.HI.U32 R2, R3, R8, R2 ;  /* 0x0000000803027227 */ /* 0x000fe200078e0002 */
[----:B------:R-:W-:Y:S02]  /*21a80*/  IABS R3, R0 ;  /* 0x0000000000037213 */ /* 0x000fe40000000000 */
[----:B------:R-:W-:-:S03]  /*21a90*/  IABS R8, R5 ;  /* 0x0000000500087213 */ /* 0x000fc60000000000 */
[----:B------:R-:W-:-:S04]  /*21aa0*/  IMAD.HI.U32 R2, R2, R3, RZ ;  /* 0x0000000302027227 */ /* 0x000fc800078e00ff */
[----:B------:R-:W-:-:S04]  /*21ab0*/  IMAD.MOV R8, RZ, RZ, -R8 ;  /* 0x000000ffff087224 */ /* 0x000fc800078e0a08 */
[----:B------:R-:W-:Y:S01]  /*21ac0*/  IMAD R8, R2, R8, R3 ;  /* 0x0000000802087224 */ /* 0x000fe200078e0203 */
[----:B------:R-:W-:-:S04]  /*21ad0*/  LOP3.LUT R3, R0, R5, RZ, 0x3c, !PT ;  /* 0x0000000500037212 */ /* 0x000fc800078e3cff */
        /* <DEDUP_REMOVED lines=9> */
[----:B------:R-:W-:Y:S02]  /*21b70*/  IMAD R7, R6, R2, RZ ;  /* 0x0000000206077224 */ /* 0x000fe400078e02ff */
[----:B------:R-:W-:Y:S02]  /*21b80*/  IMAD.MOV R2, RZ, RZ, -R2 ;  /* 0x000000ffff027224 */ /* 0x000fe400078e0a02 */
[----:B------:R-:W-:Y:S02]  /*21b90*/  IMAD.MOV R3, RZ, RZ, -R7 ;  /* 0x000000ffff037224 */ /* 0x000fe400078e0a07 */
[----:B------:R-:W-:Y:S02]  /*21ba0*/  IMAD R0, R5, R2, R0 ;  /* 0x0000000205007224 */ /* 0x000fe400078e0200 */
[----:B------:R-:W-:Y:S01]  /*21bb0*/  IMAD.MOV.U32 R2, RZ, RZ, RZ ;  /* 0x000000ffff027224 */ /* 0x000fe200078e00ff */
[----:B------:R-:W-:-:S04]  /*21bc0*/  VIADDMNMX R4, R3, R4, R6, PT ;  /* 0x0000000403047246 */ /* 0x000fc80003800106 */
        /* <DEDUP_REMOVED lines=12> */
[----:B------:R-:W-:Y:S01]  /*21c90*/  IMAD R3, R5, R3, R2 ;  /* 0x0000000305037224 */ /* 0x000fe200078e0202 */
[----:B------:R-:W-:Y:S02]  /*21ca0*/  LOP3.LUT R2, R0, R4, RZ, 0x3c, !PT ;  /* 0x0000000400027212 */ /* 0x000fe400078e3cff */
[----:B------:R-:W-:Y:S02]  /*21cb0*/  IADD3 R0, R7, 0x1000000, R0 ;  /* 0x0100000007007810 */ /* 0x000fe40007ffe000 */
        /* <DEDUP_REMOVED lines=10> */
[----:B------:R-:W-:Y:S02]  /*21d60*/  IMAD R26, R5, R4, R0 ;  /* 0x00000004051a7224 */ /* 0x000fe400078e0200 */
[----:B------:R-:W-:-:S07]  /*21d70*/  IMAD.MOV.U32 R0, RZ, RZ, R5 ;  /* 0x000000ffff007224 */ /* 0x000fce00078e0005 */
.L_x_1394:
[----:B------:R-:W-:-:S05]  /*21d80*/  LOP3.LUT R0, RZ, R0, RZ, 0x33, !PT ;  /* 0x00000000ff007212 */ /* 0x000fca00078e33ff */
[----:B------:R-:W-:Y:S01]  /*21d90*/  IMAD.IADD R25, R25, 0x1, R0 ;  /* 0x0000000119197824 */ /* 0x000fe200078e0200 */
[----:B------:R-:W-:Y:S06]  /*21da0*/  BRA `(.L_x_1395) ;  /* 0x00000000001c7947 */ /* 0x000fec0003800000 */
.L_x_1387:
[----:B------:R-:W-:Y:S01]  /*21db0*/  UMOV UR4, URZ ;  /* 0x0000003f00047c82 */ /* 0x000fe20008000000 */
[----:B------:R-:W-:Y:S01]  /*21dc0*/  UMOV UR5, URZ ;  /* 0x0000003f00057c82 */ /* 0x000fe20008000000 */
[----:B------:R-:W-:Y:S01]  /*21dd0*/  ULDC UR6, c[0x0][0xc3c] ;  /* 0x00030f0000067ab9 */ /* 0x000fe20000000800 */
[----:B------:R-:W-:Y:S02]  /*21de0*/  IMAD.MOV.U32 R24, RZ, RZ, R0 ;  /* 0x000000ffff187224 */ /* 0x000fe400078e0000 */
[----:B------:R-:W-:Y:S02]  /*21df0*/  IMAD.U32 R25, RZ, RZ, UR4 ;  /* 0x00000004ff197e24 */ /* 0x000fe4000f8e00ff */
[----:B------:R-:W-:Y:S02]  /*21e00*/  IMAD.U32 R26, RZ, RZ, UR5 ;  /* 0x00000005ff1a7e24 */ /* 0x000fe4000f8e00ff */
[----:B------:R-:W-:-:S07]  /*21e10*/  IMAD.U32 R27, RZ, RZ, UR6 ;  /* 0x00000006ff1b7e24 */ /* 0x000fce000f8e00ff */
.L_x_1395:
        /* <DEDUP_REMOVED lines=10> */
.L_x_1384:
[----:B------:R-:W-:Y:S02]  /*21ec0*/  ULDC UR4, c[0x0][0xc3c] ;  /* 0x00030f0000047ab9 */ /* 0x000fe40000000800 */
[----:B---3--:R-:W-:-:S13]  /*21ed0*/  ISETP.GE.AND P0, PT, R27, UR4, PT ;  /* 0x000000041b007c0c */ /* 0x008fda000bf06270 */
[----:B------:R-:W-:Y:S05]  /*21ee0*/  @!P0 BRA `(.L_x_1396) ;  /* 0xffffffa400488947 */ /* 0x000fea000383ffff */
[----:B------:R-:W-:Y:S05]  /*21ef0*/  BSYNC B7 ;  /* 0x0000000000077941 */ /* 0x000fea0003800000 */
.L_x_1274:
[----:B0-----:R-:W3:Y:S01]  /*21f00*/  LDL.LU R0, [R1+0x40] ;  /* 0x0000400001007983 */ /* 0x001ee20000300800 */
[----:B------:R-:W-:Y:S01]  /*21f10*/  BSSY B0, `(.L_x_1397) ;  /* 0x000000b000007945 */ /* 0x000fe20003800000 */
[----:B------:R-:W0:Y:S01]  /*21f20*/  S2R R5, SR_CgaCtaId ;  /* 0x0000000000057919 */ /* 0x000e220000008800 */
[----:B---3--:R-:W-:-:S05]  /*21f30*/  VIADD R0, R0, 0x1 ;  /* 0x0000000100007836 */ /* 0x008fca0000000000 */
        /* <DEDUP_REMOVED lines=8> */
.L_x_1492:
[----:B------:R-:W-:Y:S05]  /*21fc0*/  BSYNC B0 ;  /* 0x0000000000007941 */ /* 0x000fea0003800000 */
.L_x_1397:
[----:B------:R-:W-:-:S03]  /*21fd0*/  UMOV UR4, 0xffffffff ;  /* 0xffffffff00047882 */ /* 0x000fc60000000000 */
[----:B------:R-:W-:Y:S05]  /*21fe0*/  BRA.DIV UR4, `(.L_x_1399) ;  /* 0x0000002204ec7947 */ /* 0x000fea000b800000 */
[----:B0-----:R-:W0:Y:S02]  /*21ff0*/  S2R R0, SR_TID.X ;  /* 0x0000000000007919 */ /* 0x001e240000002100 */
[----:B0-----:R-:W-:-:S04]  /*22000*/  SHF.R.U32.HI R0, RZ, 0x5, R0 ;  /* 0x00000005ff007819 */ /* 0x001fc80000011600 */
[----:B------:R-:W-:-:S05]  /*22010*/  LOP3.LUT R0, R0, 0x3, RZ, 0xc0, !PT ;  /* 0x0000000300007812 */ /* 0x000fca00078ec0ff */
[----:B------:R0:W3:Y:S02]  /*22020*/  SHFL.IDX PT, R14, R0, RZ, 0x1f ;  /* 0x00001fff000e7589 */ /* 0x0000e400000e0000 */
.L_x_1495:
[----:B---3--:R-:W-:-:S13]  /*22030*/  ISETP.NE.AND P0, PT, R14, RZ, PT ;  /* 0x000000ff0e00720c */ /* 0x008fda0003f05270 */
[----:B------:R-:W-:Y:S05]  /*22040*/  @P0 BRA `(.L_x_1082) ;  /* 0x0000000000a40947 */ /* 0x000fea0003800000 */
[----:B------:R-:W-:-:S03]  /*22050*/  UMOV UR4, 0xffffffff ;  /* 0xffffffff00047882 */ /* 0x000fc60000000000 */
[----:B------:R-:W-:Y:S05]  /*22060*/  BRA.DIV UR4, `(.L_x_1400) ;  /* 0x0000002604007947 */ /* 0x000fea000b800000 */
[----:B------:R-:W-:-:S13]  /*22070*/  ELECT P6, URZ, PT ;  /* 0x00000000003f782f */ /* 0x000fda00038c0000 */
.L_x_1498:
[----:B------:R-:W-:Y:S05]  /*22080*/  @!P6 BRA `(.L_x_1082) ;  /* 0x000000000094e947 */ /* 0x000fea0003800000 */
[----:B0-----:R-:W3:Y:S02]  /*22090*/  LDL.LU R0, [R1+0x38] ;  /* 0x0000380001007983 */ /* 0x001ee40000300800 */
[----:B---3--:R-:W-:-:S04]  /*220a0*/  LOP3.LUT R0, R0, 0x2, RZ, 0xfc, !PT ;  /* 0x0000000200007812 */ /* 0x008fc800078efcff */
[----:B------:R-:W-:-:S13]  /*220b0*/  ISETP.NE.AND P0, PT, R0, 0x3, PT ;  /* 0x000000030000780c */ /* 0x000fda0003f05270 */
[----:B------:R-:W-:Y:S05]  /*220c0*/  @!P0 BRA `(.L_x_1401) ;  /* 0x0000000000048947 */ /* 0x000fea0003800000 */
[----:B------:R-:W-:Y:S01]  /*220d0*/  BPT.TRAP 0x1 ;  /* 0x000000040000795c */ /* 0x000fe20000300000 */
.L_x_1401:
        /* <DEDUP_REMOVED lines=12> */
.L_x_1499:
[----:B------:R-:W3:Y:S02]  /*221a0*/  SYNCS.PHASECHK.TRANS64.TRYWAIT P1, [R3+URZ], R0 ;  /* 0x00000000030075a7 */ /* 0x000ee4000802017f */
[----:B---3--:R-:W-:Y:S05]  /*221b0*/  @!P1 BRA `(.L_x_1403) ;  /* 0x0000002000e09947 */ /* 0x008fea0003800000 */
.L_x_1500:
[----:B------:R-:W-:Y:S05]  /*221c0*/  @!P0 BRA `(.L_x_1404) ;  /* 0x0000000000048947 */ /* 0x000fea0003800000 */
[----:B------:R-:W-:Y:S01]  /*221d0*/  BPT.TRAP 0x1 ;  /* 0x000000040000795c */ /* 0x000fe20000300000 */
.L_x_1404:
[----:B---3--:R-:W-:-:S04]  /*221e0*/  IMAD R3, R22, 0x8, R9 ;  /* 0x0000000816037824 */ /* 0x008fc800078e0209 */
[----:B------:R-:W3:Y:S02]  /*221f0*/  SYNCS.PHASECHK.TRANS64.TRYWAIT P1, [R3+URZ+0x13260], R2 ;  /* 0x01326002030075a7 */ /* 0x000ee4000802017f */
[----:B---3--:R-:W-:Y:S05]  /*22200*/  @!P1 BRA `(.L_x_1405) ;  /* 0x0000002000e09947 */ /* 0x008fea0003800000 */
.L_x_1501:
[----:B------:R-:W-:Y:S05]  /*22210*/  @!P0 BRA `(.L_x_1406) ;  /* 0x0000000000048947 */ /* 0x000fea0003800000 */
[----:B------:R-:W-:Y:S01]  /*22220*/  BPT.TRAP 0x1 ;  /* 0x000000040000795c */ /* 0x000fe20000300000 */
.L_x_1406:
[----:B------:R-:W-:-:S04]  /*22230*/  IMAD R5, R4, 0x8, R9 ;  /* 0x0000000804057824 */ /* 0x000fc800078e0209 */
[----:B------:R-:W4:Y:S02]  /*22240*/  SYNCS.PHASECHK.TRANS64.TRYWAIT P1, [R5+URZ+0x13260], R0 ;  /* 0x01326000050075a7 */ /* 0x000f24000802017f */
[----:B----4-:R-:W-:Y:S05]  /*22250*/  @!P1 BRA `(.L_x_1407) ;  /* 0x0000002000e09947 */ /* 0x010fea0003800000 */
.L_x_1502:
[----:B------:R-:W-:Y:S05]  /*22260*/  @!P0 BRA `(.L_x_1408) ;  /* 0x0000000000048947 */ /* 0x000fea0003800000 */
[----:B------:R-:W-:Y:S01]  /*22270*/  BPT.TRAP 0x1 ;  /* 0x000000040000795c */ /* 0x000fe20000300000 */
.L_x_1408:
[----:B------:R-:W5:Y:S02]  /*22280*/  SYNCS.PHASECHK.TRANS64.TRYWAIT P0, [R3+URZ+0x13280], R2 ;  /* 0x01328002030075a7 */ /* 0x000f64000800017f */
[----:B-----5:R-:W-:Y:S05]  /*22290*/  @!P0 BRA `(.L_x_1409) ;  /* 0x0000002000e48947 */ /* 0x020fea0003800000 */
.L_x_1410:
[----:B------:R0:W0:Y:S02]  /*222a0*/  SYNCS.PHASECHK.TRANS64.TRYWAIT P0, [R5+URZ+0x13280], R0 ;  /* 0x01328000050075a7 */ /* 0x000024000800017f */
[----:B0-----:R-:W-:Y:S05]  /*222b0*/  @!P0 NANOSLEEP.SYNCS 0x989680 ;  /* 0x009896800000895d */ /* 0x001fea0003900000 */
[----:B------:R-:W0:Y:S02]  /*222c0*/  @!P0 SYNCS.PHASECHK.TRANS64 P0, [R5+URZ+0x13280], R0 ;  /* 0x01328000050085a7 */ /* 0x000e24000800007f */
[----:B0-----:R-:W-:Y:S05]  /*222d0*/  @!P0 BRA `(.L_x_1410) ;  /* 0xfffffffc00f08947 */ /* 0x001fea000383ffff */
.L_x_1082:
[----:B------:R-:W-:Y:S05]  /*222e0*/  BSYNC B8 ;  /* 0x0000000000087941 */ /* 0x000fea0003800000 */
.L_x_1079:
[----:B------:R-:W-:Y:S05]  /*222f0*/  EXIT ;  /* 0x000000000000794d */ /* 0x000fea0003800000 */
.L_x_1108:
[----:B0-----:R0:W1:Y:S02]  /*22300*/  SYNCS.PHASECHK.TRANS64.TRYWAIT P5, [R76+URZ+0x13290], R77 ;  /* 0x0132904d4c0075a7 */ /* 0x00106400080a017f */
[----:B-1----:R-:W-:Y:S05]  /*22310*/  @!P5 NANOSLEEP.SYNCS 0x989680 ;  /* 0x009896800000d95d */ /* 0x002fea0003900000 */
[----:B------:R-:W1:Y:S02]  /*22320*/  @!P5 SYNCS.PHASECHK.TRANS64 P5, [R76+URZ+0x13290], R77 ;  /* 0x0132904d4c00d5a7 */ /* 0x000e6400080a007f */
[----:B-1----:R-:W-:Y:S05]  /*22330*/  @!P5 BRA `(.L_x_1108) ;  /* 0xfffffffc00f0d947 */ /* 0x002fea000383ffff */
[----:B------:R-:W-:Y:S05]  /*22340*/  BRA `(.L_x_1411) ;  /* 0xfffffe0800407947 */ /* 0x000fea000383ffff */
.L_x_1118:
[----:B0-----:R0:W1:Y:S02]  /*22350*/  SYNCS.PHASECHK.TRANS64.TRYWAIT P5, [R76+URZ+0x13290], R77 ;  /* 0x0132904d4c0075a7 */ /* 0x00106400080a017f */
[----:B-1----:R-:W-:Y:S05]  /*22360*/  @!P5 NANOSLEEP.SYNCS 0x989680 ;  /* 0x009896800000d95d */ /* 0x002fea0003900000 */
[----:B------:R-:W1:Y:S02]  /*22370*/  @!P5 SYNCS.PHASECHK.TRANS64 P5, [R76+URZ+0x13290], R77 ;  /* 0x0132904d4c00d5a7 */ /* 0x000e6400080a007f */
[----:B-1----:R-:W-:Y:S05]  /*22380*/  @!P5 BRA `(.L_x_1118) ;  /* 0xfffffffc00f0d947 */ /* 0x002fea000383ffff */
[----:B------:R-:W-:Y:S05]  /*22390*/  BRA `(.L_x_1412) ;  /* 0xfffffe18006c7947 */ /* 0x000fea000383ffff */
.L_x_1123:
[----:B0-----:R0:W1:Y:S02]  /*223a0*/  SYNCS.PHASECHK.TRANS64.TRYWAIT P1, [R76+URZ+0x13290], R77 ;  /* 0x0132904d4c0075a7 */ /* 0x001064000802017f */
[----:B-1----:R-:W-:Y:S05]  /*223b0*/  @!P1 NANOSLEEP.SYNCS 0x989680 ;  /* 0x009896800000995d */ /* 0x002fea0003900000 */
[----:B------:R-:W1:Y:S02]  /*223c0*/  @!P1 SYNCS.PHASECHK.TRANS64 P1, [R76+URZ+0x13290], R77 ;  /* 0x0132904d4c0095a7 */ /* 0x000e64000802007f */
[----:B-1----:R-:W-:Y:S05]  /*223d0*/  @!P1 BRA `(.L_x_1123) ;  /* 0xfffffffc00f09947 */ /* 0x002fea000383ffff */
[----:B------:R-:W-:Y:S05]  /*223e0*/  BRA `(.L_x_1413) ;  /* 0xfffffe2800847947 */ /* 0x000fea000383ffff */
.L_x_1127:
[----:B------:R0:W0:Y:S02]  /*223f0*/  SYNCS.PHASECHK.TRANS64.TRYWAIT P0, [R76+URZ+0x132b0], R77 ;  /* 0x0132b04d4c0075a7 */ /* 0x000024000800017f */
[----:B0-----:R-:W-:Y:S05]  /*22400*/  @!P0 NANOSLEEP.SYNCS 0x989680 ;  /* 0x009896800000895d */ /* 0x001fea0003900000 */
[----:B------:R-:W0:Y:S02]  /*22410*/  @!P0 SYNCS.PHASECHK.TRANS64 P0, [R76+URZ+0x132b0], R77 ;  /* 0x0132b04d4c0085a7 */ /* 0x000e24000800007f */
[----:B0-----:R-:W-:Y:S05]  /*22420*/  @!P0 BRA `(.L_x_1127) ;  /* 0xfffffffc00f08947 */ /* 0x001fea000383ffff */
[----:B------:R-:W-:Y:S05]  /*22430*/  BRA `(.L_x_1414) ;  /* 0xfffffe2800f87947 */ /* 0x000fea000383ffff */
.L_x_1155:
[----:B------:R-:W-:Y:S01]  /*22440*/  BSSY B1, `(.L_x_1415) ;  /* 0x0000007000017945 */ /* 0x000fe20003800000 */
[----:B------:R-:W-:Y:S02]  /*22450*/  IMAD.MOV.U32 R12, RZ, RZ, RZ ;  /* 0x000000ffff0c7224 */ /* 0x000fe400078e00ff */
[----:B------:R-:W-:Y:S02]  /*22460*/  IMAD.MOV.U32 R11, RZ, RZ, 0x1e1f ;  /* 0x00001e1fff0b7424 */ /* 0x000fe400078e00ff */
[----:B------:R-:W-:-:S07]  /*22470*/  IMAD.MOV.U32 R15, RZ, RZ, -0x1 ;  /* 0xffffffffff0f7424 */ /* 0x000fce00078e00ff */
[----:B------:R-:W-:Y:S05]  /*22480*/  WARPSYNC.COLLECTIVE R15, `(.L_x_1416) ;  /* 0x000000000f087348 */ /* 0x000fea0003c00000 */
[----:B------:R0:W1:Y:S02]  /*22490*/  SHFL.IDX P6, R14, R13, R12, R11 ;  /* 0x0000000c0d0e7389 */ /* 0x00006400000c000b */
[----:B01----:R-:W-:Y:S01]  /*224a0*/  ENDCOLLECTIVE ;  /* 0x000000000000791b */ /* 0x003fe20003800000 */
.L_x_1416:
[----:B------:R-:W-:Y:S05]  /*224b0*/  BSYNC B1 ;  /* 0x0000000000017941 */ /* 0x000fea0003800000 */
.L_x_1415:
        /* <DEDUP_REMOVED lines=8> */
.L_x_1417:
[----:B------:R-:W-:Y:S02]  /*22540*/  IMAD.MOV.U32 R13, RZ, RZ, R4 ;  /* 0x000000ffff0d7224 */ /* 0x000fe400078e0004 */
[----:B------:R-:W-:-:S07]  /*22550*/  IMAD.MOV.U32 R3, RZ, RZ, R14 ;  /* 0x000000ffff037224 */ /* 0x000fce00078e000e */
[----:B------:R-:W-:Y:S05]  /*22560*/  WARPSYNC.COLLECTIVE R15, `(.L_x_1418) ;  /* 0x000000000f087348 */ /* 0x000fea0003c00000 */
[----:B------:R0:W1:Y:S02]  /*22570*/  SHFL.IDX P6, R14, R13, R12, R11 ;  /* 0x0000000c0d0e7389 */ /* 0x00006400000c000b */
[----:B01----:R-:W-:Y:S01]  /*22580*/  ENDCOLLECTIVE ;  /* 0x000000000000791b */ /* 0x003fe20003800000 */
.L_x_1418:
[----:B------:R-:W-:Y:S02]  /*22590*/  IMAD.MOV.U32 R13, RZ, RZ, R5 ;  /* 0x000000ffff0d7224 */ /* 0x000fe400078e0005 */
[----:B------:R-:W-:-:S07]  /*225a0*/  IMAD.MOV.U32 R4, RZ, RZ, R14 ;  /* 0x000000ffff047224 */ /* 0x000fce00078e000e */
[----:B------:R-:W-:Y:S05]  /*225b0*/  WARPSYNC.COLLECTIVE R15, `(.L_x_1419) ;  /* 0x000000000f087348 */ /* 0x000fea0003c00000 */
[----:B------:R0:W1:Y:S02]  /*225c0*/  SHFL.IDX P6, R14, R13, R12, R11 ;  /* 0x0000000c0d0e7389 */ /* 0x00006400000c000b */
[----:B01----:R-:W-:Y:S01]  /*225d0*/  ENDCOLLECTIVE ;  /* 0x000000000000791b */ /* 0x003fe20003800000 */
.L_x_1419:
[----:B------:R-:W-:Y:S05]  /*225e0*/  BRA `(.L_x_1420) ;  /* 0xfffffe3c00d47947 */ /* 0x000fea000383ffff */
.L_x_1159:
[----:B-1----:R1:W2:Y:S02]  /*225f0*/  SYNCS.PHASECHK.TRANS64.TRYWAIT P0, [R18+URZ+0x13200], R5 ;  /* 0x01320005120075a7 */ /* 0x0022a4000800017f */
[----:B--2---:R-:W-:Y:S05]  /*22600*/  @!P0 NANOSLEEP.SYNCS 0x989680 ;  /* 0x009896800000895d */ /* 0x004fea0003900000 */
[----:B------:R-:W2:Y:S02]  /*22610*/  @!P0 SYNCS.PHASECHK.TRANS64 P0, [R18+URZ+0x13200], R5 ;  /* 0x01320005120085a7 */ /* 0x000ea4000800007f */
[----:B--2---:R-:W-:Y:S05]  /*22620*/  @!P0 BRA `(.L_x_1159) ;  /* 0xfffffffc00f08947 */ /* 0x004fea000383ffff */
[----:B------:R-:W-:Y:S05]  /*22630*/  BRA `(.L_x_1421) ;  /* 0xfffffe4000747947 */ /* 0x000fea000383ffff */
.L_x_1163:
[----:B------:R-:W-:Y:S01]  /*22640*/  BSSY B1, `(.L_x_1422) ;  /* 0x0000007000017945 */ /* 0x000fe20003800000 */
[----:B------:R-:W-:Y:S02]  /*22650*/  IMAD.MOV.U32 R12, RZ, RZ, RZ ;  /* 0x000000ffff0c7224 */ /* 0x000fe400078e00ff */
[----:B------:R-:W-:Y:S02]  /*22660*/  IMAD.MOV.U32 R11, RZ, RZ, 0x1e1f ;  /* 0x00001e1fff0b7424 */ /* 0x000fe400078e00ff */
[----:B------:R-:W-:-:S07]  /*22670*/  IMAD.MOV.U32 R15, RZ, RZ, -0x1 ;  /* 0xffffffffff0f7424 */ /* 0x000fce00078e00ff */
[----:B------:R-:W-:Y:S05]  /*22680*/  WARPSYNC.COLLECTIVE R15, `(.L_x_1423) ;  /* 0x000000000f087348 */ /* 0x000fea0003c00000 */
[----:B------:R0:W1:Y:S02]  /*22690*/  SHFL.IDX P6, R14, R13, R12, R11 ;  /* 0x0000000c0d0e7389 */ /* 0x00006400000c000b */
[----:B01----:R-:W-:Y:S01]  /*226a0*/  ENDCOLLECTIVE ;  /* 0x000000000000791b */ /* 0x003fe20003800000 */
.L_x_1423:
[----:B------:R-:W-:Y:S05]  /*226b0*/  BSYNC B1 ;  /* 0x0000000000017941 */ /* 0x000fea0003800000 */
.L_x_1422:
        /* <DEDUP_REMOVED lines=8> */
.L_x_1424:
[----:B------:R-:W-:Y:S02]  /*22740*/  IMAD.MOV.U32 R13, RZ, RZ, R20 ;  /* 0x000000ffff0d7224 */ /* 0x000fe400078e0014 */
[----:B------:R-:W-:-:S07]  /*22750*/  IMAD.MOV.U32 R3, RZ, RZ, R14 ;  /* 0x000000ffff037224 */ /* 0x000fce00078e000e */
[----:B------:R-:W-:Y:S05]  /*22760*/  WARPSYNC.COLLECTIVE R15, `(.L_x_1425) ;  /* 0x000000000f087348 */ /* 0x000fea0003c00000 */
[----:B------:R0:W1:Y:S02]  /*22770*/  SHFL.IDX P6, R14, R13, R12, R11 ;  /* 0x0000000c0d0e7389 */ /* 0x00006400000c000b */
[----:B01----:R-:W-:Y:S01]  /*22780*/  ENDCOLLECTIVE ;  /* 0x000000000000791b */ /* 0x003fe20003800000 */
.L_x_1425:
[----:B------:R-:W-:Y:S02]  /*22790*/  IMAD.MOV.U32 R13, RZ, RZ, R4 ;  /* 0x000000ffff0d7224 */ /* 0x000fe400078e0004 */
[----:B------:R-:W-:-:S07]  /*227a0*/  IMAD.MOV.U32 R20, RZ, RZ, R14 ;  /* 0x000000ffff147224 */ /* 0x000fce00078e000e */
[----:B------:R-:W-:Y:S05]  /*227b0*/  WARPSYNC.COLLECTIVE R15, `(.L_x_1426) ;  /* 0x000000000f087348 */ /* 0x000fea0003c00000 */
[----:B------:R0:W1:Y:S02]  /*227c0*/  SHFL.IDX P6, R14, R13, R12, R11 ;  /* 0x0000000c0d0e7389 */ /* 0x00006400000c000b */
[----:B01----:R-:W-:Y:S01]  /*227d0*/  ENDCOLLECTIVE ;  /* 0x000000000000791b */ /* 0x003fe20003800000 */
.L_x_1426:
[----:B------:R-:W-:Y:S05]  /*227e0*/  BRA `(.L_x_1427) ;  /* 0xfffffe5000a87947 */ /* 0x000fea000383ffff */
.L_x_1167:
[----:B0-----:R0:W1:Y:S02]  /*227f0*/  SYNCS.PHASECHK.TRANS64.TRYWAIT P1, [R18+URZ+0x13200], R21 ;  /* 0x01320015120075a7 */ /* 0x001064000802017f */
[----:B-1----:R-:W-:Y:S05]  /*22800*/  @!P1 NANOSLEEP.SYNCS 0x989680 ;  /* 0x009896800000995d */ /* 0x002fea0003900000 */
[----:B------:R-:W1:Y:S02]  /*22810*/  @!P1 SYNCS.PHASECHK.TRANS64 P1, [R18+URZ+0x13200], R21 ;  /* 0x01320015120095a7 */ /* 0x000e64000802007f */
[----:B-1----:R-:W-:Y:S05]  /*22820*/  @!P1 BRA `(.L_x_1167) ;  /* 0xfffffffc00f09947 */ /* 0x002fea000383ffff */
[----:B------:R-:W-:Y:S05]  /*22830*/  BRA `(.L_x_1428) ;  /* 0xfffffe5400347947 */ /* 0x000fea000383ffff */
.L_x_1171:
[----:B-1----:R1:W2:Y:S02]  /*22840*/  SYNCS.PHASECHK.TRANS64.TRYWAIT P1, [R14+URZ+0x13230], R3 ;  /* 0x013230030e0075a7 */ /* 0x0022a4000802017f */
[----:B--2---:R-:W-:Y:S05]  /*22850*/  @!P1 NANOSLEEP.SYNCS 0x989680 ;  /* 0x009896800000995d */ /* 0x004fea0003900000 */
[----:B------:R-:W2:Y:S02]  /*22860*/  @!P1 SYNCS.PHASECHK.TRANS64 P1, [R14+URZ+0x13230], R3 ;  /* 0x013230030e0095a7 */ /* 0x000ea4000802007f */
[----:B--2---:R-:W-:Y:S05]  /*22870*/  @!P1 BRA `(.L_x_1171) ;  /* 0xfffffffc00f09947 */ /* 0x004fea000383ffff */
[----:B------:R-:W-:Y:S05]  /*22880*/  BRA `(.L_x_1170) ;  /* 0xfffffe64008c7947 */ /* 0x000fea000383ffff */
.L_x_1191:
[----:B-1----:R1:W2:Y:S02]  /*22890*/  SYNCS.PHASECHK.TRANS64.TRYWAIT P1, [R9+URZ+0x13230], R10 ;  /* 0x0132300a090075a7 */ /* 0x0022a4000802017f */
[----:B--2---:R-:W-:Y:S05]  /*228a0*/  @!P1 NANOSLEEP.SYNCS 0x989680 ;  /* 0x009896800000995d */ /* 0x004fea0003900000 */
[----:B------:R-:W2:Y:S02]  /*228b0*/  @!P1 SYNCS.PHASECHK.TRANS64 P1, [R9+URZ+0x13230], R10 ;  /* 0x0132300a090095a7 */ /* 0x000ea4000802007f */
[----:B--2---:R-:W-:Y:S05]  /*228c0*/  @!P1 BRA `(.L_x_1191) ;  /* 0xfffffffc00f09947 */ /* 0x004fea000383ffff */
[----:B------:R-:W-:Y:S05]  /*228d0*/  BRA `(.L_x_1190) ;  /* 0xfffffea400a07947 */ /* 0x000fea000383ffff */
.L_x_1196:
[----:B-1----:R1:W2:Y:S02]  /*228e0*/  SYNCS.PHASECHK.TRANS64.TRYWAIT P1, [R20+URZ+0x13250], R10 ;  /* 0x0132500a140075a7 */ /* 0x0022a4000802017f */
[----:B--2---:R-:W-:Y:S05]  /*228f0*/  @!P1 NANOSLEEP.SYNCS 0x989680 ;  /* 0x009896800000995d */ /* 0x004fea0003900000 */
[----:B------:R-:W2:Y:S02]  /*22900*/  @!P1 SYNCS.PHASECHK.TRANS64 P1, [R20+URZ+0x13250], R10 ;  /* 0x0132500a140095a7 */ /* 0x000ea4000802007f */
[----:B--2---:R-:W-:Y:S05]  /*22910*/  @!P1 BRA `(.L_x_1196) ;  /* 0xfffffffc00f09947 */ /* 0x004fea000383ffff */
[----:B------:R-:W-:Y:S05]  /*22920*/  BRA `(.L_x_1195) ;  /* 0xfffffeac00107947 */ /* 0x000fea000383ffff */
.L_x_1217:
[----:B-1----:R1:W2:Y:S02]  /*22930*/  SYNCS.PHASECHK.TRANS64.TRYWAIT P1, [R13+URZ+0x13230], R8 ;  /* 0x013230080d0075a7 */ /* 0x0022a4000802017f */
[----:B--2---:R-:W-:Y:S05]  /*22940*/  @!P1 NANOSLEEP.SYNCS 0x989680 ;  /* 0x009896800000995d */ /* 0x004fea0003900000 */
[----:B------:R-:W2:Y:S02]  /*22950*/  @!P1 SYNCS.PHASECHK.TRANS64 P1, [R13+URZ+0x13230], R8 ;  /* 0x013230080d0095a7 */ /* 0x000ea4000802007f */
[----:B--2---:R-:W-:Y:S05]  /*22960*/  @!P1 BRA `(.L_x_1217) ;  /* 0xfffffffc00f09947 */ /* 0x004fea000383ffff */
[----:B------:R-:W-:Y:S05]  /*22970*/  BRA `(.L_x_1216) ;  /* 0xfffffeec00007947 */ /* 0x000fea000383ffff */
.L_x_1222:
[----:B---3--:R3:W4:Y:S02]  /*22980*/  SYNCS.PHASECHK.TRANS64.TRYWAIT P1, [R20+URZ+0x13250], R3 ;  /* 0x01325003140075a7 */ /* 0x008724000802017f */
[----:B----4-:R-:W-:Y:S05]  /*22990*/  @!P1 NANOSLEEP.SYNCS 0x989680 ;  /* 0x009896800000995d */ /* 0x010fea0003900000 */
[----:B------:R-:W4:Y:S02]  /*229a0*/  @!P1 SYNCS.PHASECHK.TRANS64 P1, [R20+URZ+0x13250], R3 ;  /* 0x01325003140095a7 */ /* 0x000f24000802007f */
[----:B----4-:R-:W-:Y:S05]  /*229b0*/  @!P1 BRA `(.L_x_1222) ;  /* 0xfffffffc00f09947 */ /* 0x010fea000383ffff */
[----:B------:R-:W-:Y:S05]  /*229c0*/  BRA `(.L_x_1221) ;  /* 0xfffffef000707947 */ /* 0x000fea000383ffff */
.L_x_1232:
[----:B--2---:R2:W3:Y:S02]  /*229d0*/  SYNCS.PHASECHK.TRANS64.TRYWAIT P1, [R11+URZ+0x13230], R10 ;  /* 0x0132300a0b0075a7 */ /* 0x0044e4000802017f */
[----:B---3--:R-:W-:Y:S05]  /*229e0*/  @!P1 NANOSLEEP.SYNCS 0x989680 ;  /* 0x009896800000995d */ /* 0x008fea0003900000 */
[----:B------:R-:W3:Y:S02]  /*229f0*/  @!P1 SYNCS.PHASECHK.TRANS64 P1, [R11+URZ+0x13230], R10 ;  /* 0x0132300a0b0095a7 */ /* 0x000ee4000802007f */
[----:B---3--:R-:W-:Y:S05]  /*22a00*/  @!P1 BRA `(.L_x_1232) ;  /* 0xfffffffc00f09947 */ /* 0x008fea000383ffff */
[----:B------:R-:W-:Y:S05]  /*22a10*/  BRA `(.L_x_1231) ;  /* 0xffffff10004c7947 */ /* 0x000fea000383ffff */
.L_x_1237:
[----:B--2---:R2:W3:Y:S02]  /*22a20*/  SYNCS.PHASECHK.TRANS64.TRYWAIT P1, [R15+URZ+0x13250], R10 ;  /* 0x0132500a0f0075a7 */ /* 0x0044e4000802017f */
[----:B---3--:R-:W-:Y:S05]  /*22a30*/  @!P1 NANOSLEEP.SYNCS 0x989680 ;  /* 0x009896800000995d */ /* 0x008fea0003900000 */
[----:B------:R-:W3:Y:S02]  /*22a40*/  @!P1 SYNCS.PHASECHK.TRANS64 P1, [R15+URZ+0x13250], R10 ;  /* 0x0132500a0f0095a7 */ /* 0x000ee4000802007f */
[----:B---3--:R-:W-:Y:S05]  /*22a50*/  @!P1 BRA `(.L_x_1237) ;  /* 0xfffffffc00f09947 */ /* 0x008fea000383ffff */
[----:B------:R-:W-:Y:S05]  /*22a60*/  BRA `(.L_x_1236) ;  /* 0xffffff1400bc7947 */ /* 0x000fea000383ffff */
.L_x_1252:
[----:B---3--:R3:W4:Y:S02]  /*22a70*/  SYNCS.PHASECHK.TRANS64.TRYWAIT P1, [R9+URZ+0x13250], R0 ;  /* 0x01325000090075a7 */ /* 0x008724000802017f */
[----:B----4-:R-:W-:Y:S05]  /*22a80*/  @!P1 NANOSLEEP.SYNCS 0x989680 ;  /* 0x009896800000995d */ /* 0x010fea0003900000 */
[----:B------:R-:W4:Y:S02]  /*22a90*/  @!P1 SYNCS.PHASECHK.TRANS64 P1, [R9+URZ+0x13250], R0 ;  /* 0x01325000090095a7 */ /* 0x000f24000802007f */
[----:B----4-:R-:W-:Y:S05]  /*22aa0*/  @!P1 BRA `(.L_x_1252) ;  /* 0xfffffffc00f09947 */ /* 0x010fea000383ffff */
[----:B------:R-:W-:Y:S05]  /*22ab0*/  BRA `(.L_x_1251) ;  /* 0xffffff5000b87947 */ /* 0x000fea000383ffff */
.L_x_1290:
[----:B------:R-:W0:Y:S01]  /*22ac0*/  S2R R10, SR_TID.X ;  /* 0x00000000000a7919 */ /* 0x000e220000002100 */
[----:B------:R-:W-:Y:S01]  /*22ad0*/  BSSY B1, `(.L_x_1429) ;  /* 0x000000a000017945 */ /* 0x000fe20003800000 */
[----:B------:R-:W-:Y:S02]  /*22ae0*/  IMAD.MOV.U32 R12, RZ, RZ, RZ ;  /* 0x000000ffff0c7224 */ /* 0x000fe400078e00ff */
[----:B------:R-:W-:Y:S02]  /*22af0*/  IMAD.MOV.U32 R11, RZ, RZ, 0x1f ;  /* 0x0000001fff0b7424 */ /* 0x000fe400078e00ff */
[----:B------:R-:W-:Y:S01]  /*22b00*/  IMAD.MOV.U32 R15, RZ, RZ, -0x1 ;  /* 0xffffffffff0f7424 */ /* 0x000fe200078e00ff */
[----:B0-----:R-:W-:-:S04]  /*22b10*/  SHF.R.U32.HI R10, RZ, 0x5, R10 ;  /* 0x00000005ff0a7819 */ /* 0x001fc8000001160a */
[----:B------:R-:W-:-:S05]  /*22b20*/  LOP3.LUT R10, R10, 0x3, RZ, 0xc0, !PT ;  /* 0x000000030a0a7812 */ /* 0x000fca00078ec0ff */
[----:B-1----:R-:W-:-:S07]  /*22b30*/  IMAD.MOV.U32 R13, RZ, RZ, R10 ;  /* 0x000000ffff0d7224 */ /* 0x002fce00078e000a */
[----:B------:R-:W-:Y:S05]  /*22b40*/  WARPSYNC.COLLECTIVE R15, `(.L_x_1430) ;  /* 0x000000000f087348 */ /* 0x000fea0003c00000 */
[----:B------:R0:W1:Y:S02]  /*22b50*/  SHFL.IDX P6, R14, R13, R12, R11 ;  /* 0x0000000c0d0e7389 */ /* 0x00006400000c000b */
[----:B01----:R-:W-:Y:S01]  /*22b60*/  ENDCOLLECTIVE ;  /* 0x000000000000791b */ /* 0x003fe20003800000 */
.L_x_1430:
[----:B------:R-:W-:Y:S05]  /*22b70*/  BSYNC B1 ;  /* 0x0000000000017941 */ /* 0x000fea0003800000 */
.L_x_1429:
[----:B------:R-:W-:Y:S05]  /*22b80*/  BRA `(.L_x_1431) ;  /* 0xffffffa400787947 */ /* 0x000fea000383ffff */
.L_x_1292:
[----:B------:R-:W-:Y:S01]  /*22b90*/  BSSY B1, `(.L_x_1432) ;  /* 0x0000006000017945 */ /* 0x000fe20003800000 */
[----:B------:R-:W-:-:S07]  /*22ba0*/  IMAD.MOV.U32 R15, RZ, RZ, -0x1 ;  /* 0xffffffffff0f7424 */ /* 0x000fce00078e00ff */
[----:B01----:R-:W-:Y:S05]  /*22bb0*/  WARPSYNC.COLLECTIVE R15, `(.L_x_1433) ;  /* 0x000000000f0c7348 */ /* 0x003fea0003c00000 */
[----:B------:R-:W-:Y:S02]  /*22bc0*/  ELECT P6, UR62, PT ;  /* 0x00000000003e782f */ /* 0x000fe400038c0000 */
[----:B------:R-:W-:Y:S01]  /*22bd0*/  MOV R14, UR62 ;  /* 0x0000003e000e7c02 */ /* 0x000fe20008000f00 */
[----:B01----:R-:W-:Y:S10]  /*22be0*/  ENDCOLLECTIVE ;  /* 0x000000000000791b */ /* 0x003ff40003800000 */
.L_x_1433:
[----:B------:R-:W-:Y:S05]  /*22bf0*/  BSYNC B1 ;  /* 0x0000000000017941 */ /* 0x000fea0003800000 */
.L_x_1432:
[----:B------:R-:W-:Y:S05]  /*22c00*/  BRA `(.L_x_1291) ;  /* 0xffffffa400707947 */ /* 0x000fea000383ffff */
.L_x_1294:
[----:B0-----:R0:W2:Y:S02]  /*22c10*/  SYNCS.PHASECHK.TRANS64.TRYWAIT P0, [R19+URZ+0x13220], R5 ;  /* 0x01322005130075a7 */ /* 0x0010a4000800017f */
[----:B--2---:R-:W-:Y:S05]  /*22c20*/  @!P0 NANOSLEEP.SYNCS 0x989680 ;  /* 0x009896800000895d */ /* 0x004fea0003900000 */
[----:B------:R-:W2:Y:S02]  /*22c30*/  @!P0 SYNCS.PHASECHK.TRANS64 P0, [R19+URZ+0x13220], R5 ;  /* 0x01322005130085a7 */ /* 0x000ea4000800007f */
[----:B--2---:R-:W-:Y:S05]  /*22c40*/  @!P0 BRA `(.L_x_1294) ;  /* 0xfffffffc00f08947 */ /* 0x004fea000383ffff */
[----:B------:R-:W-:Y:S05]  /*22c50*/  BRA `(.L_x_1434) ;  /* 0xffffffa400807947 */ /* 0x000fea000383ffff */
.L_x_1298:
[----:B0-----:R0:W2:Y:S02]  /*22c60*/  SYNCS.PHASECHK.TRANS64.TRYWAIT P0, [R5+URZ+0x132a0], R7 ;  /* 0x0132a007050075a7 */ /* 0x0010a4000800017f */
[----:B--2---:R-:W-:Y:S05]  /*22c70*/  @!P0 NANOSLEEP.SYNCS 0x989680 ;  /* 0x009896800000895d */ /* 0x004fea0003900000 */
[----:B------:R-:W2:Y:S02]  /*22c80*/  @!P0 SYNCS.PHASECHK.TRANS64 P0, [R5+URZ+0x132a0], R7 ;  /* 0x0132a007050085a7 */ /* 0x000ea4000800007f */
[----:B--2---:R-:W-:Y:S05]  /*22c90*/  @!P0 BRA `(.L_x_1298) ;  /* 0xfffffffc00f08947 */ /* 0x004fea000383ffff */
[----:B------:R-:W-:Y:S05]  /*22ca0*/  BRA `(.L_x_1435) ;  /* 0xffffffa400987947 */ /* 0x000fea000383ffff */
.L_x_1303:
[----:B--2---:R2:W3:Y:S02]  /*22cb0*/  SYNCS.PHASECHK.TRANS64.TRYWAIT P0, [R5+URZ+0x132c0], R7 ;  /* 0x0132c007050075a7 */ /* 0x0044e4000800017f */
[----:B---3--:R-:W-:Y:S05]  /*22cc0*/  @!P0 NANOSLEEP.SYNCS 0x989680 ;  /* 0x009896800000895d */ /* 0x008fea0003900000 */
[----:B------:R-:W3:Y:S02]  /*22cd0*/  @!P0 SYNCS.PHASECHK.TRANS64 P0, [R5+URZ+0x132c0], R7 ;  /* 0x0132c007050085a7 */ /* 0x000ee4000800007f */
[----:B---3--:R-:W-:Y:S05]  /*22ce0*/  @!P0 BRA `(.L_x_1303) ;  /* 0xfffffffc00f08947 */ /* 0x008fea000383ffff */
[----:B------:R-:W-:Y:S05]  /*22cf0*/  BRA `(.L_x_1436) ;  /* 0xffffffa800147947 */ /* 0x000fea000383ffff */
.L_x_1310:
[----:B0-----:R0:W2:Y:S02]  /*22d00*/  SYNCS.PHASECHK.TRANS64.TRYWAIT P1, [R5+URZ+0x132a0], R7 ;  /* 0x0132a007050075a7 */ /* 0x0010a4000802017f */
[----:B--2---:R-:W-:Y:S05]  /*22d10*/  @!P1 NANOSLEEP.SYNCS 0x989680 ;  /* 0x009896800000995d */ /* 0x004fea0003900000 */
[----:B------:R-:W2:Y:S02]  /*22d20*/  @!P1 SYNCS.PHASECHK.TRANS64 P1, [R5+URZ+0x132a0], R7 ;  /* 0x0132a007050095a7 */ /* 0x000ea4000802007f */
[----:B--2---:R-:W-:Y:S05]  /*22d30*/  @!P1 BRA `(.L_x_1310) ;  /* 0xfffffffc00f09947 */ /* 0x004fea000383ffff */
[----:B------:R-:W-:Y:S05]  /*22d40*/  BRA `(.L_x_1437) ;  /* 0xffffffa800d07947 */ /* 0x000fea000383ffff */
.L_x_1315:
[----:B--2---:R2:W3:Y:S02]  /*22d50*/  SYNCS.PHASECHK.TRANS64.TRYWAIT P1, [R5+URZ+0x132c0], R7 ;  /* 0x0132c007050075a7 */ /* 0x0044e4000802017f */
[----:B---3--:R-:W-:Y:S05]  /*22d60*/  @!P1 NANOSLEEP.SYNCS 0x989680 ;  /* 0x009896800000995d */ /* 0x008fea0003900000 */
[----:B------:R-:W3:Y:S02]  /*22d70*/  @!P1 SYNCS.PHASECHK.TRANS64 P1, [R5+URZ+0x132c0], R7 ;  /* 0x0132c007050095a7 */ /* 0x000ee4000802007f */
[----:B---3--:R-:W-:Y:S05]  /*22d80*/  @!P1 BRA `(.L_x_1315) ;  /* 0xfffffffc00f09947 */ /* 0x008fea000383ffff */
[----:B------:R-:W-:Y:S05]  /*22d90*/  BRA `(.L_x_1438) ;  /* 0xffffffac00487947 */ /* 0x000fea000383ffff */
.L_x_1340:
[----:B------:R-:W2:Y:S01]  /*22da0*/  S2R R20, SR_TID.X ;  /* 0x0000000000147919 */ /* 0x000ea20000002100 */
[----:B------:R-:W-:Y:S01]  /*22db0*/  BSSY B0, `(.L_x_1439) ;  /* 0x000000a000007945 */ /* 0x000fe20003800000 */
[----:B------:R-:W-:Y:S02]  /*22dc0*/  IMAD.MOV.U32 R12, RZ, RZ, RZ ;  /* 0x000000ffff0c7224 */ /* 0x000fe400078e00ff */
[----:B------:R-:W-:Y:S02]  /*22dd0*/  IMAD.MOV.U32 R11, RZ, RZ, 0x1f ;  /* 0x0000001fff0b7424 */ /* 0x000fe400078e00ff */
[----:B------:R-:W-:Y:S01]  /*22de0*/  IMAD.MOV.U32 R15, RZ, RZ, -0x1 ;  /* 0xffffffffff0f7424 */ /* 0x000fe200078e00ff */
[----:B--2---:R-:W-:-:S04]  /*22df0*/  SHF.R.U32.HI R20, RZ, 0x5, R20 ;  /* 0x00000005ff147819 */ /* 0x004fc80000011614 */
[----:B------:R-:W-:-:S05]  /*22e00*/  LOP3.LUT R20, R20, 0x3, RZ, 0xc0, !PT ;  /* 0x0000000314147812 */ /* 0x000fca00078ec0ff */
[----:B-1----:R-:W-:-:S07]  /*22e10*/  IMAD.MOV.U32 R13, RZ, RZ, R20 ;  /* 0x000000ffff0d7224 */ /* 0x002fce00078e0014 */
[----:B0-----:R-:W-:Y:S05]  /*22e20*/  WARPSYNC.COLLECTIVE R15, `(.L_x_1440) ;  /* 0x000000000f087348 */ /* 0x001fea0003c00000 */
[----:B------:R1:W2:Y:S02]  /*22e30*/  SHFL.IDX P6, R14, R13, R12, R11 ;  /* 0x0000000c0d0e7389 */ /* 0x0002a400000c000b */
[----:B012---:R-:W-:Y:S01]  /*22e40*/  ENDCOLLECTIVE ;  /* 0x000000000000791b */ /* 0x007fe20003800000 */
.L_x_1440:
[----:B------:R-:W-:Y:S05]  /*22e50*/  BSYNC B0 ;  /* 0x0000000000007941 */ /* 0x000fea0003800000 */
.L_x_1439:
[----:B------:R-:W-:Y:S05]  /*22e60*/  BRA `(.L_x_1441) ;  /* 0xffffffbc004c7947 */ /* 0x000fea000383ffff */
.L_x_1342:
[----:B------:R-:W-:Y:S01]  /*22e70*/  BSSY B0, `(.L_x_1442) ;  /* 0x0000006000007945 */ /* 0x000fe20003800000 */
[----:B------:R-:W-:-:S07]  /*22e80*/  IMAD.MOV.U32 R15, RZ, RZ, -0x1 ;  /* 0xffffffffff0f7424 */ /* 0x000fce00078e00ff */
[----:B012---:R-:W-:Y:S05]  /*22e90*/  WARPSYNC.COLLECTIVE R15, `(.L_x_1443) ;  /* 0x000000000f0c7348 */ /* 0x007fea0003c00000 */
[----:B------:R-:W-:Y:S02]  /*22ea0*/  ELECT P6, UR62, PT ;  /* 0x00000000003e782f */ /* 0x000fe400038c0000 */
[----:B------:R-:W-:Y:S01]  /*22eb0*/  MOV R14, UR62 ;  /* 0x0000003e000e7c02 */ /* 0x000fe20008000f00 */
[----:B012---:R-:W-:Y:S10]  /*22ec0*/  ENDCOLLECTIVE ;  /* 0x000000000000791b */ /* 0x007ff40003800000 */
.L_x_1443:
[----:B------:R-:W-:Y:S05]  /*22ed0*/  BSYNC B0 ;  /* 0x0000000000007941 */ /* 0x000fea0003800000 */
.L_x_1442:
[----:B------:R-:W-:Y:S05]  /*22ee0*/  BRA `(.L_x_1444) ;  /* 0xffffffbc004c7947 */ /* 0x000fea000383ffff */
.L_x_1344:
[----:B--2---:R2:W3:Y:S02]  /*22ef0*/  SYNCS.PHASECHK.TRANS64.TRYWAIT P0, [R4+URZ+0x13280], R3 ;  /* 0x01328003040075a7 */ /* 0x0044e4000800017f */
[----:B---3--:R-:W-:Y:S05]  /*22f00*/  @!P0 NANOSLEEP.SYNCS 0x989680 ;  /* 0x009896800000895d */ /* 0x008fea0003900000 */
[----:B------:R-:W3:Y:S02]  /*22f10*/  @!P0 SYNCS.PHASECHK.TRANS64 P0, [R4+URZ+0x13280], R3 ;  /* 0x01328003040085a7 */ /* 0x000ee4000800007f */
[----:B---3--:R-:W-:Y:S05]  /*22f20*/  @!P0 BRA `(.L_x_1344) ;  /* 0xfffffffc00f08947 */ /* 0x008fea000383ffff */
[----:B------:R-:W-:Y:S05]  /*22f30*/  BRA `(.L_x_1445) ;  /* 0xffffffbc00b07947 */ /* 0x000fea000383ffff */
.L_x_1346:
[----:B---3--:R3:W4:Y:S02]  /*22f40*/  SYNCS.PHASECHK.TRANS64.TRYWAIT P0, [R4+URZ+0x13240], R3 ;  /* 0x01324003040075a7 */ /* 0x008724000800017f */
[----:B----4-:R-:W-:Y:S05]  /*22f50*/  @!P0 NANOSLEEP.SYNCS 0x989680 ;  /* 0x009896800000895d */ /* 0x010fea0003900000 */
[----:B------:R-:W4:Y:S02]  /*22f60*/  @!P0 SYNCS.PHASECHK.TRANS64 P0, [R4+URZ+0x13240], R3 ;  /* 0x01324003040085a7 */ /* 0x000f24000800007f */
[----:B----4-:R-:W-:Y:S05]  /*22f70*/  @!P0 BRA `(.L_x_1346) ;  /* 0xfffffffc00f08947 */ /* 0x010fea000383ffff */
[----:B------:R-:W-:Y:S05]  /*22f80*/  BRA `(.L_x_1446) ;  /* 0xffffffc000047947 */ /* 0x000fea000383ffff */
.L_x_1350:
[----:B------:R-:W2:Y:S01]  /*22f90*/  LDL.LU R11, [R1+0x14] ;  /* 0x00001400010b7983 */ /* 0x000ea20000300800 */
[----:B------:R-:W-:Y:S01]  /*22fa0*/  IMAD.MOV.U32 R6, RZ, RZ, R12 ;  /* 0x000000ffff067224 */ /* 0x000fe200078e000c */
[----:B------:R-:W-:Y:S01]  /*22fb0*/  LOP3.LUT R10, R10, 0x7f, RZ, 0xc0, !PT ;  /* 0x0000007f0a0a7812 */ /* 0x000fe200078ec0ff */
[----:B-1----:R-:W-:Y:S02]  /*22fc0*/  IMAD.MOV.U32 R13, RZ, RZ, R4 ;  /* 0x000000ffff0d7224 */ /* 0x002fe400078e0004 */
[----:B------:R-:W-:Y:S01]  /*22fd0*/  IMAD.MOV.U32 R12, RZ, RZ, RZ ;  /* 0x000000ffff0c7224 */ /* 0x000fe200078e00ff */
[----:B------:R-:W-:Y:S01]  /*22fe0*/  SHF.R.U32.HI R10, RZ, 0x2, R10 ;  /* 0x00000002ff0a7819 */ /* 0x000fe2000001160a */
[----:B------:R-:W-:-:S04]  /*22ff0*/  IMAD.MOV.U32 R15, RZ, RZ, -0x1 ;  /* 0xffffffffff0f7424 */ /* 0x000fc800078e00ff */
        /* <DEDUP_REMOVED lines=8> */
.L_x_1447:
[----:B------:R-:W-:Y:S02]  /*23080*/  IMAD.MOV.U32 R13, RZ, RZ, R0 ;  /* 0x000000ffff0d7224 */ /* 0x000fe400078e0000 */
[----:B------:R-:W-:-:S07]  /*23090*/  IMAD.MOV.U32 R7, RZ, RZ, R14 ;  /* 0x000000ffff077224 */ /* 0x000fce00078e000e */
[----:B------:R-:W-:Y:S05]  /*230a0*/  WARPSYNC.COLLECTIVE R15, `(.L_x_1448) ;  /* 0x000000000f087348 */ /* 0x000fea0003c00000 */
[----:B------:R0:W1:Y:S02]  /*230b0*/  SHFL.IDX P6, R14, R13, R12, R11 ;  /* 0x0000000c0d0e7389 */ /* 0x00006400000c000b */
[----:B01----:R-:W-:Y:S01]  /*230c0*/  ENDCOLLECTIVE ;  /* 0x000000000000791b */ /* 0x003fe20003800000 */
.L_x_1448:
[----:B------:R-:W-:Y:S02]  /*230d0*/  IMAD.MOV.U32 R13, RZ, RZ, R4 ;  /* 0x000000ffff0d7224 */ /* 0x000fe400078e0004 */
[----:B------:R-:W-:Y:S02]  /*230e0*/  IMAD.MOV.U32 R12, RZ, RZ, 0x1 ;  /* 0x00000001ff0c7424 */ /* 0x000fe400078e00ff */
[----:B------:R-:W-:-:S07]  /*230f0*/  IMAD.MOV.U32 R8, RZ, RZ, R14 ;  /* 0x000000ffff087224 */ /* 0x000fce00078e000e */
[----:B------:R-:W-:Y:S05]  /*23100*/  WARPSYNC.COLLECTIVE R15, `(.L_x_1449) ;  /* 0x000000000f087348 */ /* 0x000fea0003c00000 */
[----:B------:R0:W1:Y:S02]  /*23110*/  SHFL.IDX P6, R14, R13, R12, R11 ;  /* 0x0000000c0d0e7389 */ /* 0x00006400000c000b */
[----:B01----:R-:W-:Y:S01]  /*23120*/  ENDCOLLECTIVE ;  /* 0x000000000000791b */ /* 0x003fe20003800000 */
.L_x_1449:
        /* <DEDUP_REMOVED lines=8> */
[----:B------:R-:W-:Y:S01]  /*231b0*/  ISETP.GE.AND P1, PT, R10, R5, PT ;  /* 0x000000050a00720c */ /* 0x000fe20003f26270 */
[----:B------:R-:W-:-:S12]  /*231c0*/  IMAD.MOV.U32 R7, RZ, RZ, R14 ;  /* 0x000000ffff077224 */ /* 0x000fd800078e000e */
[----:B0-----:R-:W-:Y:S05]  /*231d0*/  WARPSYNC.COLLECTIVE R15, `(.L_x_1450) ;  /* 0x000000000f087348 */ /* 0x001fea0003c00000 */
[----:B------:R1:W2:Y:S02]  /*231e0*/  SHFL.IDX P6, R14, R13, R12, R11 ;  /* 0x0000000c0d0e7389 */ /* 0x0002a400000c000b */
[----:B012---:R-:W-:Y:S01]  /*231f0*/  ENDCOLLECTIVE ;  /* 0x000000000000791b */ /* 0x007fe20003800000 */
.L_x_1450:
[----:B------:R-:W-:Y:S02]  /*23200*/  IMAD.MOV.U32 R13, RZ, RZ, R4 ;  /* 0x000000ffff0d7224 */ /* 0x000fe400078e0004 */
[----:B------:R-:W-:Y:S02]  /*23210*/  IMAD.MOV.U32 R12, RZ, RZ, 0x2 ;  /* 0x00000002ff0c7424 */ /* 0x000fe400078e00ff */
[----:B------:R-:W-:-:S07]  /*23220*/  IMAD.MOV.U32 R8, RZ, RZ, R14 ;  /* 0x000000ffff087224 */ /* 0x000fce00078e000e */
[----:B------:R-:W-:Y:S05]  /*23230*/  WARPSYNC.COLLECTIVE R15, `(.L_x_1451) ;  /* 0x000000000f087348 */ /* 0x000fea0003c00000 */
[----:B------:R0:W1:Y:S02]  /*23240*/  SHFL.IDX P6, R14, R13, R12, R11 ;  /* 0x0000000c0d0e7389 */ /* 0x00006400000c000b */
[----:B01----:R-:W-:Y:S01]  /*23250*/  ENDCOLLECTIVE ;  /* 0x000000000000791b */ /* 0x003fe20003800000 */
.L_x_1451:
[----:B------:R-:W-:-:S05]  /*23260*/  @!P1 IADD3 R8, P2, R21, R8, RZ ;  /* 0x0000000815089210 */ /* 0x000fca0007f5e0ff */
[----:B------:R-:W-:-:S04]  /*23270*/  @!P1 IMAD.X R7, RZ, RZ, R7, P2 ;  /* 0x000000ffff079224 */ /* 0x000fc800010e0607 */
[----:B------:R-:W-:Y:S02]  /*23280*/  @!P1 IMAD.MOV.U32 R9, RZ, RZ, R7 ;  /* 0x000000ffff099224 */ /* 0x000fe400078e0007 */
[----:B------:R-:W-:Y:S02]  /*23290*/  VIADD R7, R6, 0x40 ;  /* 0x0000004006077836 */ /* 0x000fe40000000000 */
[----:B------:R-:W-:Y:S01]  /*232a0*/  IMAD.MOV.U32 R13, RZ, RZ, R0 ;  /* 0x000000ffff0d7224 */ /* 0x000fe200078e0000 */
[----:B------:R-:W-:Y:S01]  /*232b0*/  @!PT LDS RZ, [RZ] ;  /* 0x00000000fffff984 */ /* 0x000fe20000000800 */
[----:B------:R-:W-:Y:S01]  /*232c0*/  @!PT LDS RZ, [RZ] ;  /* 0x00000000fffff984 */ /* 0x000fe20000000800 */
[----:B------:R-:W-:Y:S01]  /*232d0*/  @!PT LDS RZ, [RZ] ;  /* 0x00000000fffff984 */ /* 0x000fe20000000800 */
[----:B------:R0:W-:Y:S02]  /*232e0*/  @!P1 LDGSTS.E.BYPASS.LTC128B.128 [R20+0xb800], desc[UR40][R8.64], !P0 ;  /* 0x0b80000008149fae */ /* 0x0001e4000c101d68 */
[----:B------:R-:W-:Y:S01]  /*232f0*/  ISETP.GE.AND P1, PT, R7, R5, PT ;  /* 0x000000050700720c */ /* 0x000fe20003f26270 */
[----:B------:R-:W-:-:S12]  /*23300*/  IMAD.MOV.U32 R7, RZ, RZ, R14 ;  /* 0x000000ffff077224 */ /* 0x000fd800078e000e */
[----:B0-----:R-:W-:Y:S05]  /*23310*/  WARPSYNC.COLLECTIVE R15, `(.L_x_1452) ;  /* 0x000000000f087348 */ /* 0x001fea0003c00000 */
[----:B------:R1:W2:Y:S02]  /*23320*/  SHFL.IDX P6, R14, R13, R12, R11 ;  /* 0x0000000c0d0e7389 */ /* 0x0002a400000c000b */
[----:B012---:R-:W-:Y:S01]  /*23330*/  ENDCOLLECTIVE ;  /* 0x000000000000791b */ /* 0x007fe20003800000 */
.L_x_1452:
[----:B------:R-:W-:Y:S02]  /*23340*/  IMAD.MOV.U32 R13, RZ, RZ, R4 ;  /* 0x000000ffff0d7224 */ /* 0x000fe400078e0004 */
[----:B------:R-:W-:Y:S02]  /*23350*/  IMAD.MOV.U32 R12, RZ, RZ, 0x3 ;  /* 0x00000003ff0c7424 */ /* 0x000fe400078e00ff */
[----:B------:R-:W-:-:S07]  /*23360*/  IMAD.MOV.U32 R8, RZ, RZ, R14 ;  /* 0x000000ffff087224 */ /* 0x000fce00078e000e */
[----:B------:R-:W-:Y:S05]  /*23370*/  WARPSYNC.COLLECTIVE R15, `(.L_x_1453) ;  /* 0x000000000f087348 */ /* 0x000fea0003c00000 */
[----:B------:R0:W1:Y:S02]  /*23380*/  SHFL.IDX P6, R14, R13, R12, R11 ;  /* 0x0000000c0d0e7389 */ /* 0x00006400000c000b */
[----:B01----:R-:W-:Y:S01]  /*23390*/  ENDCOLLECTIVE ;  /* 0x000000000000791b */ /* 0x003fe20003800000 */
.L_x_1453:
        /* <DEDUP_REMOVED lines=14> */
.L_x_1454:
[----:B------:R-:W-:Y:S02]  /*23480*/  IMAD.MOV.U32 R13, RZ, RZ, R3 ;  /* 0x000000ffff0d7224 */ /* 0x000fe400078e0003 */
[----:B------:R-:W-:Y:S02]  /*23490*/  IMAD.MOV.U32 R12, RZ, RZ, RZ ;  /* 0x000000ffff0c7224 */ /* 0x000fe400078e00ff */
[----:B------:R-:W-:-:S07]  /*234a0*/  IMAD.MOV.U32 R8, RZ, RZ, R14 ;  /* 0x000000ffff087224 */ /* 0x000fce00078e000e */
[----:B------:R-:W-:Y:S05]  /*234b0*/  WARPSYNC.COLLECTIVE R15, `(.L_x_1455) ;  /* 0x000000000f087348 */ /* 0x000fea0003c00000 */
[----:B------:R0:W1:Y:S02]  /*234c0*/  SHFL.IDX P6, R14, R13, R12, R11 ;  /* 0x0000000c0d0e7389 */ /* 0x00006400000c000b */
[----:B01----:R-:W-:Y:S01]  /*234d0*/  ENDCOLLECTIVE ;  /* 0x000000000000791b */ /* 0x003fe20003800000 */
.L_x_1455:
        /* <DEDUP_REMOVED lines=14> */
.L_x_1456:
[----:B------:R-:W-:Y:S02]  /*235c0*/  IMAD.MOV.U32 R13, RZ, RZ, R3 ;  /* 0x000000ffff0d7224 */ /* 0x000fe400078e0003 */
[----:B------:R-:W-:Y:S02]  /*235d0*/  IMAD.MOV.U32 R12, RZ, RZ, 0x1 ;  /* 0x00000001ff0c7424 */ /* 0x000fe400078e00ff */
[----:B------:R-:W-:-:S07]  /*235e0*/  IMAD.MOV.U32 R7, RZ, RZ, R14 ;  /* 0x000000ffff077224 */ /* 0x000fce00078e000e */
[----:B------:R-:W-:Y:S05]  /*235f0*/  WARPSYNC.COLLECTIVE R15, `(.L_x_1457) ;  /* 0x000000000f087348 */ /* 0x000fea0003c00000 */
[----:B------:R0:W1:Y:S02]  /*23600*/  SHFL.IDX P6, R14, R13, R12, R11 ;  /* 0x0000000c0d0e7389 */ /* 0x00006400000c000b */
[----:B01----:R-:W-:Y:S01]  /*23610*/  ENDCOLLECTIVE ;  /* 0x000000000000791b */ /* 0x003fe20003800000 */
.L_x_1457:
[----:B------:R-:W-:-:S05]  /*23620*/  @!P2 IADD3 R7, P1, R21, R7, RZ ;  /* 0x000000071507a210 */ /* 0x000fca0007f3e0ff */
[----:B------:R-:W-:Y:S02]  /*23630*/  @!P2 IMAD.X R0, RZ, RZ, R0, P1 ;  /* 0x000000ffff00a224 */ /* 0x000fe400008e0600 */
[----:B------:R-:W-:Y:S02]  /*23640*/  @!P2 IMAD.MOV.U32 R8, RZ, RZ, R7 ;  /* 0x000000ffff08a224 */ /* 0x000fe400078e0007 */
        /* <DEDUP_REMOVED lines=10> */
.L_x_1458:
[----:B------:R-:W-:Y:S01]  /*236f0*/  IMAD.MOV.U32 R2, RZ, RZ, R14 ;  /* 0x000000ffff027224 */ /* 0x000fe200078e000e */
[----:B------:R-:W-:Y:S06]  /*23700*/  BRA `(.L_x_1459) ;  /* 0xffffffc400087947 */ /* 0x000fec000383ffff */
.L_x_1353:
[----:B--2---:R2:W3:Y:S02]  /*23710*/  SYNCS.PHASECHK.TRANS64.TRYWAIT P0, [R19+URZ+0x13220], R0 ;  /* 0x01322000130075a7 */ /* 0x0044e4000800017f */
[----:B---3--:R-:W-:Y:S05]  /*23720*/  @!P0 NANOSLEEP.SYNCS 0x989680 ;  /* 0x009896800000895d */ /* 0x008fea0003900000 */
[----:B------:R-:W3:Y:S02]  /*23730*/  @!P0 SYNCS.PHASECHK.TRANS64 P0, [R19+URZ+0x13220], R0 ;  /* 0x01322000130085a7 */ /* 0x000ee4000800007f */
[----:B---3--:R-:W-:Y:S05]  /*23740*/  @!P0 BRA `(.L_x_1353) ;  /* 0xfffffffc00f08947 */ /* 0x008fea000383ffff */
[----:B------:R-:W-:Y:S05]  /*23750*/  BRA `(.L_x_1460) ;  /* 0xffffffc400647947 */ /* 0x000fea000383ffff */
.L_x_1359:
[----:B0-----:R0:W2:Y:S02]  /*23760*/  SYNCS.PHASECHK.TRANS64.TRYWAIT P0, [R4+URZ+0x13280], R3 ;  /* 0x01328003040075a7 */ /* 0x0010a4000800017f */
[----:B--2---:R-:W-:Y:S05]  /*23770*/  @!P0 NANOSLEEP.SYNCS 0x989680 ;  /* 0x009896800000895d */ /* 0x004fea0003900000 */
[----:B------:R-:W2:Y:S02]  /*23780*/  @!P0 SYNCS.PHASECHK.TRANS64 P0, [R4+URZ+0x13280], R3 ;  /* 0x01328003040085a7 */ /* 0x000ea4000800007f */
[----:B--2---:R-:W-:Y:S05]  /*23790*/  @!P0 BRA `(.L_x_1359) ;  /* 0xfffffffc00f08947 */ /* 0x004fea000383ffff */
[----:B------:R-:W-:Y:S05]  /*237a0*/  BRA `(.L_x_1461) ;  /* 0xffffffc8000c7947 */ /* 0x000fea000383ffff */
.L_x_1364:
[----:B--2---:R2:W3:Y:S02]  /*237b0*/  SYNCS.PHASECHK.TRANS64.TRYWAIT P0, [R4+URZ+0x13240], R3 ;  /* 0x01324003040075a7 */ /* 0x0044e4000800017f */
[----:B---3--:R-:W-:Y:S05]  /*237c0*/  @!P0 NANOSLEEP.SYNCS 0x989680 ;  /* 0x009896800000895d */ /* 0x008fea0003900000 */
[----:B------:R-:W3:Y:S02]  /*237d0*/  @!P0 SYNCS.PHASECHK.TRANS64 P0, [R4+URZ+0x13240], R3 ;  /* 0x01324003040085a7 */ /* 0x000ee4000800007f */
[----:B---3--:R-:W-:Y:S05]  /*237e0*/  @!P0 BRA `(.L_x_1364) ;  /* 0xfffffffc00f08947 */ /* 0x008fea000383ffff */
[----:B------:R-:W-:Y:S05]  /*237f0*/  BRA `(.L_x_1462) ;  /* 0xffffffc800887947 */ /* 0x000fea000383ffff */
.L_x_1370:
[----:B--2---:R2:W3:Y:S02]  /*23800*/  SYNCS.PHASECHK.TRANS64.TRYWAIT P0, [R3+URZ+0x13270], R2 ;  /* 0x01327002030075a7 */ /* 0x0044e4000800017f */
[----:B---3--:R-:W-:Y:S05]  /*23810*/  @!P0 NANOSLEEP.SYNCS 0x989680 ;  /* 0x009896800000895d */ /* 0x008fea0003900000 */
[----:B------:R-:W3:Y:S02]  /*23820*/  @!P0 SYNCS.PHASECHK.TRANS64 P0, [R3+URZ+0x13270], R2 ;  /* 0x01327002030085a7 */ /* 0x000ee4000800007f */
[----:B---3--:R-:W-:Y:S05]  /*23830*/  @!P0 BRA `(.L_x_1370) ;  /* 0xfffffffc00f08947 */ /* 0x008fea000383ffff */
[----:B------:R-:W-:Y:S05]  /*23840*/  BRA `(.L_x_1463) ;  /* 0xffffffcc00247947 */ /* 0x000fea000383ffff */
.L_x_1372:
[----:B--2---:R2:W3:Y:S02]  /*23850*/  SYNCS.PHASECHK.TRANS64.TRYWAIT P0, [R3+URZ+0x13260], R2 ;  /* 0x01326002030075a7 */ /* 0x0044e4000800017f */
[----:B---3--:R-:W-:Y:S05]  /*23860*/  @!P0 NANOSLEEP.SYNCS 0x989680 ;  /* 0x009896800000895d */ /* 0x008fea0003900000 */
[----:B------:R-:W3:Y:S02]  /*23870*/  @!P0 SYNCS.PHASECHK.TRANS64 P0, [R3+URZ+0x13260], R2 ;  /* 0x01326002030085a7 */ /* 0x000ee4000800007f */
[----:B---3--:R-:W-:Y:S05]  /*23880*/  @!P0 BRA `(.L_x_1372) ;  /* 0xfffffffc00f08947 */ /* 0x008fea000383ffff */
[----:B------:R-:W-:Y:S05]  /*23890*/  BRA `(.L_x_1464) ;  /* 0xffffffcc002c7947 */ /* 0x000fea000383ffff */
.L_x_1379:
[----:B--2---:R2:W3:Y:S02]  /*238a0*/  SYNCS.PHASECHK.TRANS64.TRYWAIT P1, [R3+URZ+0x13270], R0 ;  /* 0x01327000030075a7 */ /* 0x0044e4000802017f */
[----:B---3--:R-:W-:Y:S05]  /*238b0*/  @!P1 NANOSLEEP.SYNCS 0x989680 ;  /* 0x009896800000995d */ /* 0x008fea0003900000 */
[----:B------:R-:W3:Y:S02]  /*238c0*/  @!P1 SYNCS.PHASECHK.TRANS64 P1, [R3+URZ+0x13270], R0 ;  /* 0x01327000030095a7 */ /* 0x000ee4000802007f */
[----:B---3--:R-:W-:Y:S05]  /*238d0*/  @!P1 BRA `(.L_x_1379) ;  /* 0xfffffffc00f09947 */ /* 0x008fea000383ffff */
[----:B------:R-:W-:Y:S05]  /*238e0*/  BRA `(.L_x_1465) ;  /* 0xffffffd000787947 */ /* 0x000fea000383ffff */
.L_x_1381:
[----:B--2---:R2:W3:Y:S02]  /*238f0*/  SYNCS.PHASECHK.TRANS64.TRYWAIT P1, [R3+URZ+0x13260], R0 ;  /* 0x01326000030075a7 */ /* 0x0044e4000802017f */
[----:B---3--:R-:W-:Y:S05]  /*23900*/  @!P1 NANOSLEEP.SYNCS 0x989680 ;  /* 0x009896800000995d */ /* 0x008fea0003900000 */
[----:B------:R-:W3:Y:S02]  /*23910*/  @!P1 SYNCS.PHASECHK.TRANS64 P1, [R3+URZ+0x13260], R0 ;  /* 0x01326000030095a7 */ /* 0x000ee4000802007f */
[----:B---3--:R-:W-:Y:S05]  /*23920*/  @!P1 BRA `(.L_x_1381) ;  /* 0xfffffffc00f09947 */ /* 0x008fea000383ffff */
[----:B------:R-:W-:Y:S05]  /*23930*/  BRA `(.L_x_1466) ;  /* 0xffffffd0007c7947 */ /* 0x000fea000383ffff */
.L_x_1385:
[----:B------:R-:W-:Y:S01]  /*23940*/  BSSY B0, `(.L_x_1467) ;  /* 0x0000008000007945 */ /* 0x000fe20003800000 */
[----:B-1----:R-:W-:Y:S02]  /*23950*/  IMAD.MOV.U32 R13, RZ, RZ, R24 ;  /* 0x000000ffff0d7224 */ /* 0x002fe400078e0018 */
[----:B------:R-:W-:Y:S02]  /*23960*/  IMAD.MOV.U32 R12, RZ, RZ, RZ ;  /* 0x000000ffff0c7224 */ /* 0x000fe400078e00ff */
[----:B------:R-:W-:Y:S02]  /*23970*/  IMAD.MOV.U32 R11, RZ, RZ, 0x1f ;  /* 0x0000001fff0b7424 */ /* 0x000fe400078e00ff */
[----:B------:R-:W-:-:S07]  /*23980*/  IMAD.MOV.U32 R15, RZ, RZ, -0x1 ;  /* 0xffffffffff0f7424 */ /* 0x000fce00078e00ff */
[----:B------:R-:W-:Y:S05]  /*23990*/  WARPSYNC.COLLECTIVE R15, `(.L_x_1468) ;  /* 0x000000000f087348 */ /* 0x000fea0003c00000 */
[----:B------:R0:W1:Y:S02]  /*239a0*/  SHFL.IDX P6, R14, R13, R12, R11 ;  /* 0x0000000c0d0e7389 */ /* 0x00006400000c000b */
[----:B01----:R-:W-:Y:S01]  /*239b0*/  ENDCOLLECTIVE ;  /* 0x000000000000791b */ /* 0x003fe20003800000 */
.L_x_1468:
[----:B------:R-:W-:Y:S05]  /*239c0*/  BSYNC B0 ;  /* 0x0000000000007941 */ /* 0x000fea0003800000 */
.L_x_1467:
        /* <DEDUP_REMOVED lines=9> */
.L_x_1469:
[----:B------:R-:W-:Y:S02]  /*23a60*/  ULDC UR4, c[0x0][0xc3c] ;  /* 0x00030f0000047ab9 */ /* 0x000fe40000000800 */
[----:B------:R-:W-:-:S13]  /*23a70*/  ISETP.GE.OR P1, PT, R8, UR4, !P0 ;  /* 0x0000000408007c0c */ /* 0x000fda000c726670 */
[----:B------:R-:W0:Y:S08]  /*23a80*/  @!P1 LDC.64 R2, c[0x0][0xc80] ;  /* 0x00032000ff029b82 */ /* 0x000e300000000a00 */
[----:B------:R-:W1:Y:S01]  /*23a90*/  @!P1 LDC.64 R4, c[0x0][0xc78] ;  /* 0x00031e00ff049b82 */ /* 0x000e620000000a00 */
[----:B------:R-:W-:Y:S01]  /*23aa0*/  CS2R R24, SRZ ;  /* 0x0000000000187805 */ /* 0x000fe2000001ff00 */
[----:B------:R-:W-:-:S02]  /*23ab0*/  IMAD.MOV.U32 R11, RZ, RZ, RZ ;  /* 0x000000ffff0b7224 */ /* 0x000fc400078e00ff */
[----:B------:R-:W-:Y:S02]  /*23ac0*/  IMAD.MOV.U32 R6, RZ, RZ, R14 ;  /* 0x000000ffff067224 */ /* 0x000fe400078e000e */
[----:B0-----:R-:W-:-:S05]  /*23ad0*/  @!P1 IMAD.WIDE R2, R8, 0x4, R2 ;  /* 0x0000000408029825 */ /* 0x001fca00078e0202 */
[----:B------:R1:W2:Y:S02]  /*23ae0*/  @!P1 LDG.E R7, desc[UR40][R2.64] ;  /* 0x0000002802079981 */ /* 0x0002a4000c1e1900 */
[----:B-1----:R-:W-:-:S05]  /*23af0*/  @!P1 IMAD.WIDE R2, R8, 0x4, R4 ;  /* 0x0000000408029825 */ /* 0x002fca00078e0204 */
[----:B------:R-:W3:Y:S01]  /*23b00*/  @!P1 LDG.E R4, desc[UR40][R2.64] ;  /* 0x0000002802049981 */ /* 0x000ee2000c1e1900 */
[----:B------:R-:W-:Y:S01]  /*23b10*/  IMAD.MOV.U32 R5, RZ, RZ, RZ ;  /* 0x000000ffff057224 */ /* 0x000fe200078e00ff */
[C---:B------:R-:W-:Y:S02]  /*23b20*/  ISETP.GE.U32.AND P2, PT, R10.reuse, 0x2, PT ;  /* 0x000000020a00780c */ /* 0x040fe40003f46070 */
[C---:B------:R-:W-:Y:S02]  /*23b30*/  ISETP.GE.U32.AND P3, PT, R10.reuse, 0x4, PT ;  /* 0x000000040a00780c */ /* 0x040fe40003f66070 */
[C---:B------:R-:W-:Y:S02]  /*23b40*/  ISETP.GE.U32.AND P4, PT, R10.reuse, 0x8, PT ;  /* 0x000000080a00780c */ /* 0x040fe40003f86070 */
[C---:B------:R-:W-:Y:S01]  /*23b50*/  ISETP.GE.U32.AND P5, PT, R10.reuse, 0x10, PT ;  /* 0x000000100a00780c */ /* 0x040fe20003fa6070 */
[----:B--2---:R-:W-:Y:S02]  /*23b60*/  @!P1 IMAD.MOV.U32 R25, RZ, RZ, R7 ;  /* 0x000000ffff199224 */ /* 0x004fe400078e0007 */
[----:B---3--:R-:W-:Y:S01]  /*23b70*/  @!P1 IMAD.MOV.U32 R5, RZ, RZ, R4 ;  /* 0x000000ffff059224 */ /* 0x008fe200078e0004 */
[----:B------:R-:W-:-:S03]  /*23b80*/  ISETP.NE.AND P1, PT, R10, RZ, PT ;  /* 0x000000ff0a00720c */ /* 0x000fc60003f25270 */
[----:B------:R-:W-:-:S04]  /*23b90*/  IMAD R2, R5, R25, RZ ;  /* 0x0000001905027224 */ /* 0x000fc800078e02ff */
[----:B------:R-:W-:-:S07]  /*23ba0*/  IMAD.MOV.U32 R13, RZ, RZ, R2 ;  /* 0x000000ffff0d7224 */ /* 0x000fce00078e0002 */
[----:B------:R-:W-:Y:S05]  /*23bb0*/  WARPSYNC.COLLECTIVE R15, `(.L_x_1470) ;  /* 0x000000000f087348 */ /* 0x000fea0003c00000 */
[----:B------:R0:W1:Y:S02]  /*23bc0*/  SHFL.UP P6, R14, R13, R12, R11 ;  /* 0x0400000c0d0e7389 */ /* 0x00006400000c000b */
[----:B01----:R-:W-:Y:S01]  /*23bd0*/  ENDCOLLECTIVE ;  /* 0x000000000000791b */ /* 0x003fe20003800000 */
.L_x_1470:
[----:B------:R-:W-:Y:S01]  /*23be0*/  IMAD.MOV.U32 R12, RZ, RZ, 0x2 ;  /* 0x00000002ff0c7424 */ /* 0x000fe200078e00ff */
[----:B------:R-:W-:-:S05]  /*23bf0*/  SEL R3, R14, RZ, P1 ;  /* 0x000000ff0e037207 */ /* 0x000fca0000800000 */
[----:B------:R-:W-:-:S04]  /*23c00*/  IMAD.IADD R2, R2, 0x1, R3 ;  /* 0x0000000102027824 */ /* 0x000fc800078e0203 */
[----:B------:R-:W-:-:S07]  /*23c10*/  IMAD.MOV.U32 R13, RZ, RZ, R2 ;  /* 0x000000ffff0d7224 */ /* 0x000fce00078e0002 */
[----:B------:R-:W-:Y:S05]  /*23c20*/  WARPSYNC.COLLECTIVE R15, `(.L_x_1471) ;  /* 0x000000000f087348 */ /* 0x000fea0003c00000 */
[----:B------:R0:W1:Y:S02]  /*23c30*/  SHFL.UP P6, R14, R13, R12, R11 ;  /* 0x0400000c0d0e7389 */ /* 0x00006400000c000b */
[----:B01----:R-:W-:Y:S01]  /*23c40*/  ENDCOLLECTIVE ;  /* 0x000000000000791b */ /* 0x003fe20003800000 */
.L_x_1471:
[----:B------:R-:W-:Y:S01]  /*23c50*/  IMAD.MOV.U32 R12, RZ, RZ, 0x4 ;  /* 0x00000004ff0c7424 */ /* 0x000fe200078e00ff */
[----:B------:R-:W-:-:S05]  /*23c60*/  SEL R3, R14, RZ, P2 ;  /* 0x000000ff0e037207 */ /* 0x000fca0001000000 */
[----:B------:R-:W-:-:S04]  /*23c70*/  IMAD.IADD R2, R2, 0x1, R3 ;  /* 0x0000000102027824 */ /* 0x000fc800078e0203 */
[----:B------:R-:W-:-:S07]  /*23c80*/  IMAD.MOV.U32 R13, RZ, RZ, R2 ;  /* 0x000000ffff0d7224 */ /* 0x000fce00078e0002 */
[----:B------:R-:W-:Y:S05]  /*23c90*/  WARPSYNC.COLLECTIVE R15, `(.L_x_1472) ;  /* 0x000000000f087348 */ /* 0x000fea0003c00000 */
[----:B------:R0:W1:Y:S02]  /*23ca0*/  SHFL.UP P6, R14, R13, R12, R11 ;  /* 0x0400000c0d0e7389 */ /* 0x00006400000c000b */
[----:B01----:R-:W-:Y:S01]  /*23cb0*/  ENDCOLLECTIVE ;  /* 0x000000000000791b */ /* 0x003fe20003800000 */
.L_x_1472:
[----:B------:R-:W-:Y:S01]  /*23cc0*/  IMAD.MOV.U32 R12, RZ, RZ, 0x8 ;  /* 0x00000008ff0c7424 */ /* 0x000fe200078e00ff */
[----:B------:R-:W-:-:S05]  /*23cd0*/  SEL R3, R14, RZ, P3 ;  /* 0x000000ff0e037207 */ /* 0x000fca0001800000 */
[----:B------:R-:W-:-:S04]  /*23ce0*/  IMAD.IADD R2, R2, 0x1, R3 ;  /* 0x0000000102027824 */ /* 0x000fc800078e0203 */
[----:B------:R-:W-:-:S07]  /*23cf0*/  IMAD.MOV.U32 R13, RZ, RZ, R2 ;  /* 0x000000ffff0d7224 */ /* 0x000fce00078e0002 */
[----:B------:R-:W-:Y:S05]  /*23d00*/  WARPSYNC.COLLECTIVE R15, `(.L_x_1473) ;  /* 0x000000000f087348 */ /* 0x000fea0003c00000 */
[----:B------:R0:W1:Y:S02]  /*23d10*/  SHFL.UP P6, R14, R13, R12, R11 ;  /* 0x0400000c0d0e7389 */ /* 0x00006400000c000b */
[----:B01----:R-:W-:Y:S01]  /*23d20*/  ENDCOLLECTIVE ;  /* 0x000000000000791b */ /* 0x003fe20003800000 */
.L_x_1473:
[----:B------:R-:W-:Y:S01]  /*23d30*/  IMAD.MOV.U32 R12, RZ, RZ, 0x10 ;  /* 0x00000010ff0c7424 */ /* 0x000fe200078e00ff */
[----:B------:R-:W-:-:S05]  /*23d40*/  SEL R3, R14, RZ, P4 ;  /* 0x000000ff0e037207 */ /* 0x000fca0002000000 */
[----:B------:R-:W-:-:S04]  /*23d50*/  IMAD.IADD R2, R2, 0x1, R3 ;  /* 0x0000000102027824 */ /* 0x000fc800078e0203 */
[----:B------:R-:W-:-:S07]  /*23d60*/  IMAD.MOV.U32 R13, RZ, RZ, R2 ;  /* 0x000000ffff0d7224 */ /* 0x000fce00078e0002 */
[----:B------:R-:W-:Y:S05]  /*23d70*/  WARPSYNC.COLLECTIVE R15, `(.L_x_1474) ;  /* 0x000000000f087348 */ /* 0x000fea0003c00000 */
[----:B------:R0:W1:Y:S02]  /*23d80*/  SHFL.UP P6, R14, R13, R12, R11 ;  /* 0x0400000c0d0e7389 */ /* 0x00006400000c000b */
[----:B01----:R-:W-:Y:S01]  /*23d90*/  ENDCOLLECTIVE ;  /* 0x000000000000791b */ /* 0x003fe20003800000 */
.L_x_1474:
        /* <DEDUP_REMOVED lines=8> */
.L_x_1475:
[----:B------:R-:W-:Y:S05]  /*23e20*/  BRA `(.L_x_1476) ;  /* 0xffffffd000f87947 */ /* 0x000fea000383ffff */
.L_x_1388:
[----:B------:R-:W-:Y:S01]  /*23e30*/  BSSY B0, `(.L_x_1477) ;  /* 0x0000008000007945 */ /* 0x000fe20003800000 */
[----:B-1----:R-:W-:Y:S02]  /*23e40*/  IMAD.MOV.U32 R13, RZ, RZ, R2 ;  /* 0x000000ffff0d7224 */ /* 0x002fe400078e0002 */
[----:B------:R-:W-:Y:S02]  /*23e50*/  IMAD.MOV.U32 R12, RZ, RZ, 0x1 ;  /* 0x00000001ff0c7424 */ /* 0x000fe400078e00ff */
[----:B------:R-:W-:Y:S02]  /*23e60*/  IMAD.MOV.U32 R11, RZ, RZ, RZ ;  /* 0x000000ffff0b7224 */ /* 0x000fe400078e00ff */
[----:B------:R-:W-:-:S07]  /*23e70*/  IMAD.MOV.U32 R15, RZ, RZ, -0x1 ;  /* 0xffffffffff0f7424 */ /* 0x000fce00078e00ff */
[----:B------:R-:W-:Y:S05]  /*23e80*/  WARPSYNC.COLLECTIVE R15, `(.L_x_1478) ;  /* 0x000000000f087348 */ /* 0x000fea0003c00000 */
[----:B------:R0:W1:Y:S02]  /*23e90*/  SHFL.UP P6, R14, R13, R12, R11 ;  /* 0x0400000c0d0e7389 */ /* 0x00006400000c000b */
[----:B01----:R-:W-:Y:S01]  /*23ea0*/  ENDCOLLECTIVE ;  /* 0x000000000000791b */ /* 0x003fe20003800000 */
.L_x_1478:
[----:B------:R-:W-:Y:S05]  /*23eb0*/  BSYNC B0 ;  /* 0x0000000000007941 */ /* 0x000fea0003800000 */
.L_x_1477:
        /* <DEDUP_REMOVED lines=9> */
.L_x_1479:
[----:B------:R-:W-:Y:S01]  /*23f50*/  IMAD.MOV.U32 R12, RZ, RZ, 0x4 ;  /* 0x00000004ff0c7424 */ /* 0x000fe200078e00ff */
[----:B------:R-:W-:-:S05]  /*23f60*/  SEL R3, R14, RZ, P2 ;  /* 0x000000ff0e037207 */ /* 0x000fca0001000000 */
[----:B------:R-:W-:-:S04]  /*23f70*/  IMAD.IADD R2, R2, 0x1, R3 ;  /* 0x0000000102027824 */ /* 0x000fc800078e0203 */
[----:B------:R-:W-:-:S07]  /*23f80*/  IMAD.MOV.U32 R13, RZ, RZ, R2 ;  /* 0x000000ffff0d7224 */ /* 0x000fce00078e0002 */
[----:B------:R-:W-:Y:S05]  /*23f90*/  WARPSYNC.COLLECTIVE R15, `(.L_x_1480) ;  /* 0x000000000f087348 */ /* 0x000fea0003c00000 */
[----:B------:R0:W1:Y:S02]  /*23fa0*/  SHFL.UP P6, R14, R13, R12, R11 ;  /* 0x0400000c0d0e7389 */ /* 0x00006400000c000b */
[----:B01----:R-:W-:Y:S01]  /*23fb0*/  ENDCOLLECTIVE ;  /* 0x000000000000791b */ /* 0x003fe20003800000 */
.L_x_1480:
[----:B------:R-:W-:Y:S01]  /*23fc0*/  IMAD.MOV.U32 R12, RZ, RZ, 0x8 ;  /* 0x00000008ff0c7424 */ /* 0x000fe200078e00ff */
[----:B------:R-:W-:-:S05]  /*23fd0*/  SEL R3, R14, RZ, P3 ;  /* 0x000000ff0e037207 */ /* 0x000fca0001800000 */
[----:B------:R-:W-:-:S04]  /*23fe0*/  IMAD.IADD R2, R2, 0x1, R3 ;  /* 0x0000000102027824 */ /* 0x000fc800078e0203 */
[----:B------:R-:W-:-:S07]  /*23ff0*/  IMAD.MOV.U32 R13, RZ, RZ, R2 ;  /* 0x000000ffff0d7224 */ /* 0x000fce00078e0002 */
[----:B------:R-:W-:Y:S05]  /*24000*/  WARPSYNC.COLLECTIVE R15, `(.L_x_1481) ;  /* 0x000000000f087348 */ /* 0x000fea0003c00000 */
[----:B------:R0:W1:Y:S02]  /*24010*/  SHFL.UP P6, R14, R13, R12, R11 ;  /* 0x0400000c0d0e7389 */ /* 0x00006400000c000b */
[----:B01----:R-:W-:Y:S01]  /*24020*/  ENDCOLLECTIVE ;  /* 0x000000000000791b */ /* 0x003fe20003800000 */
.L_x_1481:
[----:B------:R-:W-:Y:S01]  /*24030*/  IMAD.MOV.U32 R12, RZ, RZ, 0x10 ;  /* 0x00000010ff0c7424 */ /* 0x000fe200078e00ff */
[----:B------:R-:W-:-:S05]  /*24040*/  SEL R3, R14, RZ, P4 ;  /* 0x000000ff0e037207 */ /* 0x000fca0002000000 */
[----:B------:R-:W-:-:S04]  /*24050*/  IMAD.IADD R2, R2, 0x1, R3 ;  /* 0x0000000102027824 */ /* 0x000fc800078e0203 */
[----:B------:R-:W-:-:S07]  /*24060*/  IMAD.MOV.U32 R13, RZ, RZ, R2 ;  /* 0x000000ffff0d7224 */ /* 0x000fce00078e0002 */
[----:B------:R-:W-:Y:S05]  /*24070*/  WARPSYNC.COLLECTIVE R15, `(.L_x_1482) ;  /* 0x000000000f087348 */ /* 0x000fea0003c00000 */
[----:B------:R0:W1:Y:S02]  /*24080*/  SHFL.UP P6, R14, R13, R12, R11 ;  /* 0x0400000c0d0e7389 */ /* 0x00006400000c000b */
[----:B01----:R-:W-:Y:S01]  /*24090*/  ENDCOLLECTIVE ;  /* 0x000000000000791b */ /* 0x003fe20003800000 */
.L_x_1482:
        /* <DEDUP_REMOVED lines=8> */
.L_x_1483:
[----:B------:R-:W-:Y:S05]  /*24120*/  BRA `(.L_x_1484) ;  /* 0xffffffd000dc7947 */ /* 0x000fea000383ffff */
.L_x_1390:
[----:B------:R-:W-:Y:S01]  /*24130*/  BSSY B0, `(.L_x_1485) ;  /* 0x0000006000007945 */ /* 0x000fe20003800000 */
[----:B------:R-:W-:Y:S01]  /*24140*/  PLOP3.LUT P6, PT, P6, PT, PT, 0x8, 0x0 ;  /* 0x000000000000781c */ /* 0x000fe200037ce170 */
[----:B------:R-:W-:-:S12]  /*24150*/  IMAD.MOV.U32 R15, RZ, RZ, -0x1 ;  /* 0xffffffffff0f7424 */ /* 0x000fd800078e00ff */
[----:B01----:R-:W-:Y:S05]  /*24160*/  WARPSYNC.COLLECTIVE R15, `(.L_x_1486) ;  /* 0x000000000f087348 */ /* 0x003fea0003c00000 */
[----:B------:R-:W-:Y:S01]  /*24170*/  VOTE.ANY R14, PT, P6 ;  /* 0x00000000000e7806 */ /* 0x000fe200030e0100 */
[----:B01----:R-:W-:Y:S06]  /*24180*/  ENDCOLLECTIVE ;  /* 0x000000000000791b */ /* 0x003fec0003800000 */
.L_x_1486:
[----:B------:R-:W-:Y:S05]  /*24190*/  BSYNC B0 ;  /* 0x0000000000007941 */ /* 0x000fea0003800000 */
.L_x_1485:
[----:B------:R-:W-:Y:S02]  /*241a0*/  IMAD.MOV.U32 R3, RZ, RZ, R14 ;  /* 0x000000ffff037224 */ /* 0x000fe400078e000e */
[----:B------:R-:W-:Y:S02]  /*241b0*/  IMAD.MOV.U32 R13, RZ, RZ, R25 ;  /* 0x000000ffff0d7224 */ /* 0x000fe400078e0019 */
[----:B------:R-:W0:Y:S01]  /*241c0*/  POPC R7, R3 ;  /* 0x0000000300077309 */ /* 0x000e220000000000 */
[----:B------:R-:W-:Y:S02]  /*241d0*/  IMAD.MOV.U32 R11, RZ, RZ, 0x1f ;  /* 0x0000001fff0b7424 */ /* 0x000fe400078e00ff */
[----:B------:R-:W-:Y:S02]  /*241e0*/  IMAD.MOV.U32 R15, RZ, RZ, -0x1 ;  /* 0xffffffffff0f7424 */ /* 0x000fe400078e00ff */
[----:B0-----:R-:W-:Y:S02]  /*241f0*/  IMAD.MOV.U32 R12, RZ, RZ, R7 ;  /* 0x000000ffff0c7224 */ /* 0x001fe400078e0007 */
[----:B------:R-:W-:-:S07]  /*24200*/  IMAD.IADD R27, R7, 0x1, R27 ;  /* 0x00000001071b7824 */ /* 0x000fce00078e021b */
[----:B------:R-:W-:Y:S05]  /*24210*/  WARPSYNC.COLLECTIVE R15, `(.L_x_1487) ;  /* 0x000000000f087348 */ /* 0x000fea0003c00000 */
[----:B------:R0:W1:Y:S02]  /*24220*/  SHFL.IDX P6, R14, R13, R12, R11 ;  /* 0x0000000c0d0e7389 */ /* 0x00006400000c000b */
[----:B01----:R-:W-:Y:S01]  /*24230*/  ENDCOLLECTIVE ;  /* 0x000000000000791b */ /* 0x003fe20003800000 */
.L_x_1487:
[----:B------:R-:W-:Y:S02]  /*24240*/  IMAD.MOV.U32 R13, RZ, RZ, R5 ;  /* 0x000000ffff0d7224 */ /* 0x000fe400078e0005 */
[----:B------:R-:W-:-:S07]  /*24250*/  IMAD.MOV.U32 R25, RZ, RZ, R14 ;  /* 0x000000ffff197224 */ /* 0x000fce00078e000e */
[----:B------:R-:W-:Y:S05]  /*24260*/  WARPSYNC.COLLECTIVE R15, `(.L_x_1488) ;  /* 0x000000000f087348 */ /* 0x000fea0003c00000 */
[----:B------:R0:W1:Y:S02]  /*24270*/  SHFL.IDX P6, R14, R13, R12, R11 ;  /* 0x0000000c0d0e7389 */ /* 0x00006400000c000b */
[----:B01----:R-:W-:Y:S01]  /*24280*/  ENDCOLLECTIVE ;  /* 0x000000000000791b */ /* 0x003fe20003800000 */
.L_x_1488:
[----:B------:R-:W-:Y:S01]  /*24290*/  IMAD.MOV.U32 R5, RZ, RZ, R14 ;  /* 0x000000ffff057224 */ /* 0x000fe200078e000e */
[----:B------:R-:W-:Y:S06]  /*242a0*/  BRA `(.L_x_1489) ;  /* 0xffffffd000bc7947 */ /* 0x000fec000383ffff */
.L_x_1392:
[----:B------:R-:W-:Y:S01]  /*242b0*/  BSSY B0, `(.L_x_1490) ;  /* 0x0000007000007945 */ /* 0x000fe20003800000 */
[----:B-1----:R-:W-:Y:S02]  /*242c0*/  IMAD.MOV.U32 R13, RZ, RZ, R2 ;  /* 0x000000ffff0d7224 */ /* 0x002fe400078e0002 */
[----:B------:R-:W-:Y:S02]  /*242d0*/  IMAD.MOV.U32 R11, RZ, RZ, 0x1f ;  /* 0x0000001fff0b7424 */ /* 0x000fe400078e00ff */
[----:B------:R-:W-:-:S07]  /*242e0*/  IMAD.MOV.U32 R15, RZ, RZ, -0x1 ;  /* 0xffffffffff0f7424 */ /* 0x000fce00078e00ff */
[----:B0-234-:R-:W-:Y:S05]  /*242f0*/  WARPSYNC.COLLECTIVE R15, `(.L_x_1491) ;  /* 0x000000000f087348 */ /* 0x01dfea0003c00000 */
[----:B------:R1:W0:Y:S02]  /*24300*/  SHFL.IDX P6, R14, R13, R12, R11 ;  /* 0x0000000c0d0e7389 */ /* 0x00022400000c000b */
[----:B01234-:R-:W-:Y:S01]  /*24310*/  ENDCOLLECTIVE ;  /* 0x000000000000791b */ /* 0x01ffe20003800000 */
.L_x_1491:
[----:B------:R-:W-:Y:S05]  /*24320*/  BSYNC B0 ;  /* 0x0000000000007941 */ /* 0x000fea0003800000 */
.L_x_1490:
[----:B------:R-:W-:Y:S01]  /*24330*/  IMAD.MOV.U32 R24, RZ, RZ, R14 ;  /* 0x000000ffff187224 */ /* 0x000fe200078e000e */
[----:B------:R-:W-:Y:S06]  /*24340*/  BRA `(.L_x_1391) ;  /* 0xffffffd000ac7947 */ /* 0x000fec000383ffff */
.L_x_1398:
[----:B0-----:R0:W3:Y:S02]  /*24350*/  SYNCS.PHASECHK.TRANS64.TRYWAIT P0, [R9+URZ+0x13220], R0 ;  /* 0x01322000090075a7 */ /* 0x0010e4000800017f */
[----:B---3--:R-:W-:Y:S05]  /*24360*/  @!P0 NANOSLEEP.SYNCS 0x989680 ;  /* 0x009896800000895d */ /* 0x008fea0003900000 */
[----:B------:R-:W3:Y:S02]  /*24370*/  @!P0 SYNCS.PHASECHK.TRANS64 P0, [R9+URZ+0x13220], R0 ;  /* 0x01322000090085a7 */ /* 0x000ee4000800007f */
[----:B---3--:R-:W-:Y:S05]  /*24380*/  @!P0 BRA `(.L_x_1398) ;  /* 0xfffffffc00f08947 */ /* 0x008fea000383ffff */
[----:B------:R-:W-:Y:S05]  /*24390*/  BRA `(.L_x_1492) ;  /* 0xffffffdc00087947 */ /* 0x000fea000383ffff */
.L_x_1399:
[----:B------:R-:W3:Y:S01]  /*243a0*/  S2R R2, SR_TID.X ;  /* 0x0000000000027919 */ /* 0x000ee20000002100 */
[----:B------:R-:W-:Y:S01]  /*243b0*/  BSSY B0, `(.L_x_1493) ;  /* 0x000000a000007945 */ /* 0x000fe20003800000 */
[----:B------:R-:W-:Y:S02]  /*243c0*/  IMAD.MOV.U32 R12, RZ, RZ, RZ ;  /* 0x000000ffff0c7224 */ /* 0x000fe400078e00ff */
[----:B------:R-:W-:Y:S02]  /*243d0*/  IMAD.MOV.U32 R11, RZ, RZ, 0x1f ;  /* 0x0000001fff0b7424 */ /* 0x000fe400078e00ff */
[----:B------:R-:W-:Y:S01]  /*243e0*/  IMAD.MOV.U32 R15, RZ, RZ, -0x1 ;  /* 0xffffffffff0f7424 */ /* 0x000fe200078e00ff */
[----:B---3--:R-:W-:-:S04]  /*243f0*/  SHF.R.U32.HI R2, RZ, 0x5, R2 ;  /* 0x00000005ff027819 */ /* 0x008fc80000011602 */
[----:B------:R-:W-:-:S05]  /*24400*/  LOP3.LUT R2, R2, 0x3, RZ, 0xc0, !PT ;  /* 0x0000000302027812 */ /* 0x000fca00078ec0ff */
[----:B-1----:R-:W-:-:S07]  /*24410*/  IMAD.MOV.U32 R13, RZ, RZ, R2 ;  /* 0x000000ffff0d7224 */ /* 0x002fce00078e0002 */
[----:B0-2---:R-:W-:Y:S05]  /*24420*/  WARPSYNC.COLLECTIVE R15, `(.L_x_1494) ;  /* 0x000000000f087348 */ /* 0x005fea0003c00000 */
[----:B------:R1:W3:Y:S02]  /*24430*/  SHFL.IDX P6, R14, R13, R12, R11 ;  /* 0x0000000c0d0e7389 */ /* 0x0002e400000c000b */
[----:B0123--:R-:W-:Y:S01]  /*24440*/  ENDCOLLECTIVE ;  /* 0x000000000000791b */ /* 0x00ffe20003800000 */
.L_x_1494:
[----:B------:R-:W-:Y:S05]  /*24450*/  BSYNC B0 ;  /* 0x0000000000007941 */ /* 0x000fea0003800000 */
.L_x_1493:
[----:B------:R-:W-:Y:S05]  /*24460*/  BRA `(.L_x_1495) ;  /* 0xffffffd800f07947 */ /* 0x000fea000383ffff */
.L_x_1400:
[----:B------:R-:W-:Y:S01]  /*24470*/  BSSY B0, `(.L_x_1496) ;  /* 0x0000006000007945 */ /* 0x000fe20003800000 */
[----:B------:R-:W-:-:S07]  /*24480*/  IMAD.MOV.U32 R15, RZ, RZ, -0x1 ;  /* 0xffffffffff0f7424 */ /* 0x000fce00078e00ff */
[----:B012---:R-:W-:Y:S05]  /*24490*/  WARPSYNC.COLLECTIVE R15, `(.L_x_1497) ;  /* 0x000000000f0c7348 */ /* 0x007fea0003c00000 */
[----:B------:R-:W-:Y:S02]  /*244a0*/  ELECT P6, UR62, PT ;  /* 0x00000000003e782f */ /* 0x000fe400038c0000 */
[----:B------:R-:W-:Y:S01]  /*244b0*/  MOV R14, UR62 ;  /* 0x0000003e000e7c02 */ /* 0x000fe20008000f00 */
[----:B012---:R-:W-:Y:S10]  /*244c0*/  ENDCOLLECTIVE ;  /* 0x000000000000791b */ /* 0x007ff40003800000 */
.L_x_1497:
[----:B------:R-:W-:Y:S05]  /*244d0*/  BSYNC B0 ;  /* 0x0000000000007941 */ /* 0x000fea0003800000 */
.L_x_1496:
[----:B------:R-:W-:Y:S05]  /*244e0*/  BRA `(.L_x_1498) ;  /* 0xffffffd800e47947 */ /* 0x000fea000383ffff */
.L_x_1402:
[----:B0-----:R0:W3:Y:S02]  /*244f0*/  SYNCS.PHASECHK.TRANS64.TRYWAIT P1, [R7+URZ], R2 ;  /* 0x00000002070075a7 */ /* 0x0010e4000802017f */
[----:B---3--:R-:W-:Y:S05]  /*24500*/  @!P1 NANOSLEEP.SYNCS 0x989680 ;  /* 0x009896800000995d */ /* 0x008fea0003900000 */
[----:B------:R-:W3:Y:S02]  /*24510*/  @!P1 SYNCS.PHASECHK.TRANS64 P1, [R7+URZ], R2 ;  /* 0x00000002070095a7 */ /* 0x000ee4000802007f */
[----:B---3--:R-:W-:Y:S05]  /*24520*/  @!P1 BRA `(.L_x_1402) ;  /* 0xfffffffc00f09947 */ /* 0x008fea000383ffff */
[----:B------:R-:W-:Y:S05]  /*24530*/  BRA `(.L_x_1499) ;  /* 0xffffffdc00187947 */ /* 0x000fea000383ffff */
.L_x_1403:
[----:B---3--:R3:W4:Y:S02]  /*24540*/  SYNCS.PHASECHK.TRANS64.TRYWAIT P1, [R3+URZ], R0 ;  /* 0x00000000030075a7 */ /* 0x008724000802017f */
[----:B----4-:R-:W-:Y:S05]  /*24550*/  @!P1 NANOSLEEP.SYNCS 0x989680 ;  /* 0x009896800000995d */ /* 0x010fea0003900000 */
[----:B------:R-:W4:Y:S02]  /*24560*/  @!P1 SYNCS.PHASECHK.TRANS64 P1, [R3+URZ], R0 ;  /* 0x00000000030095a7 */ /* 0x000f24000802007f */
[----:B----4-:R-:W-:Y:S05]  /*24570*/  @!P1 BRA `(.L_x_1403) ;  /* 0xfffffffc00f09947 */ /* 0x010fea000383ffff */
[----:B------:R-:W-:Y:S05]  /*24580*/  BRA `(.L_x_1500) ;  /* 0xffffffdc000c7947 */ /* 0x000fea000383ffff */
.L_x_1405:
[----:B---3--:R3:W4:Y:S02]  /*24590*/  SYNCS.PHASECHK.TRANS64.TRYWAIT P1, [R3+URZ+0x13260], R2 ;  /* 0x01326002030075a7 */ /* 0x008724000802017f */
[----:B----4-:R-:W-:Y:S05]  /*245a0*/  @!P1 NANOSLEEP.SYNCS 0x989680 ;  /* 0x009896800000995d */ /* 0x010fea0003900000 */
[----:B------:R-:W4:Y:S02]  /*245b0*/  @!P1 SYNCS.PHASECHK.TRANS64 P1, [R3+URZ+0x13260], R2 ;  /* 0x01326002030095a7 */ /* 0x000f24000802007f */
[----:B----4-:R-:W-:Y:S05]  /*245c0*/  @!P1 BRA `(.L_x_1405) ;  /* 0xfffffffc00f09947 */ /* 0x010fea000383ffff */
[----:B------:R-:W-:Y:S05]  /*245d0*/  BRA `(.L_x_1501) ;  /* 0xffffffdc000c7947 */ /* 0x000fea000383ffff */
.L_x_1407:
[----:B----4-:R4:W0:Y:S02]  /*245e0*/  SYNCS.PHASECHK.TRANS64.TRYWAIT P1, [R5+URZ+0x13260], R0 ;  /* 0x01326000050075a7 */ /* 0x010824000802017f */
[----:B0-----:R-:W-:Y:S05]  /*245f0*/  @!P1 NANOSLEEP.SYNCS 0x989680 ;  /* 0x009896800000995d */ /* 0x001fea0003900000 */
[----:B------:R-:W0:Y:S02]  /*24600*/  @!P1 SYNCS.PHASECHK.TRANS64 P1, [R5+URZ+0x13260], R0 ;  /* 0x01326000050095a7 */ /* 0x000e24000802007f */
[----:B0-----:R-:W-:Y:S05]  /*24610*/  @!P1 BRA `(.L_x_1407) ;  /* 0xfffffffc00f09947 */ /* 0x001fea000383ffff */
[----:B------:R-:W-:Y:S05]  /*24620*/  BRA `(.L_x_1502) ;  /* 0xffffffdc000c7947 */ /* 0x000fea000383ffff */
.L_x_1409:
[----:B------:R0:W0:Y:S02]  /*24630*/  SYNCS.PHASECHK.TRANS64.TRYWAIT P0, [R3+URZ+0x13280], R2 ;  /* 0x01328002030075a7 */ /* 0x000024000800017f */
[----:B0-----:R-:W-:Y:S05]  /*24640*/  @!P0 NANOSLEEP.SYNCS 0x989680 ;  /* 0x009896800000895d */ /* 0x001fea0003900000 */
[----:B------:R-:W0:Y:S02]  /*24650*/  @!P0 SYNCS.PHASECHK.TRANS64 P0, [R3+URZ+0x13280], R2 ;  /* 0x01328002030085a7 */ /* 0x000e24000800007f */
[----:B0-----:R-:W-:Y:S05]  /*24660*/  @!P0 BRA `(.L_x_1409) ;  /* 0xfffffffc00f08947 */ /* 0x001fea000383ffff */
[----:B------:R-:W-:Y:S05]  /*24670*/  BRA `(.L_x_1410) ;  /* 0xffffffdc00087947 */ /* 0x000fea000383ffff */
.L_x_1503:
        /* <DEDUP_REMOVED lines=16> */
.L_x_2192:


//--------------------- .text._ZN7cutlass13device_kernelIN5flash11enable_sm90INS1_16FlashAttnFwdSm90INS1_25CollectiveMainloopFwdSm90ILi2EN4cute5tupleIJNS5_1CILi1EEES8_S8_EEENS6_IJNS7_ILi192EEENS7_ILi160EEENS7_ILi64EEEEEELi64ENS_12float_e4m3_tEfNS_4arch4Sm90ELb1ELb0ELb0ELb0ELb0ELb0ELb0ELb1ELb1ELb1ELb1ELb0EEENS1_21CollectiveEpilogueFwdINS6_IJSA_SC_SB_EEES9_NS_10bfloat16_tESG_Li384ELb0ELb1ELb1ELb1EEENS1_19SingleTileSchedulerILb0ELb1ELb1ELi192EEEEEEEEEvNT_6ParamsE --------------------------
	.section	.text._ZN7cutlass13device_kernelIN5flash11enable_sm90INS1_16FlashAttnFwdSm90INS1_25CollectiveMainloopFwdSm90ILi2EN4cute5tupleIJNS5_1CILi1EEES8_S8_EEENS6_IJNS7_ILi192EEENS7_ILi160EEENS7_ILi64EEEEEELi64ENS_12float_e4m3_tEfNS_4arch4Sm90ELb1ELb0ELb0ELb0ELb0ELb0ELb0ELb1ELb1ELb1ELb1ELb0EEENS1_21CollectiveEpilogueFwdINS6_IJSA_SC_SB_EEES9_NS_10bfloat16_tESG_Li384ELb0ELb1ELb1ELb1EEENS1_19SingleTileSchedulerILb0ELb1ELb1ELi192EEEEEEEEEvNT_6ParamsE,"ax",@progbits
	.align	128
.text._ZN7cutlass13device_kernelIN5flash11enable_sm90INS1_16FlashAttnFwdSm90INS1_25CollectiveMainloopFwdSm90ILi2EN4cute5tupleIJNS5_1CILi1EEES8_S8_EEENS6_IJNS7_ILi192EEENS7_ILi160EEENS7_ILi64EEEEEELi64ENS_12float_e4m3_tEfNS_4arch4Sm90ELb1ELb0ELb0ELb0ELb0ELb0ELb0ELb1ELb1ELb1ELb1ELb0EEENS1_21CollectiveEpilogueFwdINS6_IJSA_SC_SB_EEES9_NS_10bfloat16_tESG_Li384ELb0ELb1ELb1ELb1EEENS1_19SingleTileSchedulerILb0ELb1ELb1ELi192EEEEEEEEEvNT_6ParamsE:
        .type           _ZN7cutlass13device_kernelIN5flash11enable_sm90INS1_16FlashAttnFwdSm90INS1_25CollectiveMainloopFwdSm90ILi2EN4cute5tupleIJNS5_1CILi1EEES8_S8_EEENS6_IJNS7_ILi192EEENS7_ILi160EEENS7_ILi64EEEEEELi64ENS_12float_e4m3_tEfNS_4arch4Sm90ELb1ELb0ELb0ELb0ELb0ELb0ELb0ELb1ELb1ELb1ELb1ELb0EEENS1_21CollectiveEpilogueFwdINS6_IJSA_SC_SB_EEES9_NS_10bfloat16_tESG_Li384ELb0ELb1ELb1ELb1EEENS1_19SingleTileSchedulerILb0ELb1ELb1ELi192EEEEEEEEEvNT_6ParamsE,@function
        .size           _ZN7cutlass13device_kernelIN5flash11enable_sm90INS1_16FlashAttnFwdSm90INS1_25CollectiveMainloopFwdSm90ILi2EN4cute5tupleIJNS5_1CILi1EEES8_S8_EEENS6_IJNS7_ILi192EEENS7_ILi160EEENS7_ILi64EEEEEELi64ENS_12float_e4m3_tEfNS_4arch4Sm90ELb1ELb0ELb0ELb0ELb0ELb0ELb0ELb1ELb1ELb1ELb1ELb0EEENS1_21CollectiveEpilogueFwdINS6_IJSA_SC_SB_EEES9_NS_10bfloat16_tESG_Li384ELb0ELb1ELb1ELb1EEENS1_19SingleTileSchedulerILb0ELb1ELb1ELi192EEEEEEEEEvNT_6ParamsE,(.L_x_2193 - _ZN7cutlass13device_kernelIN5flash11enable_sm90INS1_16FlashAttnFwdSm90INS1_25CollectiveMainloopFwdSm90ILi2EN4cute5tupleIJNS5_1CILi1EEES8_S8_EEENS6_IJNS7_ILi192EEENS7_ILi160EEENS7_ILi64EEEEEELi64ENS_12float_e4m3_tEfNS_4arch4Sm90ELb1ELb0ELb0ELb0ELb0ELb0ELb0ELb1ELb1ELb1ELb1ELb0EEENS1_21CollectiveEpilogueFwdINS6_IJSA_SC_SB_EEES9_NS_10bfloat16_tESG_Li384ELb0ELb1ELb1ELb1EEENS1_19SingleTileSchedulerILb0ELb1ELb1ELi192EEEEEEEEEvNT_6ParamsE)
        .other          _ZN7cutlass13device_kernelIN5flash11enable_sm90INS1_16FlashAttnFwdSm90INS1_25CollectiveMainloopFwdSm90ILi2EN4cute5tupleIJNS5_1CILi1EEES8_S8_EEENS6_IJNS7_ILi192EEENS7_ILi160EEENS7_ILi64EEEEEELi64ENS_12float_e4m3_tEfNS_4arch4Sm90ELb1ELb0ELb0ELb0ELb0ELb0ELb0ELb1ELb1ELb1ELb1ELb0EEENS1_21CollectiveEpilogueFwdINS6_IJSA_SC_SB_EEES9_NS_10bfloat16_tESG_Li384ELb0ELb1ELb1ELb1EEENS1_19SingleTileSchedulerILb0ELb1ELb1ELi192EEEEEEEEEvNT_6ParamsE,@"STO_CUDA_ENTRY STV_DEFAULT"
_ZN7cutlass13device_kernelIN5flash11enable_sm90INS1_16FlashAttnFwdSm90INS1_25CollectiveMainloopFwdSm90ILi2EN4cute5tupleIJNS5_1CILi1EEES8_S8_EEENS6_IJNS7_ILi192EEENS7_ILi160EEENS7_ILi64EEEEEELi64ENS_12float_e4m3_tEfNS_4arch4Sm90ELb1ELb0ELb0ELb0ELb0ELb0ELb0ELb1ELb1ELb1ELb1ELb0EEENS1_21CollectiveEpilogueFwdINS6_IJSA_SC_SB_EEES9_NS_10bfloat16_tESG_Li384ELb0ELb1ELb1ELb1EEENS1_19SingleTileSchedulerILb0ELb1ELb1ELi192EEEEEEEEEvNT_6ParamsE:
        /* <DEDUP_REMOVED lines=17> */
.L_x_1505:
[----:B------:R-:W-:Y:S05]  /*0110*/  BSYNC B0 ;  /* 0x0000000000007941 */ /* 0x000fea0003800000 */
.L_x_1504:
        /* <DEDUP_REMOVED lines=41> */
.L_x_1506:
        /* <DEDUP_REMOVED lines=22> */
.L_x_1507:
        /* <DEDUP_REMOVED lines=18> */
.L_x_1508:
        /* <DEDUP_REMOVED lines=22> */
.L_x_1509:
        /* <DEDUP_REMOVED lines=22> */
.L_x_1510:
        /* <DEDUP_REMOVED lines=9> */
.L_x_1513:
        /* <DEDUP_REMOVED lines=28> */
[----:B------:R-:W0:Y:S01]  /*0b40*/  S2UR UR51, SR_CTAID.X ;  /* 0x00000000003379c3 */ /* 0x000e220000002500 */
[----:B------:R-:W-:Y:S01]  /*0b50*/  PLOP3.LUT P1, PT, PT, PT, UP1, 0x80, 0x0 ;  /* 0x000000000000781c */ /* 0x000fe20003f2f018 */
[----:B------:R-:W-:Y:S01]  /*0b60*/  ULDC UR46, c[0x0][0x424] ;  /* 0x00010900002e7ab9 */ /* 0x000fe20000000800 */
[----:B------:R-:W-:Y:S01]  /*0b70*/  ULDC UR50, c[0x0][0x2f0] ;  /* 0x0000bc0000327ab9 */ /* 0x000fe20000000800 */
[----:B------:R-:W-:Y:S02]  /*0b80*/  @UP0 ULDC.64 UR12, c[0x0][0x9a8] ;  /* 0x00026a00000c0ab9 */ /* 0x000fe40000000a00 */
[----:B------:R-:W-:Y:S01]  /*0b90*/  @UP1 ULDC.64 UR16, c[0x0][0x9b8] ;  /* 0x00026e0000101ab9 */ /* 0x000fe20000000a00 */
[----:B------:R-:W-:Y:S02]  /*0ba0*/  @UP0 UIMAD UR5, UR45, UR12, URZ ;  /* 0x0000000c2d0502a4 */ /* 0x000fe4000f8e023f */
[----:B------:R-:W-:-:S02]  /*0bb0*/  @UP1 UIMAD UR15, UR45, UR16, URZ ;  /* 0x000000102d0f12a4 */ /* 0x000fc4000f8e023f */
[----:B------:R-:W-:Y:S02]  /*0bc0*/  @UP0 UIMAD UR14, UR41, UR13, UR5 ;  /* 0x0000000d290e02a4 */ /* 0x000fe4000f8e0205 */
[----:B------:R-:W-:Y:S02]  /*0bd0*/  @UP0 UIMAD.WIDE.U32 UR10, UR41, UR12, URZ ;  /* 0x0000000c290a02a5 */ /* 0x000fe4000f8e003f */
[----:B------:R-:W-:Y:S02]  /*0be0*/  @UP0 USHF.R.S32.HI UR5, URZ, 0x1f, UR44 ;  /* 0x0000001f3f050899 */ /* 0x000fe4000801142c */
[----:B------:R-:W-:Y:S02]  /*0bf0*/  @UP1 UIMAD.WIDE.U32 UR12, UR41, UR16, URZ ;  /* 0x00000010290c12a5 */ /* 0x000fe4000f8e003f */
[----:B------:R-:W-:Y:S02]  /*0c00*/  @UP1 UIMAD UR15, UR41, UR17, UR15 ;  /* 0x00000011290f12a4 */ /* 0x000fe4000f8e020f */
        /* <DEDUP_REMOVED lines=19> */
[----:B------:R-:W-:Y:S01]  /*0d40*/  ULDC UR5, c[0x0][0x448] ;  /* 0x0001120000057ab9 */ /* 0x000fe20000000800 */
[----:B------:R-:W-:Y:S01]  /*0d50*/  IMAD.U32 R3, RZ, RZ, UR7 ;  /* 0x00000007ff037e24 */ /* 0x000fe2000f8e00ff */
[----:B0-----:R-:W-:Y:S01]  /*0d60*/  UIMAD UR51, UR51, 0xc0, URZ ;  /* 0x000000c0333378a4 */ /* 0x001fe2000f8e023f */
[----:B------:R-:W-:Y:S01]  /*0d70*/  IMAD.U32 R7, RZ, RZ, UR9 ;  /* 0x00000009ff077e24 */ /* 0x000fe2000f8e00ff */
[----:B------:R-:W-:Y:S02]  /*0d80*/  UISETP.NE.AND UP1, UPT, UR5, 0x1, UPT ;  /* 0x000000010500788c */ /* 0x000fe4000bf25270 */
[----:B------:R-:W2:Y:S01]  /*0d90*/  @P0 LDG.E R5, desc[UR42][R2.64] ;  /* 0x0000002a02050981 */ /* 0x000ea2000c1e1900 */
[----:B------:R-:W-:Y:S01]  /*0da0*/  ULDC.64 UR6, c[0x0][0x418] ;  /* 0x0001060000067ab9 */ /* 0x000fe20000000a00 */
[----:B------:R-:W-:Y:S01]  /*0db0*/  ULDC UR8, c[0x0][0x288] ;  /* 0x0000a20000087ab9 */ /* 0x000fe20000000800 */
[----:B------:R-:W-:Y:S01]  /*0dc0*/  USHF.R.U32.HI UR10, URZ, 0x10, UR4 ;  /* 0x000000103f0a7899 */ /* 0x000fe20008011604 */
[----:B------:R-:W2:Y:S01]  /*0dd0*/  @P1 LDG.E R0, desc[UR42][R6.64] ;  /* 0x0000002a06001981 */ /* 0x000ea2000c1e1900 */
[----:B------:R-:W-:-:S02]  /*0de0*/  UISETP.NE.U32.AND UP0, UPT, UR6, URZ, UPT ;  /* 0x0000003f0600728c */ /* 0x000fc4000bf05070 */
[----:B------:R-:W-:Y:S02]  /*0df0*/  UIADD3 UR8, -UR8, 0xa0, URZ ;  /* 0x000000a008087890 */ /* 0x000fe4000fffe13f */
[----:B------:R-:W-:Y:S02]  /*0e00*/  UISETP.NE.AND.EX UP0, UPT, UR7, URZ, UPT, UP0 ;  /* 0x0000003f0700728c */ /* 0x000fe4000bf05300 */
[----:B------:R-:W-:Y:S01]  /*0e10*/  @UP1 UIADD3 UR6, UR51, 0xbf, URZ ;  /* 0x000000bf33061890 */ /* 0x000fe2000fffe03f */
[----:B------:R-:W-:Y:S01]  /*0e20*/  @UP1 ULDC UR7, c[0x0][0x44c] ;  /* 0x0001130000071ab9 */ /* 0x000fe20000000800 */
[----:B------:R-:W-:Y:S02]  /*0e30*/  USEL UR46, UR46, 0x1, UP0 ;  /* 0x000000012e2e7887 */ /* 0x000fe40008000000 */
[----:B------:R-:W-:Y:S01]  /*0e40*/  UIMAD.WIDE.U32 UR6, UR6, UR7, URZ ;  /* 0x00000007060672a5 */ /* 0x000fe2000f8e003f */
[----:B------:R-:W-:Y:S01]  /*0e50*/  @UP1 ULDC UR9, c[0x0][0x450] ;  /* 0x0001140000091ab9 */ /* 0x000fe20000000800 */
[----:B------:R-:W-:-:S02]  /*0e60*/  UIADD3 UR5, UR51, 0xbf, URZ ;  /* 0x000000bf33057890 */ /* 0x000fc4000fffe03f */
[----:B------:R-:W-:Y:S02]  /*0e70*/  UIMAD UR8, UR46, UR50, UR8 ;  /* 0x000000322e0872a4 */ /* 0x000fe4000f8e0208 */
[----:B------:R-:W-:Y:S02]  /*0e80*/  @UP1 USHF.R.U32.HI UR5, URZ, UR9, UR7 ;  /* 0x000000093f051299 */ /* 0x000fe40008011607 */
[----:B------:R-:W-:Y:S02]  /*0e90*/  UIMAD UR6, UR46, UR50, 0x9f ;  /* 0x0000009f2e0674a4 */ /* 0x000fe4000f8e0232 */
[----:B------:R-:W-:Y:S02]  /*0ea0*/  UIADD3 UR8, UR8, UR5, URZ ;  /* 0x0000000508087290 */ /* 0x000fe4000fffe03f */
[----:B------:R-:W-:Y:S02]  /*0eb0*/  UIMAD.WIDE UR6, UR6, 0x66666667, URZ ;  /* 0x66666667060678a5 */ /* 0x000fe4000f8e023f */
[----:B------:R-:W-:-:S02]  /*0ec0*/  UIMAD.WIDE UR8, UR8, 0x66666667, URZ ;  /* 0x66666667080878a5 */ /* 0x000fc4000f8e023f */
[----:B------:R-:W-:Y:S02]  /*0ed0*/  USHF.R.U32.HI UR5, URZ, 0x1f, UR7 ;  /* 0x0000001f3f057899 */ /* 0x000fe40008011607 */
[----:B------:R-:W-:Y:S02]  /*0ee0*/  USHF.R.U32.HI UR6, URZ, 0x1f, UR9 ;  /* 0x0000001f3f067899 */ /* 0x000fe40008011609 */
[----:B------:R-:W-:Y:S02]  /*0ef0*/  ULEA.HI.SX32 UR5, UR7, UR5, 0x1a ;  /* 0x0000000507057291 */ /* 0x000fe4000f8fd23f */
[----:B------:R-:W-:Y:S02]  /*0f00*/  ULEA.HI.SX32 UR6, UR9, UR6, 0x1a ;  /* 0x0000000609067291 */ /* 0x000fe4000f8fd23f */
[----:B------:R-:W-:Y:S02]  /*0f10*/  ULOP3.LUT UR47, UR4, 0xffff, URZ, 0xc0, !UPT ;  /* 0x0000ffff042f7892 */ /* 0x000fe4000f8ec03f */
[----:B------:R-:W-:Y:S01]  /*0f20*/  UISETP.LT.AND UP0, UPT, UR5, UR6, UPT ;  /* 0x000000060500728c */ /* 0x000fe2000bf01270 */
[----:B------:R-:W-:Y:S01]  /*0f30*/  ULDC UR11, c[0x0][0x988] ;  /* 0x00026200000b7ab9 */ /* 0x000fe20000000800 */
[----:B------:R-:W-:-:S02]  /*0f40*/  UMOV UR4, URZ ;  /* 0x0000003f00047c82 */ /* 0x000fc40008000000 */
[----:B------:R-:W-:Y:S02]  /*0f50*/  USEL UR9, UR5, UR6, UP0 ;  /* 0x0000000605097287 */ /* 0x000fe40008000000 */
[----:B------:R-:W-:Y:S02]  /*0f60*/  UISETP.NE.AND UP0, UPT, UR10, URZ, UPT ;  /* 0x0000003f0a00728c */ /* 0x000fe4000bf05270 */
[----:B------:R-:W-:-:S06]  /*0f70*/  UISETP.GE.AND UP1, UPT, UR9, 0x1, UPT ;  /* 0x000000010900788c */ /* 0x000fcc000bf26270 */
[----:B------:R-:W-:-:S03]  /*0f80*/  PLOP3.LUT P0, PT, PT, PT, UP1, 0x80, 0x0 ;  /* 0x000000000000781c */ /* 0x000fc60003f0f018 */
[----:B------:R-:W-:Y:S01]  /*0f90*/  @!UP0 ULDC UR10, c[0x0][0x9f0] ;  /* 0x00027c00000a8ab9 */ /* 0x000fe20000000800 */
[----:B--2---:R-:W-:-:S09]  /*0fa0*/  FMUL.FTZ R0, R5, R0 ;  /* 0x0000000005007220 */ /* 0x004fd20000410000 */
[----:B------:R-:W-:Y:S05]  /*0fb0*/  @!P0 BRA `(.L_x_1515) ;  /* 0x0000000000848947 */ /* 0x000fea0003800000 */
[----:B------:R-:W-:Y:S01]  /*0fc0*/  IMAD.U32 R4, RZ, RZ, UR10 ;  /* 0x0000000aff047e24 */ /* 0x000fe2000f8e00ff */
[----:B------:R-:W-:Y:S01]  /*0fd0*/  UIADD3 UR6, UR10, -0x1, UR9 ;  /* 0xffffffff0a067890 */ /* 0x000fe2000fffe009 */
[----:B------:R-:W-:-:S03]  /*0fe0*/  UMOV UR4, URZ ;  /* 0x0000003f00047c82 */ /* 0x000fc60008000000 */
        /* <DEDUP_REMOVED lines=30> */
.L_x_1515:
[----:B------:R-:W-:Y:S01]  /*11d0*/  UIMAD UR47, UR47, UR4, URZ ;  /* 0x000000042f2f72a4 */ /* 0x000fe2000f8e023f */
[----:B------:R-:W-:Y:S02]  /*11e0*/  IMAD.U32 R2, RZ, RZ, UR9 ;  /* 0x00000009ff027e24 */ /* 0x000fe4000f8e00ff */
[----:B------:R-:W-:Y:S01]  /*11f0*/  FMUL.FTZ R0, R0, UR11 ;  /* 0x0000000b00007c20 */ /* 0x000fe20008410000 */
[----:B------:R-:W-:Y:S01]  /*1200*/  IMAD.U32 R3, RZ, RZ, UR4 ;  /* 0x00000004ff037e24 */ /* 0x000fe2000f8e00ff */
[----:B------:R-:W-:Y:S01]  /*1210*/  UIMAD UR50, UR46, UR50, URZ ;  /* 0x000000322e3272a4 */ /* 0x000fe2000f8e023f */
[----:B------:R-:W-:Y:S01]  /*1220*/  VIADD R27, R27, 0xffffff80 ;  /* 0xffffff801b1b7836 */ /* 0x000fe20000000000 */
[----:B------:R-:W-:Y:S02]  /*1230*/  PLOP3.LUT P0, PT, PT, PT, PT, 0x80, 0x0 ;  /* 0x000000000000781c */ /* 0x000fe40003f0f070 */
[----:B------:R-:W-:Y:S02]  /*1240*/  CS2R R28, SRZ ;  /* 0x00000000001c7805 */ /* 0x000fe4000001ff00 */
[----:B------:R-:W-:-:S02]  /*1250*/  VIADDMNMX R2, R3, UR47, R2, PT ;  /* 0x0000002f03027c46 */ /* 0x000fc4000b800102 */
[----:B------:R-:W-:Y:S02]  /*1260*/  CS2R R24, SRZ ;  /* 0x0000000000187805 */ /* 0x000fe4000001ff00 */
[----:B------:R-:W-:Y:S02]  /*1270*/  R2UR UR48, R0 ;  /* 0x00000000003072ca */ /* 0x000fe400000e0000 */
[----:B------:R-:W-:Y:S02]  /*1280*/  CS2R R30, SRZ ;  /* 0x00000000001e7805 */ /* 0x000fe4000001ff00 */
[----:B------:R-:W-:Y:S02]  /*1290*/  R2UR UR52, R2 ;  /* 0x00000000023472ca */ /* 0x000fe400000e0000 */
[----:B------:R-:W-:Y:S01]  /*12a0*/  CS2R R2, SRZ ;  /* 0x0000000000027805 */ /* 0x000fe2000001ff00 */
[----:B------:R-:W-:Y:S01]  /*12b0*/  IMAD.MOV.U32 R26, RZ, RZ, RZ ;  /* 0x000000ffff1a7224 */ /* 0x000fe200078e00ff */
        /* <DEDUP_REMOVED lines=9> */
[----:B------:R-:W-:Y:S01]  /*1350*/  CS2R R52, SRZ ;  /* 0x0000000000347805 */ /* 0x000fe2000001ff00 */
[----:B------:R-:W-:Y:S01]  /*1360*/  UISETP.GT.AND UP0, UPT, UR52, UR47, UPT ;  /* 0x0000002f3400728c */ /* 0x000fe2000bf04270 */
[----:B------:R-:W-:Y:S02]  /*1370*/  CS2R R48, SRZ ;  /* 0x0000000000307805 */ /* 0x000fe4000001ff00 */
[----:B------:R-:W-:Y:S02]  /*1380*/  CS2R R54, SRZ ;  /* 0x0000000000367805 */ /* 0x000fe4000001ff00 */
[----:B------:R-:W-:Y:S02]  /*1390*/  CS2R R50, SRZ ;  /* 0x0000000000327805 */ /* 0x000fe4000001ff00 */
[----:B------:R-:W-:-:S13]  /*13a0*/  PLOP3.LUT P1, PT, PT, PT, UP0, 0x80, 0x0 ;  /* 0x000000000000781c */ /* 0x000fda0003f2f008 */
[----:B------:R-:W-:Y:S05]  /*13b0*/  @!P1 BRA `(.L_x_1516) ;  /* 0x0000008400d89947 */ /* 0x000fea0003800000 */
        /* <DEDUP_REMOVED lines=18> */
[----:B------:R-:W-:-:S07]  /*14e0*/  ULOP3.LUT UR53, UR5, 0x10000, URZ, 0xfc, !UPT ;  /* 0x0001000005357892 */ /* 0x000fce000f8efc3f */
[----:B------:R-:W-:Y:S01]  /*14f0*/  UMOV UR36, UR53 ;  /* 0x0000003500247c82 */ /* 0x000fe20008000000 */
        /* <DEDUP_REMOVED lines=17> */
.L_x_1517:
[----:B------:R-:W-:-:S04]  /*1610*/  SHF.L.U32 R0, RZ, 0x1f, RZ ;  /* 0x0000001fff007819 */ /* 0x000fc800000006ff */
[----:B------:R-:W0:Y:S02]  /*1620*/  SYNCS.PHASECHK.TRANS64.TRYWAIT P0, [UR49+0x12400], R0 ;  /* 0x01240000ff0075a7 */ /* 0x000e240008000171 */
[----:B0-----:R-:W-:Y:S05]  /*1630*/  @!P0 BRA `(.L_x_1518) ;  /* 0x000000cc008c8947 */ /* 0x001fea0003800000 */
.L_x_1608:
[----:B------:R-:W-:-:S06]  /*1640*/  ULOP3.LUT UR4, UR40, 0x1, URZ, 0xfc, !UPT ;  /* 0x0000000128047892 */ /* 0x000fcc000f8efc3f */
[----:B------:R-:W-:-:S05]  /*1650*/  IMAD.U32 R2, RZ, RZ, UR4 ;  /* 0x00000004ff027e24 */ /* 0x000fca000f8e00ff */
[----:B------:R-:W-:-:S13]  /*1660*/  ISETP.NE.AND P0, PT, R2, 0x3, PT ;  /* 0x000000030200780c */ /* 0x000fda0003f05270 */
[----:B------:R-:W-:Y:S05]  /*1670*/  @!P0 BRA `(.L_x_1519) ;  /* 0x0000000000048947 */ /* 0x000fea0003800000 */
[----:B------:R-:W-:Y:S01]  /*1680*/  BPT.TRAP 0x1 ;  /* 0x000000040000795c */ /* 0x000fe20000300000 */
.L_x_1519:
[----:B------:R1:W2:Y:S01]  /*1690*/  SYNCS.PHASECHK.TRANS64.TRYWAIT P2, [UR49+0x12430], R0 ;  /* 0x01243000ff0075a7 */ /* 0x0002a20008040171 */
[----:B------:R-:W-:Y:S05]  /*16a0*/  @!P0 BRA `(.L_x_1520) ;  /* 0x0000000000048947 */ /* 0x000fea0003800000 */
[----:B------:R-:W-:Y:S01]  /*16b0*/  BPT.TRAP 0x1 ;  /* 0x000000040000795c */ /* 0x000fe20000300000 */
.L_x_1520:
[----:B------:R-:W-:Y:S01]  /*16c0*/  ISETP.NE.AND P1, PT, R16, RZ, PT ;  /* 0x000000ff1000720c */ /* 0x000fe20003f25270 */
[----:B--2---:R-:W-:-:S12]  /*16d0*/  @P2 BRA `(.L_x_1521) ;  /* 0x0000000000082947 */ /* 0x004fd80003800000 */
[----:B------:R-:W2:Y:S02]  /*16e0*/  SYNCS.PHASECHK.TRANS64.TRYWAIT P2, [UR49+0x12430], R0 ;  /* 0x01243000ff0075a7 */ /* 0x000ea40008040171 */
[----:B--2---:R-:W-:Y:S05]  /*16f0*/  @!P2 BRA `(.L_x_1522) ;  /* 0x000000cc0074a947 */ /* 0x004fea0003800000 */
.L_x_1521:
[----:B------:R-:W-:Y:S05]  /*1700*/  WARPSYNC.ALL ;  /* 0x0000000000007948 */ /* 0x000fea0003800000 */
[----:B------:R-:W-:Y:S01]  /*1710*/  UIADD3 UR4, UR49, 0xd200, URZ ;  /* 0x0000d20031047890 */ /* 0x000fe2000fffe03f */
[----:B------:R-:W-:Y:S01]  /*1720*/  WARPGROUP.ARRIVE ;  /* 0x00000000000079c5 */ /* 0x000fe20000000000 */
[----:B------:R-:W-:Y:S01]  /*1730*/  UMOV UR39, 0x80000020 ;  /* 0x8000002000277882 */ /* 0x000fe20000000000 */
[----:B------:R-:W-:Y:S01]  /*1740*/  UMOV UR8, UR36 ;  /* 0x0000002400087c82 */ /* 0x000fe20008000000 */
[----:B------:R-:W-:Y:S01]  /*1750*/  USHF.R.U32.HI UR4, URZ, 0x4, UR4 ;  /* 0x000000043f047899 */ /* 0x000fe20008011604 */
[----:B------:R-:W-:Y:S01]  /*1760*/  LEA.HI R18, R18, R27, RZ, 0x2 ;  /* 0x0000001b12127211 */ /* 0x000fe200078f10ff */
[----:B------:R-:W-:Y:S01]  /*1770*/  UMOV UR9, UR37 ;  /* 0x0000002500097c82 */ /* 0x000fe20008000000 */
[----:B------:R-:W-:Y:S01]  /*1780*/  UMOV UR11, 0x80000020 ;  /* 0x80000020000b7882 */ /* 0x000fe20000000000 */
[----:B------:R-:W-:Y:S01]  /*1790*/  ULOP3.LUT UR4, UR4, 0x3fff, URZ, 0xc0, !UPT ;  /* 0x00003fff04047892 */ /* 0x000fe2000f8ec03f */
[----:B01----:R-:W-:Y:S01]  /*17a0*/  LOP3.LUT R0, R17, 0xffffff80, RZ, 0xc0, !PT ;  /* 0xffffff8011007812 */ /* 0x003fe200078ec0ff */
[----:B------:R-:W-:Y:S01]  /*17b0*/  UMOV UR12, UR36 ;  /* 0x00000024000c7c82 */ /* 0x000fe20008000000 */
[----:B------:R-:W-:Y:S01]  /*17c0*/  LOP3.LUT R18, R18, 0xfffffffc, RZ, 0xc0, !PT ;  /* 0xfffffffc12127812 */ /* 0x000fe200078ec0ff */
[----:B------:R-:W-:Y:S01]  /*17d0*/  ULOP3.LUT UR16, UR4, 0x10000, URZ, 0xfc, !UPT ;  /* 0x0001000004107892 */ /* 0x000fe2000f8efc3f */
[----:B------:R-:W-:Y:S01]  /*17e0*/  IMAD.HI R2, R19, 0x55555556, RZ ;  /* 0x5555555613027827 */ /* 0x000fe200078e02ff */
[----:B------:R-:W-:Y:S01]  /*17f0*/  UMOV UR13, UR37 ;  /* 0x00000025000d7c82 */ /* 0x000fe20008000000 */
[----:B------:R-:W-:Y:S01]  /*1800*/  UMOV UR15, 0x80000020 ;  /* 0x80000020000f7882 */ /* 0x000fe20000000000 */
[----:B------:R-:W-:Y:S01]  /*1810*/  UIADD3 UR10, UR16, 0x180, URZ ;  /* 0x00000180100a7890 */ /* 0x000fe2000fffe03f */
[C---:B------:R-:W-:Y:S01]  /*1820*/  IMAD.IADD R0, R27.reuse, 0x1, -R0 ;  /* 0x000000011b007824 */ /* 0x040fe200078e0a00 */
[----:B------:R-:W-:Y:S01]  /*1830*/  UIADD3 UR14, UR16, 0x200, URZ ;  /* 0x00000200100e7890 */ /* 0x000fe2000fffe03f */
[----:B------:R-:W-:Y:S01]  /*1840*/  IMAD.IADD R18, R27, 0x1, -R18 ;  /* 0x000000011b127824 */ /* 0x000fe200078e0a12 */
[----:B------:R-:W-:Y:S01]  /*1850*/  UMOV UR38, UR16 ;  /* 0x0000001000267c82 */ /* 0x000fe20008000000 */
[----:B------:R-:W-:Y:S01]  /*1860*/  UIADD3 UR4, UR53, 0x2, URZ ;  /* 0x0000000235047890 */ /* 0x000fe2000fffe03f */
[----:B------:R-:W-:Y:S01]  /*1870*/  QGMMA.64x32x32.F32.E4M3.E4M3 R88, gdesc[UR36], RZ, !UPT, gsb0 ;  /* 0x00600000245879f3 */ /* 0x000fe2000c0008ff */
[----:B------:R-:W-:Y:S01]  /*1880*/  UIADD3 UR38, UR16, 0x80, URZ ;  /* 0x0000008010267890 */ /* 0x000fe2000fffe03f */
[----:B------:R-:W-:Y:S01]  /*1890*/  SHF.R.S32.HI R3, RZ, 0x1f, R0 ;  /* 0x0000001fff037819 */ /* 0x000fe20000011400 */
[----:B------:R-:W-:Y:S01]  /*18a0*/  UMOV UR39, 0x80000020 ;  /* 0x8000002000277882 */ /* 0x000fe20000000000 */
[----:B------:R-:W-:Y:S01]  /*18b0*/  UIADD3 UR6, UR16, 0x2, URZ ;  /* 0x0000000210067890 */ /* 0x000fe2000fffe03f */
[----:B------:R-:W-:Y:S01]  /*18c0*/  LEA.HI R8, R2, R2, RZ, 0x1 ;  /* 0x0000000202087211 */ /* 0x000fe200078f08ff */
[----:B------:R-:W-:Y:S01]  /*18d0*/  ULDC UR5, c[0x0][0x448] ;  /* 0x0001120000057ab9 */ /* 0x000fe20000000800 */
[----:B------:R-:W-:Y:S01]  /*18e0*/  UMOV UR7, 0x80000020 ;  /* 0x8000002000077882 */ /* 0x000fe20000000000 */
[----:B------:R-:W-:Y:S01]  /*18f0*/  UISETP.NE.AND UP0, UPT, UR5, 0x1, UPT ;  /* 0x000000010500788c */ /* 0x000fe2000bf05270 */
[CC--:B------:R-:W-:Y:S01]  /*1900*/  LEA.HI R2, R3.reuse, R0.reuse, RZ, 0x2 ;  /* 0x0000000003027211 */ /* 0x0c0fe200078f10ff */
[----:B------:R-:W-:Y:S01]  /*1910*/  IMAD R8, R8, -0x3, R19 ;  /* 0xfffffffd08087824 */ /* 0x000fe200078e0213 */
[----:B------:R-:W-:Y:S01]  /*1920*/  UMOV UR5, 0x80000020 ;  /* 0x8000002000057882 */ /* 0x000fe20000000000 */
[----:B------:R-:W-:-:S02]  /*1930*/  LEA.HI R4, R3, R0, RZ, 0x5 ;  /* 0x0000000003047211 */ /* 0x000fc400078f28ff */
[--C-:B------:R-:W-:Y:S02]  /*1940*/  SHF.R.S32.HI R3, RZ, 0x2, R2.reuse ;  /* 0x00000002ff037819 */ /* 0x100fe40000011402 */
[----:B------:R-:W-:Y:S02]  /*1950*/  SHF.R.S32.HI R6, RZ, 0x1f, R2 ;  /* 0x0000001fff067819 */ /* 0x000fe40000011402 */
[----:B------:R-:W-:Y:S02]  /*1960*/  SHF.R.S32.HI R4, RZ, 0x5, R4 ;  /* 0x00000005ff047819 */ /* 0x000fe40000011404 */
[----:B------:R-:W-:Y:S02]  /*1970*/  LEA.HI R6, R6, R3, RZ, 0x3 ;  /* 0x0000000306067211 */ /* 0x000fe400078f18ff */
[----:B------:R-:W-:Y:S02]  /*1980*/  LEA.HI R5, R18, R18, RZ, 0x1 ;  /* 0x0000001212057211 */ /* 0x000fe400078f08ff */
[----:B------:R-:W-:-:S02]  /*1990*/  LEA R4, R4, UR51, 0x4 ;  /* 0x0000003304047c11 */ /* 0x000fc4000f8e20ff */
[----:B------:R-:W-:Y:S02]  /*19a0*/  LOP3.LUT R6, R6, 0xfffffff8, RZ, 0xc0, !PT ;  /* 0xfffffff806067812 */ /* 0x000fe400078ec0ff */
[----:B------:R-:W-:Y:S02]  /*19b0*/  LOP3.LUT R5, R5, 0x1ffffffe, RZ, 0xc0, !PT ;  /* 0x1ffffffe05057812 */ /* 0x000fe400078ec0ff */
[----:B------:R-:W-:Y:S02]  /*19c0*/  IADD3 R3, R4, R3, -R6 ;  /* 0x0000000304037210 */ /* 0x000fe40007ffe806 */
[----:B------:R-:W-:Y:S01]  /*19d0*/  PLOP3.LUT P2, PT, PT, PT, UP0, 0x80, 0x0 ;  /* 0x000000000000781c */ /* 0x000fe20003f4f008 */
[----:B------:R-:W-:Y:S02]  /*19e0*/  IMAD.IADD R5, R18, 0x1, -R5 ;  /* 0x0000000112057824 */ /* 0x000fe400078e0a05 */
[----:B------:R-:W-:-:S04]  /*19f0*/  IMAD R8, R8, 0x40, R3 ;  /* 0x0000004008087824 */ /* 0x000fc800078e0203 */
[----:B------:R-:W-:-:S04]  /*1a00*/  IMAD R5, R5, 0x8, R8 ;  /* 0x0000000805057824 */ /* 0x000fc800078e0208 */
[----:B------:R-:W-:Y:S01]  /*1a10*/  IMAD.MOV.U32 R14, RZ, RZ, R5 ;  /* 0x000000ffff0e7224 */ /* 0x000fe200078e0005 */
[----:B------:R-:W-:Y:S02]  /*1a20*/  WARPGROUP.DEPBAR.LE gsb0, 0x0 ;  /* 0x00008000000079c5 */ /* 0x000fe40000010000 */
[----:B------:R-:W-:-:S06]  /*1a30*/  WARPGROUP.ARRIVE ;  /* 0x00000000000079c5 */ /* 0x000fcc0000000000 */
[----:B------:R-:W-:Y:S01]  /*1a40*/  QGMMA.64x32x32.F32.E4M3.E4M3 R72, gdesc[UR36], RZ, !UPT, gsb0 ;  /* 0x00600000244879f3 */ /* 0x000fe2000c0008ff */
[----:B------:R-:W-:Y:S01]  /*1a50*/  UIADD3 UR38, UR16, 0x100, URZ ;  /* 0x0000010010267890 */ /* 0x000fe2000fffe03f */
[----:B------:R-:W-:Y:S01]  /*1a60*/  UMOV UR39, 0x80000020 ;  /* 0x8000002000277882 */ /* 0x000fe20000000000 */
[----:B------:R-:W-:Y:S02]  /*1a70*/  WARPGROUP.DEPBAR.LE gsb0, 0x0 ;  /* 0x00008000000079c5 */ /* 0x000fe40000010000 */
[----:B------:R-:W-:-:S06]  /*1a80*/  WARPGROUP.ARRIVE ;  /* 0x00000000000079c5 */ /* 0x000fcc0000000000 */
[----:B------:R-:W-:Y:S03]  /*1a90*/  QGMMA.64x32x32.F32.E4M3.E4M3 R56, gdesc[UR36], RZ, !UPT, gsb0 ;  /* 0x00600000243879f3 */ /* 0x000fe6000c0008ff */
[----:B------:R-:W-:Y:S02]  /*1aa0*/  WARPGROUP.DEPBAR.LE gsb0, 0x0 ;  /* 0x00008000000079c5 */ /* 0x000fe40000010000 */
[----:B------:R-:W-:-:S06]  /*1ab0*/  WARPGROUP.ARRIVE ;  /* 0x00000000000079c5 */ /* 0x000fcc0000000000 */
[----:B------:R-:W-:Y:S01]  /*1ac0*/  QGMMA.64x32x32.F32.E4M3.E4M3 R40, gdesc[UR8], RZ, !UPT, gsb0 ;  /* 0x00600000082879f3 */ /* 0x000fe2000c0008ff */
[----:B------:R-:W-:Y:S01]  /*1ad0*/  ULDC UR9, c[0x0][0x288] ;  /* 0x0000a20000097ab9 */ /* 0x000fe20000000800 */
[----:B------:R-:W-:Y:S01]  /*1ae0*/  @UP0 ULDC UR10, c[0x0][0x450] ;  /* 0x00011400000a0ab9 */ /* 0x000fe20000000800 */
[----:B------:R-:W-:Y:S01]  /*1af0*/  UIADD3 UR11, UR52, -0x2, URZ ;  /* 0xfffffffe340b7890 */ /* 0x000fe2000fffe03f */
[----:B------:R-:W0:Y:S01]  /*1b00*/  S2UR UR8, SR_CgaCtaId ;  /* 0x00000000000879c3 */ /* 0x000e220000008800 */
[----:B------:R-:W-:Y:S02]  /*1b10*/  WARPGROUP.DEPBAR.LE gsb0, 0x0 ;  /* 0x00008000000079c5 */ /* 0x000fe40000010000 */
[----:B------:R-:W-:-:S06]  /*1b20*/  WARPGROUP.ARRIVE ;  /* 0x00000000000079c5 */ /* 0x000fcc0000000000 */
[----:B------:R-:W-:Y:S03]  /*1b30*/  QGMMA.64x32x32.F32.E4M3.E4M3 R24, gdesc[UR12], RZ, !UPT, gsb0 ;  /* 0x006000000c1879f3 */ /* 0x000fe6000c0008ff */
[----:B------:R-:W-:Y:S02]  /*1b40*/  WARPGROUP.DEPBAR.LE gsb0, 0x0 ;  /* 0x00008000000079c5 */ /* 0x000fe40000010000 */
[----:B------:R-:W-:-:S06]  /*1b50*/  WARPGROUP.ARRIVE ;  /* 0x00000000000079c5 */ /* 0x000fcc0000000000 */
[----:B------:R-:W-:Y:S01]  /*1b60*/  QGMMA.64x32x32.F32.E4M3.E4M3 R88, gdesc[UR4], R88, gsb0 ;  /* 0x00600000045879f3 */ /* 0x000fe20008000858 */
[----:B------:R-:W-:Y:S01]  /*1b70*/  @UP0 ULDC UR6, c[0x0][0x44c] ;  /* 0x0001130000060ab9 */ /* 0x000fe20000000800 */
[----:B------:R-:W-:Y:S01]  /*1b80*/  @UP0 ULDC UR7, c[0x0][0x450] ;  /* 0x0001140000070ab9 */ /* 0x000fe20000000800 */
[----:B------:R-:W-:Y:S01]  /*1b90*/  @P2 IMAD.HI.U32 R3, R5, UR6, RZ ;  /* 0x0000000605032c27 */ /* 0x000fe2000f8e00ff */
[----:B------:R-:W-:-:S04]  /*1ba0*/  UIADD3 UR6, UR16, 0x82, URZ ;  /* 0x0000008210067890 */ /* 0x000fc8000fffe03f */
[----:B------:R-:W-:Y:S01]  /*1bb0*/  @P2 SHF.R.U32.HI R14, RZ, UR7, R3 ;  /* 0x00000007ff0e2c19 */ /* 0x000fe20008011603 */
[----:B------:R-:W-:Y:S01]  /*1bc0*/  UMOV UR7, 0x80000020 ;  /* 0x8000002000077882 */ /* 0x000fe20000000000 */
[----:B------:R-:W-:-:S03]  /*1bd0*/  LOP3.LUT R3, R2, 0x7ffffffc, RZ, 0xc0, !PT ;  /* 0x7ffffffc02037812 */ /* 0x000fc600078ec0ff */
[----:B------:R-:W1:Y:S02]  /*1be0*/  SHFL.IDX PT, R4, R14, 0x1, 0x1c1f ;  /* 0x003c1f000e047f89 */ /* 0x000e6400000e0000 */
[----:B------:R-:W-:Y:S02]  /*1bf0*/  IMAD.IADD R6, R0, 0x1, -R3 ;  /* 0x0000000100067824 */ /* 0x000fe400078e0a03 */
[----:B------:R-:W-:Y:S01]  /*1c00*/  IMAD.U32 R0, RZ, RZ, UR50 ;  /* 0x00000032ff007e24 */ /* 0x000fe2000f8e00ff */
[----:B------:R-:W-:Y:S02]  /*1c10*/  WARPGROUP.DEPBAR.LE gsb0, 0x0 ;  /* 0x00008000000079c5 */ /* 0x000fe40000010000 */
[----:B------:R-:W-:-:S06]  /*1c20*/  WARPGROUP.ARRIVE ;  /* 0x00000000000079c5 */ /* 0x000fcc0000000000 */
[----:B------:R-:W-:Y:S01]  /*1c30*/  QGMMA.64x32x32.F32.E4M3.E4M3 R72, gdesc[UR4], R72, gsb0 ;  /* 0x00600000044879f3 */ /* 0x000fe20008000848 */
[----:B------:R-:W-:Y:S01]  /*1c40*/  UIMAD UR6, UR52, -0xa0, UR50 ;  /* 0xffffff60340678a4 */ /* 0x000fe2000f8e0232 */
[----:B------:R-:W-:-:S03]  /*1c50*/  UMOV UR7, 0xffffff60 ;  /* 0xffffff6000077882 */ /* 0x000fc60000000000 */
[----:B------:R-:W-:Y:S02]  /*1c60*/  UIADD3 UR6, UR6, 0xa0, URZ ;  /* 0x000000a006067890 */ /* 0x000fe4000fffe03f */
[----:B------:R-:W-:-:S04]  /*1c70*/  UIMAD UR7, UR52, UR7, 0xa1 ;  /* 0x000000a1340774a4 */ /* 0x000fc8000f8e0207 */
[----:B------:R-:W-:Y:S01]  /*1c80*/  IMAD.U32 R3, RZ, RZ, UR6 ;  /* 0x00000006ff037e24 */ /* 0x000fe2000f8e00ff */
[----:B------:R-:W-:Y:S01]  /*1c90*/  UIADD3 UR6, UR16, 0x102, URZ ;  /* 0x0000010210067890 */ /* 0x000fe2000fffe03f */
[----:B------:R-:W-:Y:S01]  /*1ca0*/  IMAD.U32 R13, RZ, RZ, UR7 ;  /* 0x00000007ff0d7e24 */ /* 0x000fe2000f8e00ff */
[----:B------:R-:W-:Y:S01]  /*1cb0*/  UMOV UR7, 0x80000020 ;  /* 0x8000002000077882 */ /* 0x000fe20000000000 */
[C---:B------:R-:W-:Y:S02]  /*1cc0*/  IMAD R12, R6.reuse, -0x2, R3 ;  /* 0xfffffffe060c7824 */ /* 0x040fe400078e0203 */
[----:B------:R-:W-:-:S05]  /*1cd0*/  IMAD R13, R6, -0x2, R13 ;  /* 0xfffffffe060d7824 */ /* 0x000fca00078e020d */
[----:B------:R-:W-:-:S04]  /*1ce0*/  IADD3 R13, R13, -UR9, R0 ;  /* 0x800000090d0d7c10 */ /* 0x000fc8000fffe000 */
[----:B-1----:R-:W-:-:S04]  /*1cf0*/  VIADDMNMX R0, R4, R13, R12, PT ;  /* 0x0000000d04007246 */ /* 0x002fc8000380010c */
[C---:B------:R-:W-:Y:S02]  /*1d00*/  ISETP.GT.AND P3, PT, R0.reuse, RZ, PT ;  /* 0x000000ff0000720c */ /* 0x040fe40003f64270 */
[C---:B------:R-:W-:Y:S02]  /*1d10*/  ISETP.GT.AND P4, PT, R0.reuse, 0x1, PT ;  /* 0x000000010000780c */ /* 0x040fe40003f84270 */
[----:B------:R-:W-:Y:S02]  /*1d20*/  ISETP.GT.AND P5, PT, R0, 0x8, PT ;  /* 0x000000080000780c */ /* 0x000fe40003fa4270 */
[----:B------:R-:W-:Y:S02]  /*1d30*/  FSEL R106, R90, -INF , P3 ;  /* 0xff8000005a6a7808 */ /* 0x000fe40001800000 */
[----:B------:R-:W-:Y:S02]  /*1d40*/  FSEL R8, R91, -INF , P4 ;  /* 0xff8000005b087808 */ /* 0x000fe40002000000 */
[----:B------:R-:W-:-:S02]  /*1d50*/  ISETP.GT.AND P3, PT, R0, 0x9, PT ;  /* 0x000000090000780c */ /* 0x000fc40003f64270 */
[----:B------:R-:W-:Y:S02]  /*1d60*/  FSEL R104, R94, -INF , P5 ;  /* 0xff8000005e687808 */ /* 0x000fe40002800000 */
[----:B------:R-:W-:Y:S02]  /*1d70*/  FMNMX.FTZ R3, R106, R8, !PT ;  /* 0x000000086a037209 */ /* 0x000fe40007810000 */
[----:B------:R-:W-:Y:S02]  /*1d80*/  ISETP.GT.AND P4, PT, R0, 0x10, PT ;  /* 0x000000100000780c */ /* 0x000fe40003f84270 */
[----:B------:R-:W-:Y:S02]  /*1d90*/  FSEL R10, R95, -INF , P3 ;  /* 0xff8000005f0a7808 */ /* 0x000fe40001800000 */
[----:B------:R-:W-:Y:S02]  /*1da0*/  FMNMX.FTZ R3, R104, R3, !PT ;  /* 0x0000000368037209 */ /* 0x000fe40007810000 */
[----:B------:R-:W-:-:S02]  /*1db0*/  ISETP.GT.AND P3, PT, R0, 0x11, PT ;  /* 0x000000110000780c */ /* 0x000fc40003f64270 */
[----:B------:R-:W-:Y:S02]  /*1dc0*/  FSEL R98, R98, -INF , P4 ;  /* 0xff80000062627808 */ /* 0x000fe40002000000 */
[----:B------:R-:W-:Y:S02]  /*1dd0*/  FMNMX.FTZ R3, R10, R3, !PT ;  /* 0x000000030a037209 */ /* 0x000fe40007810000 */
[----:B------:R-:W-:Y:S01]  /*1de0*/  ISETP.GT.AND P4, PT, R0, 0x18, PT ;  /* 0x000000180000780c */ /* 0x000fe20003f84270 */
[----:B------:R-:W-:Y:S02]  /*1df0*/  WARPGROUP.DEPBAR.LE gsb0, 0x0 ;  /* 0x00008000000079c5 */ /* 0x000fe40000010000 */
[----:B------:R-:W-:Y:S01]  /*1e00*/  WARPGROUP.ARRIVE ;  /* 0x00000000000079c5 */ /* 0x000fe20000000000 */
[----:B------:R-:W-:Y:S02]  /*1e10*/  FSEL R108, R99, -INF , P3 ;  /* 0xff800000636c7808 */ /* 0x000fe40001800000 */
[----:B------:R-:W-:-:S02]  /*1e20*/  FMNMX.FTZ R3, R98, R3, !PT ;  /* 0x0000000362037209 */ /* 0x000fc40007810000 */
[----:B------:R-:W-:Y:S01]  /*1e30*/  ISETP.GT.AND P3, PT, R0, 0x19, PT ;  /* 0x000000190000780c */ /* 0x000fe20003f64270 */
[----:B------:R-:W-:Y:S01]  /*1e40*/  QGMMA.64x32x32.F32.E4M3.E4M3 R56, gdesc[UR4], R56, gsb0 ;  /* 0x00600000043879f3 */ /* 0x000fe20008000838 */
[----:B------:R-:W-:Y:S01]  /*1e50*/  UIADD3 UR6, UR16, 0x182, URZ ;  /* 0x0000018210067890 */ /* 0x000fe2000fffe03f */
[----:B------:R-:W-:Y:S01]  /*1e60*/  FSEL R102, R102, -INF , P4 ;  /* 0xff80000066667808 */ /* 0x000fe20002000000 */
[----:B------:R-:W-:Y:S01]  /*1e70*/  UMOV UR7, 0x80000020 ;  /* 0x8000002000077882 */ /* 0x000fe20000000000 */
[----:B------:R-:W-:Y:S02]  /*1e80*/  FMNMX.FTZ R3, R108, R3, !PT ;  /* 0x000000036c037209 */ /* 0x000fe40007810000 */
[----:B------:R-:W-:Y:S02]  /*1e90*/  ISETP.GT.AND P4, PT, R0, 0x20, PT ;  /* 0x000000200000780c */ /* 0x000fe40003f84270 */
[----:B------:R-:W-:Y:S02]  /*1ea0*/  FSEL R94, R103, -INF , P3 ;  /* 0xff800000675e7808 */ /* 0x000fe40001800000 */
[----:B------:R-:W-:-:S02]  /*1eb0*/  FMNMX.FTZ R3, R102, R3, !PT ;  /* 0x0000000366037209 */ /* 0x000fc40007810000 */
[----:B------:R-:W-:Y:S02]  /*1ec0*/  ISETP.GT.AND P3, PT, R0, 0x21, PT ;  /* 0x000000210000780c */ /* 0x000fe40003f64270 */
[----:B------:R-:W-:Y:S02]  /*1ed0*/  FSEL R90, R74, -INF , P4 ;  /* 0xff8000004a5a7808 */ /* 0x000fe40002000000 */
        /* <DEDUP_REMOVED lines=21> */
[----:B------:R-:W-:Y:S01]  /*2030*/  FMNMX.FTZ R3, R86, R3, !PT ;  /* 0x0000000356037209 */ /* 0x000fe20007810000 */
[----:B------:R-:W-:-:S02]  /*2040*/  WARPGROUP.DEPBAR.LE gsb0, 0x0 ;  /* 0x00008000000079c5 */ /* 0x000fc40000010000 */
[----:B------:R-:W-:Y:S01]  /*2050*/  WARPGROUP.ARRIVE ;  /* 0x00000000000079c5 */ /* 0x000fe20000000000 */
[----:B------:R-:W-:Y:S02]  /*2060*/  ISETP.GT.AND P3, PT, R0, 0x41, PT ;  /* 0x000000410000780c */ /* 0x000fe40003f64270 */
[----:B------:R-:W-:Y:S02]  /*2070*/  FSEL R74, R58, -INF , P4 ;  /* 0xff8000003a4a7808 */ /* 0x000fe40002000000 */
[----:B------:R-:W-:Y:S01]  /*2080*/  FMNMX.FTZ R3, R22, R3, !PT ;  /* 0x0000000316037209 */ /* 0x000fe20007810000 */
[----:B------:R-:W-:Y:S01]  /*2090*/  QGMMA.64x32x32.F32.E4M3.E4M3 R40, gdesc[UR4], R40, gsb0 ;  /* 0x00600000042879f3 */ /* 0x000fe20008000828 */
[----:B------:R-:W-:Y:S01]  /*20a0*/  UIADD3 UR6, UR16, 0x202, URZ ;  /* 0x0000020210067890 */ /* 0x000fe2000fffe03f */
[----:B------:R-:W-:Y:S01]  /*20b0*/  ISETP.GT.AND P4, PT, R0, 0x48, PT ;  /* 0x000000480000780c */ /* 0x000fe20003f84270 */
[----:B------:R-:W-:Y:S01]  /*20c0*/  UMOV UR7, 0x80000020 ;  /* 0x8000002000077882 */ /* 0x000fe20000000000 */
[----:B------:R-:W-:-:S02]  /*20d0*/  FSEL R58, R59, -INF , P3 ;  /* 0xff8000003b3a7808 */ /* 0x000fc40001800000 */
[----:B------:R-:W-:Y:S02]  /*20e0*/  FMNMX.FTZ R3, R74, R3, !PT ;  /* 0x000000034a037209 */ /* 0x000fe40007810000 */
[----:B------:R-:W-:Y:S02]  /*20f0*/  ISETP.GT.AND P3, PT, R0, 0x49, PT ;  /* 0x000000490000780c */ /* 0x000fe40003f64270 */
[----:B------:R-:W-:Y:S02]  /*2100*/  FSEL R62, R62, -INF , P4 ;  /* 0xff8000003e3e7808 */ /* 0x000fe40002000000 */
[----:B------:R-:W-:Y:S02]  /*2110*/  FMNMX.FTZ R3, R58, R3, !PT ;  /* 0x000000033a037209 */ /* 0x000fe40007810000 */
[----:B------:R-:W-:Y:S02]  /*2120*/  ISETP.GT.AND P4, PT, R0, 0x50, PT ;  /* 0x000000500000780c */ /* 0x000fe40003f84270 */
        /* <DEDUP_REMOVED lines=15> */
[----:B------:R-:W-:Y:S01]  /*2220*/  FMNMX.FTZ R3, R71, R2, !PT ;  /* 0x0000000247037209 */ /* 0x000fe20007810000 */
[----:B------:R-:W-:Y:S02]  /*2230*/  WARPGROUP.DEPBAR.LE gsb0, 0x0 ;  /* 0x00008000000079c5 */ /* 0x000fe40000010000 */
[----:B------:R-:W-:Y:S01]  /*2240*/  WARPGROUP.ARRIVE ;  /* 0x00000000000079c5 */ /* 0x000fe20000000000 */
[----:B------:R-:W-:Y:S02]  /*2250*/  FSEL R42, R42, -INF , P4 ;  /* 0xff8000002a2a7808 */ /* 0x000fe40002000000 */
[----:B------:R-:W-:-:S02]  /*2260*/  ISETP.GT.AND P4, PT, R0, 0x68, PT ;  /* 0x000000680000780c */ /* 0x000fc40003f84270 */
[----:B------:R-:W-:Y:S01]  /*2270*/  FSEL R43, R43, -INF , P3 ;  /* 0xff8000002b2b7808 */ /* 0x000fe20001800000 */
[----:B------:R-:W-:Y:S01]  /*2280*/  QGMMA.64x32x32.F32.E4M3.E4M3 R24, gdesc[UR4], R24, gsb0 ;  /* 0x00600000041879f3 */ /* 0x000fe20008000818 */
[----:B------:R-:W-:Y:S01]  /*2290*/  FMNMX.FTZ R2, R42, R3, !PT ;  /* 0x000000032a027209 */ /* 0x000fe20007810000 */
[----:B------:R-:W-:Y:S01]  /*22a0*/  @UP0 ULDC UR6, c[0x0][0x44c] ;  /* 0x0001130000060ab9 */ /* 0x000fe20000000800 */
[----:B------:R-:W-:Y:S01]  /*22b0*/  ISETP.GT.AND P3, PT, R0, 0x69, PT ;  /* 0x000000690000780c */ /* 0x000fe20003f64270 */
[----:B------:R-:W-:Y:S01]  /*22c0*/  UIMAD.WIDE.U32 UR6, UR51, UR6, URZ ;  /* 0x00000006330672a5 */ /* 0x000fe2000f8e003f */
[----:B------:R-:W-:Y:S02]  /*22d0*/  FSEL R46, R46, -INF , P4 ;  /* 0xff8000002e2e7808 */ /* 0x000fe40002000000 */
[----:B------:R-:W-:Y:S01]  /*22e0*/  FMNMX.FTZ R3, R43, R2, !PT ;  /* 0x000000022b037209 */ /* 0x000fe20007810000 */
[----:B------:R-:W-:Y:S01]  /*22f0*/  @UP0 USHF.R.U32.HI UR51, URZ, UR10, UR7 ;  /* 0x0000000a3f330299 */ /* 0x000fe20008011607 */
[----:B------:R-:W-:-:S02]  /*2300*/  ISETP.GT.AND P4, PT, R0, 0x70, PT ;  /* 0x000000700000780c */ /* 0x000fc40003f84270 */
[----:B------:R-:W-:Y:S01]  /*2310*/  FSEL R47, R47, -INF , P3 ;  /* 0xff8000002f2f7808 */ /* 0x000fe20001800000 */
[----:B------:R-:W-:Y:S01]  /*2320*/  UIADD3 UR6, UR51, -UR9, UR50 ;  /* 0x8000000933067290 */ /* 0x000fe2000fffe032 */
[----:B------:R-:W-:Y:S01]  /*2330*/  FMNMX.FTZ R2, R46, R3, !PT ;  /* 0x000000032e027209 */ /* 0x000fe20007810000 */
[----:B------:R-:W-:Y:S01]  /*2340*/  UMOV UR10, URZ ;  /* 0x0000003f000a7c82 */ /* 0x000fe20008000000 */
[----:B------:R-:W-:Y:S01]  /*2350*/  ISETP.GT.AND P3, PT, R0, 0x71, PT ;  /* 0x000000710000780c */ /* 0x000fe20003f64270 */
[----:B------:R-:W-:Y:S01]  /*2360*/  UIMAD.WIDE UR6, UR6, 0x66666667, URZ ;  /* 0x66666667060678a5 */ /* 0x000fe2000f8e023f */
[----:B------:R-:W-:Y:S01]  /*2370*/  FSEL R50, R50, -INF , P4 ;  /* 0xff80000032327808 */ /* 0x000fe20002000000 */
[----:B------:R-:W-:Y:S01]  /*2380*/  UMOV UR9, URZ ;  /* 0x0000003f00097c82 */ /* 0x000fe20008000000 */
[----:B------:R-:W-:Y:S01]  /*2390*/  FMNMX.FTZ R3, R47, R2, !PT ;  /* 0x000000022f037209 */ /* 0x000fe20007810000 */
[----:B------:R-:W-:Y:S01]  /*23a0*/  USHF.R.U32.HI UR6, URZ, 0x1f, UR7 ;  /* 0x0000001f3f067899 */ /* 0x000fe20008011607 */
[----:B------:R-:W-:-:S02]  /*23b0*/  ISETP.GT.AND P4, PT, R0, 0x78, PT ;  /* 0x000000780000780c */ /* 0x000fc40003f84270 */
[----:B------:R-:W-:Y:S01]  /*23c0*/  FSEL R51, R51, -INF , P3 ;  /* 0xff80000033337808 */ /* 0x000fe20001800000 */
[----:B------:R-:W-:Y:S01]  /*23d0*/  ULEA.HI.SX32 UR6, UR7, UR6, 0x1a ;  /* 0x0000000607067291 */ /* 0x000fe2000f8fd23f */
[----:B------:R-:W-:Y:S02]  /*23e0*/  FMNMX.FTZ R2, R50, R3, !PT ;  /* 0x0000000332027209 */ /* 0x000fe40007810000 */
[----:B------:R-:W-:Y:S01]  /*23f0*/  ISETP.GT.AND P3, PT, R0, 0x79, PT ;  /* 0x000000790000780c */ /* 0x000fe20003f64270 */
[----:B------:R-:W-:Y:S01]  /*2400*/  UISETP.LT.AND UP1, UPT, UR47, UR6, UPT ;  /* 0x000000062f00728c */ /* 0x000fe2000bf21270 */
[----:B------:R-:W-:Y:S02]  /*2410*/  FSEL R54, R54, -INF , P4 ;  /* 0xff80000036367808 */ /* 0x000fe40002000000 */
[----:B------:R-:W-:Y:S01]  /*2420*/  FMNMX.FTZ R3, R51, R2, !PT ;  /* 0x0000000233037209 */ /* 0x000fe20007810000 */
[----:B------:R-:W-:Y:S01]  /*2430*/  USEL UR20, UR47, UR6, !UP1 ;  /* 0x000000062f147287 */ /* 0x000fe2000c800000 */
[----:B------:R-:W-:-:S02]  /*2440*/  ISETP.GT.AND P4, PT, R0, 0x80, PT ;  /* 0x000000800000780c */ /* 0x000fc40003f84270 */
[----:B------:R-:W-:Y:S01]  /*2450*/  FSEL R55, R55, -INF , P3 ;  /* 0xff80000037377808 */ /* 0x000fe20001800000 */
[----:B------:R-:W-:Y:S01]  /*2460*/  UISETP.GE.AND UP1, UPT, UR11, UR20, UPT ;  /* 0x000000140b00728c */ /* 0x000fe2000bf26270 */
[----:B------:R-:W-:Y:S02]  /*2470*/  FMNMX.FTZ R2, R54, R3, !PT ;  /* 0x0000000336027209 */ /* 0x000fe40007810000 */
[----:B------:R-:W-:Y:S02]  /*2480*/  ISETP.GT.AND P3, PT, R0, 0x81, PT ;  /* 0x000000810000780c */ /* 0x000fe40003f64270 */
[----:B------:R-:W-:Y:S01]  /*2490*/  FMNMX.FTZ R3, R55, R2, !PT ;  /* 0x0000000237037209 */ /* 0x000fe20007810000 */
[----:B------:R-:W-:Y:S02]  /*24a0*/  WARPGROUP.DEPBAR.LE gsb0, 0x0 ;  /* 0x00008000000079c5 */ /* 0x000fe40000010000 */
        /* <DEDUP_REMOVED lines=19> */
[----:B------:R-:W-:-:S02]  /*25e0*/  FSEL R2, R39, -INF , P3 ;  /* 0xff80000027027808 */ /* 0x000fc40001800000 */
[----:B------:R-:W-:Y:S01]  /*25f0*/  FMNMX.FTZ R3, R38, R3, !PT ;  /* 0x0000000326037209 */ /* 0x000fe20007810000 */
[----:B------:R-:W1:Y:S03]  /*2600*/  SHFL.IDX PT, R39, R14, RZ, 0x1c1f ;  /* 0x001c1fff0e277589 */ /* 0x000e6600000e0000 */
[----:B------:R-:W-:Y:S01]  /*2610*/  FMNMX.FTZ R9, R2, R3, !PT ;  /* 0x0000000302097209 */ /* 0x000fe20007810000 */
[----:B------:R-:W-:-:S04]  /*2620*/  IMAD.U32 R3, RZ, RZ, UR48 ;  /* 0x00000030ff037e24 */ /* 0x000fc8000f8e00ff */
[----:B------:R-:W2:Y:S01]  /*2630*/  SHFL.BFLY PT, R0, R9, 0x2, 0x1f ;  /* 0x0c401f0009007f89 */ /* 0x000ea200000e0000 */
[----:B-1----:R-:W-:-:S04]  /*2640*/  VIADDMNMX R39, R39, R13, R12, PT ;  /* 0x0000000d27277246 */ /* 0x002fc8000380010c */
[C---:B------:R-:W-:Y:S02]  /*2650*/  ISETP.GT.AND P4, PT, R39.reuse, 0x1, PT ;  /* 0x000000012700780c */ /* 0x040fe40003f84270 */
[----:B------:R-:W-:Y:S02]  /*2660*/  ISETP.GT.AND P5, PT, R39, 0x8, PT ;  /* 0x000000082700780c */ /* 0x000fe40003fa4270 */
[----:B--2---:R-:W-:Y:S02]  /*2670*/  FMNMX.FTZ R11, R9, R0, !PT ;  /* 0x00000000090b7209 */ /* 0x004fe40007810000 */
[----:B------:R-:W-:Y:S02]  /*2680*/  FSEL R89, R89, -INF , P4 ;  /* 0xff80000059597808 */ /* 0x000fe40002000000 */
[----:B------:R-:W-:Y:S01]  /*2690*/  FSEL R92, R92, -INF , P5 ;  /* 0xff8000005c5c7808 */ /* 0x000fe20002800000 */
[----:B------:R-:W1:Y:S01]  /*26a0*/  SHFL.BFLY PT, R0, R11, 0x1, 0x1f ;  /* 0x0c201f000b007f89 */ /* 0x000e6200000e0000 */
[----:B------:R-:W-:-:S04]  /*26b0*/  ISETP.GT.AND P4, PT, R39, 0x10, PT ;  /* 0x000000102700780c */ /* 0x000fc80003f84270 */
[----:B------:R-:W-:Y:S02]  /*26c0*/  FSEL R96, R96, -INF , P4 ;  /* 0xff80000060607808 */ /* 0x000fe40002000000 */
[----:B------:R-:W-:-:S04]  /*26d0*/  ISETP.GT.AND P4, PT, R39, 0x18, PT ;  /* 0x000000182700780c */ /* 0x000fc80003f84270 */
[----:B------:R-:W-:Y:S02]  /*26e0*/  FSEL R100, R100, -INF , P4 ;  /* 0xff80000064647808 */ /* 0x000fe40002000000 */
[----:B------:R-:W-:-:S04]  /*26f0*/  ISETP.GT.AND P4, PT, R39, 0x21, PT ;  /* 0x000000212700780c */ /* 0x000fc80003f84270 */
[----:B------:R-:W-:Y:S02]  /*2700*/  FSEL R73, R73, -INF , P4 ;  /* 0xff80000049497808 */ /* 0x000fe40002000000 */
[----:B------:R-:W-:-:S04]  /*2710*/  ISETP.GT.AND P4, PT, R39, 0x29, PT ;  /* 0x000000292700780c */ /* 0x000fc80003f84270 */
[----:B------:R-:W-:Y:S02]  /*2720*/  FSEL R77, R77, -INF , P4 ;  /* 0xff8000004d4d7808 */ /* 0x000fe40002000000 */
[----:B-1----:R-:W-:Y:S02]  /*2730*/  FMNMX.FTZ R0, R11, R0, !PT ;  /* 0x000000000b007209 */ /* 0x002fe40007810000 */
[----:B------:R-:W-:Y:S02]  /*2740*/  ISETP.GT.AND P4, PT, R39, 0x31, PT ;  /* 0x000000312700780c */ /* 0x000fe40003f84270 */
[C---:B------:R-:W-:Y:S01]  /*2750*/  FSETP.NEU.FTZ.AND P3, PT, R0.reuse, -INF , PT ;  /* 0xff8000000000780b */ /* 0x040fe20003f7d000 */
[----:B------:R-:W-:Y:S01]  /*2760*/  FFMA.FTZ R3, R0, R3, -8 ;  /* 0xc100000000037423 */ /* 0x000fe20000010003 */
[----:B------:R-:W-:Y:S02]  /*2770*/  FSEL R81, R81, -INF , P4 ;  /* 0xff80000051517808 */ /* 0x000fe40002000000 */
[----:B------:R-:W-:-:S02]  /*2780*/  ISETP.GT.AND P4, PT, R39, 0x39, PT ;  /* 0x000000392700780c */ /* 0x000fc40003f84270 */
[----:B------:R-:W-:Y:S02]  /*2790*/  FSEL R3, R3, RZ, P3 ;  /* 0x000000ff03037208 */ /* 0x000fe40001800000 */
[----:B------:R-:W-:Y:S02]  /*27a0*/  ISETP.GT.AND P3, PT, R39, RZ, PT ;  /* 0x000000ff2700720c */ /* 0x000fe40003f64270 */
[----:B------:R-:W-:Y:S01]  /*27b0*/  FSEL R85, R85, -INF , P4 ;  /* 0xff80000055557808 */ /* 0x000fe20002000000 */
[--C-:B------:R-:W-:Y:S01]  /*27c0*/  FFMA.FTZ R14, R94, UR48, -R3.reuse ;  /* 0x000000305e0e7c23 */ /* 0x100fe20008010803 */
[----:B------:R-:W-:Y:S01]  /*27d0*/  FSEL R88, R88, -INF , P3 ;  /* 0xff80000058587808 */ /* 0x000fe20001800000 */
[--C-:B------:R-:W-:Y:S01]  /*27e0*/  FFMA.FTZ R19, R90, UR48, -R3.reuse ;  /* 0x000000305a137c23 */ /* 0x100fe20008010803 */
[----:B------:R-:W-:Y:S01]  /*27f0*/  ISETP.GT.AND P3, PT, R39, 0x9, PT ;  /* 0x000000092700780c */ /* 0x000fe20003f64270 */
[--C-:B------:R-:W-:Y:S01]  /*2800*/  FFMA.FTZ R21, R78, UR48, -R3.reuse ;  /* 0x000000304e157c23 */ /* 0x100fe20008010803 */
[----:B------:R-:W-:Y:S01]  /*2810*/  FMNMX.FTZ R15, R88, R89, !PT ;  /* 0x00000059580f7209 */ /* 0x000fe20007810000 */
[--C-:B------:R-:W-:Y:S01]  /*2820*/  FFMA.FTZ R63, R74, UR48, -R3.reuse ;  /* 0x000000304a3f7c23 */ /* 0x100fe20008010803 */
[----:B------:R-:W-:Y:S01]  /*2830*/  FSEL R93, R93, -INF , P3 ;  /* 0xff8000005d5d7808 */ /* 0x000fe20001800000 */
[--C-:B------:R-:W-:Y:S01]  /*2840*/  FFMA.FTZ R75, R58, UR48, -R3.reuse ;  /* 0x000000303a4b7c23 */ /* 0x100fe20008010803 */
[----:B------:R-:W-:Y:S01]  /*2850*/  FMNMX.FTZ R94, R92, R15, !PT ;  /* 0x0000000f5c5e7209 */ /* 0x000fe20007810000 */
        /* <DEDUP_REMOVED lines=10> */
[----:B------:R1:W-:Y:S01]  /*2900*/  MUFU.EX2 R15, R19 ;  /* 0x00000013000f7308 */ /* 0x0003e20000000800 */
[----:B------:R-:W-:Y:S01]  /*2910*/  FMNMX.FTZ R17, R97, R90, !PT ;  /* 0x0000005a61117209 */ /* 0x000fe20007810000 */
        /* <DEDUP_REMOVED lines=16> */
[----:B------:R2:W-:Y:S01]  /*2a20*/  MUFU.EX2 R17, R21 ;  /* 0x0000001500117308 */ /* 0x0005e20000000800 */
[----:B-1----:R-:W-:Y:S01]  /*2a30*/  FMNMX.FTZ R19, R73, R78, !PT ;  /* 0x0000004e49137209 */ /* 0x002fe20007810000 */
        /* <DEDUP_REMOVED lines=12> */
[----:B------:R-:W-:Y:S01]  /*2b00*/  FFMA.FTZ R38, R38, UR48, -R3 ;  /* 0x0000003026267c23 */ /* 0x000fe20008010803 */
[----:B------:R-:W-:Y:S01]  /*2b10*/  FSEL R84, R84, -INF , P3 ;  /* 0xff80000054547808 */ /* 0x000fe20001800000 */
[----:B------:R-:W-:Y:S01]  /*2b20*/  MUFU.EX2 R7, R7 ;  /* 0x0000000700077308 */ /* 0x000fe20000000800 */
[----:B--2---:R-:W-:-:S02]  /*2b30*/  FMNMX.FTZ R21, R81, R78, !PT ;  /* 0x0000004e51157209 */ /* 0x004fc40007810000 */
[C---:B------:R-:W-:Y:S02]  /*2b40*/  ISETP.GT.AND P3, PT, R39.reuse, 0x40, PT ;  /* 0x000000402700780c */ /* 0x040fe40003f64270 */
[----:B------:R-:W-:Y:S02]  /*2b50*/  FMNMX.FTZ R78, R84, R21, !PT ;  /* 0x00000015544e7209 */ /* 0x000fe40007810000 */
[----:B------:R-:W-:Y:S01]  /*2b60*/  ISETP.GT.AND P4, PT, R39, 0x41, PT ;  /* 0x000000412700780c */ /* 0x000fe20003f84270 */
[----:B------:R-:W-:Y:S01]  /*2b70*/  MUFU.EX2 R8, R8 ;  /* 0x0000000800087308 */ /* 0x000fe20000000800 */
[----:B------:R-:W-:Y:S02]  /*2b80*/  FSEL R56, R56, -INF , P3 ;  /* 0xff80000038387808 */ /* 0x000fe40001800000 */
[----:B------:R-:W-:Y:S02]  /*2b90*/  FMNMX.FTZ R21, R85, R78, !PT ;  /* 0x0000004e55157209 */ /* 0x000fe40007810000 */
[----:B------:R-:W-:-:S02]  /*2ba0*/  ISETP.GT.AND P3, PT, R39, 0x48, PT ;  /* 0x000000482700780c */ /* 0x000fc40003f64270 */
[----:B------:R-:W-:Y:S01]  /*2bb0*/  FSEL R57, R57, -INF , P4 ;  /* 0xff80000039397808 */ /* 0x000fe20002000000 */
[----:B------:R-:W-:Y:S01]  /*2bc0*/  MUFU.EX2 R9, R9 ;  /* 0x0000000900097308 */ /* 0x000fe20000000800 */
[----:B------:R-:W-:Y:S02]  /*2bd0*/  FMNMX.FTZ R78, R56, R21, !PT ;  /* 0x00000015384e7209 */ /* 0x000fe40007810000 */
[----:B------:R-:W-:Y:S02]  /*2be0*/  ISETP.GT.AND P4, PT, R39, 0x49, PT ;  /* 0x000000492700780c */ /* 0x000fe40003f84270 */
[----:B------:R-:W-:Y:S02]  /*2bf0*/  FSEL R60, R60, -INF , P3 ;  /* 0xff8000003c3c7808 */ /* 0x000fe40001800000 */
[----:B------:R-:W-:Y:S01]  /*2c00*/  FMNMX.FTZ R23, R57, R78, !PT ;  /* 0x0000004e39177209 */ /* 0x000fe20007810000 */
[----:B------:R-:W1:Y:S01]  /*2c10*/  MUFU.EX2 R10, R10 ;  /* 0x0000000a000a7308 */ /* 0x000e620000000800 */
[----:B------:R-:W-:-:S02]  /*2c20*/  ISETP.GT.AND P3, PT, R39, 0x50, PT ;  /* 0x000000502700780c */ /* 0x000fc40003f64270 */
[----:B------:R-:W-:Y:S02]  /*2c30*/  FSEL R61, R61, -INF , P4 ;  /* 0xff8000003d3d7808 */ /* 0x000fe40002000000 */
[----:B------:R-:W-:Y:S02]  /*2c40*/  FMNMX.FTZ R78, R60, R23, !PT ;  /* 0x000000173c4e7209 */ /* 0x000fe40007810000 */
[----:B------:R-:W-:Y:S01]  /*2c50*/  ISETP.GT.AND P4, PT, R39, 0x51, PT ;  /* 0x000000512700780c */ /* 0x000fe20003f84270 */
[----:B------:R-:W-:Y:S01]  /*2c60*/  MUFU.EX2 R21, R86 ;  /* 0x0000005600157308 */ /* 0x000fe20000000800 */
[----:B------:R-:W-:Y:S02]  /*2c70*/  FSEL R64, R64, -INF , P3 ;  /* 0xff80000040407808 */ /* 0x000fe40001800000 */
[----:B------:R-:W-:Y:S01]  /*2c80*/  FMNMX.FTZ R23, R61, R78, !PT ;  /* 0x0000004e3d177209 */ /* 0x000fe20007810000 */
[----:B------:R-:W-:Y:S01]  /*2c90*/  FFMA.FTZ R78, R71, UR48, -R3 ;  /* 0x00000030474e7c23 */ /* 0x000fe20008010803 */
[----:B------:R-:W-:-:S02]  /*2ca0*/  ISETP.GT.AND P3, PT, R39, 0x58, PT ;  /* 0x000000582700780c */ /* 0x000fc40003f64270 */
[----:B------:R-:W-:Y:S01]  /*2cb0*/  FSEL R65, R65, -INF , P4 ;  /* 0xff80000041417808 */ /* 0x000fe20002000000 */
[----:B------:R-:W-:Y:S01]  /*2cc0*/  MUFU.EX2 R11, R11 ;  /* 0x0000000b000b7308 */ /* 0x000fe20000000800 */
[----:B------:R-:W-:Y:S02]  /*2cd0*/  FMNMX.FTZ R74, R64, R23, !PT ;  /* 0x00000017404a7209 */ /* 0x000fe40007810000 */
[----:B------:R-:W-:Y:S02]  /*2ce0*/  ISETP.GT.AND P4, PT, R39, 0x59, PT ;  /* 0x000000592700780c */ /* 0x000fe40003f84270 */
[----:B------:R-:W-:Y:S02]  /*2cf0*/  FSEL R68, R68, -INF , P3 ;  /* 0xff80000044447808 */ /* 0x000fe40001800000 */
[----:B------:R-:W-:Y:S01]  /*2d00*/  FMNMX.FTZ R59, R65, R74, !PT ;  /* 0x0000004a413b7209 */ /* 0x000fe20007810000 */
[----:B------:R2:W-:Y:S01]  /*2d10*/  MUFU.EX2 R23, R63 ;  /* 0x0000003f00177308 */ /* 0x0005e20000000800 */
[----:B------:R-:W-:-:S02]  /*2d20*/  FSEL R69, R69, -INF , P4 ;  /* 0xff80000045457808 */ /* 0x000fc40002000000 */
        /* <DEDUP_REMOVED lines=8> */
[----:B------:R3:W-:Y:S01]  /*2db0*/  MUFU.EX2 R40, R75 ;  /* 0x0000004b00287308 */ /* 0x0007e20000000800 */
[----:B--2---:R-:W-:Y:S01]  /*2dc0*/  FMNMX.FTZ R63, R59, R74, !PT ;  /* 0x0000004a3b3f7209 */ /* 0x004fe20007810000 */
[--C-:B------:R-:W-:Y:S01]  /*2dd0*/  FFMA.FTZ R74, R4, UR48, -R3.reuse ;  /* 0x00000030044a7c23 */ /* 0x100fe20008010803 */
[C---:B------:R-:W-:Y:S01]  /*2de0*/  ISETP.GT.AND P4, PT, R39.reuse, 0x69, PT ;  /* 0x000000692700780c */ /* 0x040fe20003f84270 */
[----:B------:R-:W-:Y:S01]  /*2df0*/  FFMA.FTZ R41, R62, UR48, -R3 ;  /* 0x000000303e297c23 */ /* 0x000fe20008010803 */
[----:B------:R-:W-:Y:S02]  /*2e00*/  FSEL R44, R44, -INF , P3 ;  /* 0xff8000002c2c7808 */ /* 0x000fe40001800000 */
[----:B------:R-:W-:Y:S01]  /*2e10*/  FMNMX.FTZ R63, R58, R63, !PT ;  /* 0x0000003f3a3f7209 */ /* 0x000fe20007810000 */
[----:B------:R-:W-:Y:S01]  /*2e20*/  MUFU.EX2 R12, R12 ;  /* 0x0000000c000c7308 */ /* 0x000fe20000000800 */
[----:B------:R-:W-:-:S02]  /*2e30*/  ISETP.GT.AND P3, PT, R39, 0x70, PT ;  /* 0x000000702700780c */ /* 0x000fc40003f64270 */
[----:B------:R-:W-:Y:S02]  /*2e40*/  FSEL R45, R45, -INF , P4 ;  /* 0xff8000002d2d7808 */ /* 0x000fe40002000000 */
[----:B------:R-:W-:Y:S02]  /*2e50*/  FMNMX.FTZ R4, R44, R63, !PT ;  /* 0x0000003f2c047209 */ /* 0x000fe40007810000 */
[----:B------:R-:W-:Y:S01]  /*2e60*/  ISETP.GT.AND P4, PT, R39, 0x71, PT ;  /* 0x000000712700780c */ /* 0x000fe20003f84270 */
[----:B------:R-:W-:Y:S01]  /*2e70*/  MUFU.EX2 R13, R13 ;  /* 0x0000000d000d7308 */ /* 0x000fe20000000800 */
[----:B------:R-:W-:Y:S02]  /*2e80*/  FSEL R62, R48, -INF , P3 ;  /* 0xff800000303e7808 */ /* 0x000fe40001800000 */
[----:B---3--:R-:W-:Y:S02]  /*2e90*/  FMNMX.FTZ R75, R45, R4, !PT ;  /* 0x000000042d4b7209 */ /* 0x008fe40007810000 */
[----:B------:R-:W-:-:S02]  /*2ea0*/  ISETP.GT.AND P3, PT, R39, 0x78, PT ;  /* 0x000000782700780c */ /* 0x000fc40003f64270 */
[----:B------:R-:W-:Y:S01]  /*2eb0*/  FSEL R63, R49, -INF , P4 ;  /* 0xff800000313f7808 */ /* 0x000fe20002000000 */
[--C-:B------:R-:W-:Y:S01]  /*2ec0*/  FFMA.FTZ R49, R66, UR48, -R3.reuse ;  /* 0x0000003042317c23 */ /* 0x100fe20008010803 */
[----:B------:R-:W-:Y:S01]  /*2ed0*/  FMNMX.FTZ R4, R62, R75, !PT ;  /* 0x0000004b3e047209 */ /* 0x000fe20007810000 */
[----:B------:R2:W-:Y:S01]  /*2ee0*/  MUFU.EX2 R48, R74 ;  /* 0x0000004a00307308 */ /* 0x0005e20000000800 */
[----:B------:R-:W-:Y:S02]  /*2ef0*/  ISETP.GT.AND P4, PT, R39, 0x79, PT ;  /* 0x000000792700780c */ /* 0x000fe40003f84270 */
[----:B------:R-:W-:Y:S02]  /*2f00*/  FSEL R52, R52, -INF , P3 ;  /* 0xff80000034347808 */ /* 0x000fe40001800000 */
[----:B------:R-:W-:Y:S02]  /*2f10*/  FMNMX.FTZ R75, R63, R4, !PT ;  /* 0x000000043f4b7209 */ /* 0x000fe40007810000 */
[----:B------:R-:W-:Y:S01]  /*2f20*/  FSEL R53, R53, -INF , P4 ;  /* 0xff80000035357808 */ /* 0x000fe20002000000 */
[----:B------:R-:W3:Y:S01]  /*2f30*/  MUFU.EX2 R14, R14 ;  /* 0x0000000e000e7308 */ /* 0x000ee20000000800 */
[----:B------:R-:W-:Y:S01]  /*2f40*/  ISETP.GT.AND P3, PT, R39, 0x80, PT ;  /* 0x000000802700780c */ /* 0x000fe20003f64270 */
[----:B--2---:R-:W-:Y:S01]  /*2f50*/  FFMA.FTZ R74, R67, UR48, -R3 ;  /* 0x00000030434a7c23 */ /* 0x004fe20008010803 */
[----:B------:R-:W-:-:S02]  /*2f60*/  FMNMX.FTZ R4, R52, R75, !PT ;  /* 0x0000004b34047209 */ /* 0x000fc40007810000 */
[----:B------:R-:W-:Y:S02]  /*2f70*/  ISETP.GT.AND P4, PT, R39, 0x81, PT ;  /* 0x000000812700780c */ /* 0x000fe40003f84270 */
[----:B------:R-:W-:Y:S01]  /*2f80*/  FSEL R66, R24, -INF , P3 ;  /* 0xff80000018427808 */ /* 0x000fe20001800000 */
[----:B------:R-:W-:Y:S01]  /*2f90*/  MUFU.EX2 R16, R16 ;  /* 0x0000001000107308 */ /* 0x000fe20000000800 */
[----:B------:R-:W-:Y:S02]  /*2fa0*/  FMNMX.FTZ R75, R53, R4, !PT ;  /* 0x00000004354b7209 */ /* 0x000fe40007810000 */
[----:B------:R-:W-:Y:S02]  /*2fb0*/  ISETP.GT.AND P3, PT, R39, 0x88, PT ;  /* 0x000000882700780c */ /* 0x000fe40003f64270 */
[----:B------:R-:W-:Y:S01]  /*2fc0*/  FSEL R67, R25, -INF , P4 ;  /* 0xff80000019437808 */ /* 0x000fe20002000000 */
[----:B------:R-:W-:Y:S01]  /*2fd0*/  FFMA.FTZ R25, R70, UR48, -R3 ;  /* 0x0000003046197c23 */ /* 0x000fe20008010803 */
[----:B------:R-:W-:Y:S01]  /*2fe0*/  FMNMX.FTZ R4, R66, R75, !PT ;  /* 0x0000004b42047209 */ /* 0x000fe20007810000 */
[----:B------:R2:W-:Y:S01]  /*2ff0*/  MUFU.EX2 R24, R74 ;  /* 0x0000004a00187308 */ /* 0x0005e20000000800 */
[----:B------:R-:W-:-:S02]  /*3000*/  ISETP.GT.AND P4, PT, R39, 0x89, PT ;  /* 0x000000892700780c */ /* 0x000fc40003f84270 */
[----:B------:R-:W-:Y:S02]  /*3010*/  FSEL R28, R28, -INF , P3 ;  /* 0xff8000001c1c7808 */ /* 0x000fe40001800000 */
[----:B------:R-:W-:Y:S02]  /*3020*/  FMNMX.FTZ R75, R67, R4, !PT ;  /* 0x00000004434b7209 */ /* 0x000fe40007810000 */
[----:B------:R-:W-:Y:S01]  /*3030*/  ISETP.GT.AND P3, PT, R39, 0x90, PT ;  /* 0x000000902700780c */ /* 0x000fe20003f64270 */
[----:B------:R-:W4:Y:S01]  /*3040*/  MUFU.EX2 R18, R18 ;  /* 0x0000001200127308 */ /* 0x000f220000000800 */
[----:B------:R-:W-:Y:S02]  /*3050*/  FSEL R29, R29, -INF , P4 ;  /* 0xff8000001d1d7808 */ /* 0x000fe40002000000 */
[----:B------:R-:W-:Y:S02]  /*3060*/  FMNMX.FTZ R4, R28, R75, !PT ;  /* 0x0000004b1c047209 */ /* 0x000fe40007810000 */
[----:B------:R-:W-:-:S02]  /*3070*/  ISETP.GT.AND P4, PT, R39, 0x91, PT ;  /* 0x000000912700780c */ /* 0x000fc40003f84270 */
[----:B------:R-:W-:Y:S01]  /*3080*/  FSEL R70, R32, -INF , P3 ;  /* 0xff80000020467808 */ /* 0x000fe20001800000 */
[----:B------:R-:W-:Y:S01]  /*3090*/  MUFU.EX2 R20, R20 ;  /* 0x0000001400147308 */ /* 0x000fe20000000800 */
[----:B------:R-:W-:Y:S02]  /*30a0*/  FMNMX.FTZ R75, R29, R4, !PT ;  /* 0x000000041d4b7209 */ /* 0x000fe40007810000 */
[----:B------:R-:W-:Y:S02]  /*30b0*/  ISETP.GT.AND P3, PT, R39, 0x98, PT ;  /* 0x000000982700780c */ /* 0x000fe40003f64270 */
[----:B------:R-:W-:Y:S01]  /*30c0*/  FSEL R71, R33, -INF , P4 ;  /* 0xff80000021477808 */ /* 0x000fe20002000000 */
[--C-:B------:R-:W-:Y:S01]  /*30d0*/  FFMA.FTZ R33, R42, UR48, -R3.reuse ;  /* 0x000000302a217c23 */ /* 0x100fe20008010803 */
[----:B------:R-:W-:Y:S01]  /*30e0*/  FMNMX.FTZ R4, R70, R75, !PT ;  /* 0x0000004b46047209 */ /* 0x000fe20007810000 */
[--C-:B------:R-:W-:Y:S01]  /*30f0*/  FFMA.FTZ R42, R47, UR48, -R3.reuse ;  /* 0x000000302f2a7c23 */ /* 0x100fe20008010803 */
[----:B------:R-:W-:Y:S01]  /*3100*/  ISETP.GT.AND P4, PT, R39, 0x99, PT ;  /* 0x000000992700780c */ /* 0x000fe20003f84270 */
[--C-:B------:R-:W-:Y:S01]  /*3110*/  FFMA.FTZ R47, R54, UR48, -R3.reuse ;  /* 0x00000030362f7c23 */ /* 0x100fe20008010803 */
[----:B------:R-:W-:Y:S01]  /*3120*/  FSEL R39, R36, -INF , P3 ;  /* 0xff80000024277808 */ /* 0x000fe20001800000 */
[--C-:B------:R-:W-:Y:S01]  /*3130*/  FFMA.FTZ R36, R43, UR48, -R3.reuse ;  /* 0x000000302b247c23 */ /* 0x100fe20008010803 */
[----:B------:R-:W-:Y:S01]  /*3140*/  FMNMX.FTZ R4, R71, R4, !PT ;  /* 0x0000000447047209 */ /* 0x000fe20007810000 */
[--C-:B------:R-:W-:Y:S01]  /*3150*/  FFMA.FTZ R43, R50, UR48, -R3.reuse ;  /* 0x00000030322b7c23 */ /* 0x100fe20008010803 */
[----:B--2---:R-:W-:Y:S01]  /*3160*/  FSEL R74, R37, -INF , P4 ;  /* 0xff800000254a7808 */ /* 0x004fe20002000000 */
[----:B------:R-:W-:Y:S01]  /*3170*/  FFMA.FTZ R50, R55, UR48, -R3 ;  /* 0x0000003037327c23 */ /* 0x000fe20008010803 */
[----:B------:R-:W-:Y:S01]  /*3180*/  FMNMX.FTZ R37, R39, R4, !PT ;  /* 0x0000000427257209 */ /* 0x000fe20007810000 */
[----:B------:R-:W-:Y:S01]  /*3190*/  MUFU.EX2 R32, R78 ;  /* 0x0000004e00207308 */ /* 0x000fe20000000800 */
[----:B-1----:R-:W-:-:S02]  /*31a0*/  F2FP.SATFINITE.E4M3.F32.PACK_AB_MERGE_C R153, R10, R9, RZ ;  /* 0x000000090a99723e */ /* 0x002fc400048070ff */
[----:B------:R-:W-:Y:S01]  /*31b0*/  FMNMX.FTZ R4, R74, R37, !PT ;  /* 0x000000254a047209 */ /* 0x000fe20007810000 */
[--C-:B------:R-:W-:Y:S01]  /*31c0*/  FFMA.FTZ R37, R46, UR48, -R3.reuse ;  /* 0x000000302e257c23 */ /* 0x100fe20008010803 */
[--C-:B------:R-:W-:Y:S01]  /*31d0*/  FFMA.FTZ R46, R51, UR48, -R3.reuse ;  /* 0x00000030332e7c23 */ /* 0x100fe20008010803 */
[----:B------:R-:W-:Y:S01]  /*31e0*/  FFMA.FTZ R3, R2, UR48, -R3 ;  /* 0x0000003002037c23 */ /* 0x000fe20008010803 */
[----:B---3--:R-:W-:Y:S01]  /*31f0*/  F2FP.SATFINITE.E4M3.F32.PACK_AB_MERGE_C R155, R14, R13, RZ ;  /* 0x0000000d0e9b723e */ /* 0x008fe200048070ff */
[----:B------:R-:W1:Y:S01]  /*3200*/  SHFL.BFLY PT, R75, R4, 0x2, 0x1f ;  /* 0x0c401f00044b7f89 */ /* 0x000e6200000e0000 */
[----:B------:R-:W2:Y:S01]  /*3210*/  MUFU.EX2 R22, R22 ;  /* 0x0000001600167308 */ /* 0x000ea20000000800 */
[----:B------:R-:W-:Y:S02]  /*3220*/  F2FP.SATFINITE.E4M3.F32.PACK_AB_MERGE_C R153, R8, R7, R153 ;  /* 0x000000070899723e */ /* 0x000fe40004807099 */
[----:B----4-:R-:W-:Y:S02]  /*3230*/  F2FP.SATFINITE.E4M3.F32.PACK_AB_MERGE_C R149, R18, R17, RZ ;  /* 0x000000111295723e */ /* 0x010fe400048070ff */
[----:B------:R-:W-:-:S02]  /*3240*/  F2FP.SATFINITE.E4M3.F32.PACK_AB_MERGE_C R155, R12, R11, R155 ;  /* 0x0000000b0c9b723e */ /* 0x000fc4000480709b */
[----:B------:R-:W-:Y:S01]  /*3250*/  F2FP.SATFINITE.E4M3.F32.PACK_AB_MERGE_C R149, R16, R15, R149 ;  /* 0x0000000f1095723e */ /* 0x000fe20004807095 */
[----:B------:R-:W-:Y:S08]  /*3260*/  MUFU.EX2 R41, R41 ;  /* 0x0000002900297308 */ /* 0x000ff00000000800 */
[----:B------:R-:W-:Y:S01]  /*3270*/  MUFU.EX2 R49, R49 ;  /* 0x0000003100317308 */ /* 0x000fe20000000800 */
[----:B--2---:R-:W-:-:S04]  /*3280*/  F2FP.SATFINITE.E4M3.F32.PACK_AB_MERGE_C R151, R22, R21, RZ ;  /* 0x000000151697723e */ /* 0x004fc800048070ff */
[----:B------:R-:W-:Y:S02]  /*3290*/  F2FP.SATFINITE.E4M3.F32.PACK_AB_MERGE_C R151, R20, R19, R151 ;  /* 0x000000131497723e */ /* 0x000fe40004807097 */
[----:B-1----:R-:W-:Y:S01]  /*32a0*/  FMNMX.FTZ R75, R4, R75, !PT ;  /* 0x0000004b044b7209 */ /* 0x002fe20007810000 */
[----:B------:R-:W-:Y:S04]  /*32b0*/  MUFU.EX2 R25, R25 ;  /* 0x0000001900197308 */ /* 0x000fe80000000800 */
[----:B------:R-:W1:Y:S04]  /*32c0*/  SHFL.BFLY PT, R4, R75, 0x1, 0x1f ;  /* 0x0c201f004b047f89 */ /* 0x000e6800000e0000 */
[----:B------:R-:W-:Y:S08]  /*32d0*/  MUFU.EX2 R33, R33 ;  /* 0x0000002100217308 */ /* 0x000ff00000000800 */
[----:B------:R-:W-:Y:S08]  /*32e0*/  MUFU.EX2 R36, R36 ;  /* 0x0000002400247308 */ /* 0x000ff00000000800 */
[----:B------:R-:W-:Y:S01]  /*32f0*/  MUFU.EX2 R37, R37 ;  /* 0x0000002500257308 */ /* 0x000fe20000000800 */
[----:B-1----:R-:W-:Y:S01]  /*3300*/  FMNMX.FTZ R4, R75, R4, !PT ;  /* 0x000000044b047209 */ /* 0x002fe20007810000 */
[----:B------:R-:W-:-:S03]  /*3310*/  IMAD.U32 R75, RZ, RZ, UR48 ;  /* 0x00000030ff4b7e24 */ /* 0x000fc6000f8e00ff */
[C---:B------:R-:W-:Y:S01]  /*3320*/  FSETP.NEU.FTZ.AND P3, PT, R4.reuse, -INF , PT ;  /* 0xff8000000400780b */ /* 0x040fe20003f7d000 */
[----:B------:R-:W-:Y:S02]  /*3330*/  FFMA.FTZ R75, R4, R75, -8 ;  /* 0xc1000000044b7423 */ /* 0x000fe4000001004b */
[----:B------:R-:W-:Y:S03]  /*3340*/  MUFU.EX2 R42, R42 ;  /* 0x0000002a002a7308 */ /* 0x000fe60000000800 */
[----:B------:R-:W-:Y:S02]  /*3350*/  FSEL R75, R75, RZ, P3 ;  /* 0x000000ff4b4b7208 */ /* 0x000fe40001800000 */
[----:B------:R-:W-:-:S03]  /*3360*/  PLOP3.LUT P3, PT, PT, PT, UP1, 0x80, 0x0 ;  /* 0x000000000000781c */ /* 0x000fc60003f6f018 */
        /* <DEDUP_REMOVED lines=16> */
[----:B------:R-:W1:Y:S01]  /*3470*/  MUFU.EX2 R51, R51 ;  /* 0x0000003300337308 */ /* 0x000e620000000800 */
[--C-:B------:R-:W-:Y:S01]  /*3480*/  FFMA.FTZ R85, R61, UR48, -R75.reuse ;  /* 0x000000303d557c23 */ /* 0x100fe2000801084b */
[--C-:B------:R-:W-:Y:S01]  /*3490*/  FFMA.FTZ R60, R64, UR48, -R75.reuse ;  /* 0x00000030403c7c23 */ /* 0x100fe2000801084b */
[--C-:B------:R-:W-:Y:S01]  /*34a0*/  FFMA.FTZ R61, R65, UR48, -R75.reuse ;  /* 0x00000030413d7c23 */ /* 0x100fe2000801084b */
[--C-:B------:R-:W-:Y:S01]  /*34b0*/  FFMA.FTZ R64, R68, UR48, -R75.reuse ;  /* 0x0000003044407c23 */ /* 0x100fe2000801084b */
[--C-:B------:R-:W-:Y:S01]  /*34c0*/  FFMA.FTZ R65, R69, UR48, -R75.reuse ;  /* 0x0000003045417c23 */ /* 0x100fe2000801084b */
[----:B------:R-:W-:Y:S01]  /*34d0*/  FADD.FTZ R68, R7, R8 ;  /* 0x0000000807447221 */ /* 0x000fe20000010000 */
        /* <DEDUP_REMOVED lines=11> */
[----:B------:R-:W-:Y:S01]  /*3590*/  FADD.FTZ R89, R11, R90 ;  /* 0x0000005a0b597221 */ /* 0x000fe20000010000 */
[--C-:B------:R-:W-:Y:S01]  /*35a0*/  FFMA.FTZ R57, R57, UR48, -R75.reuse ;  /* 0x0000003039397c23 */ /* 0x100fe2000801084b */
[----:B------:R-:W-:Y:S01]  /*35b0*/  @!P1 PRMT R68, RZ, 0x654, R68 ;  /* 0x00000654ff449816 */ /* 0x000fe20000000044 */
[----:B------:R-:W-:Y:S01]  /*35c0*/  FFMA.FTZ R62, R62, UR48, -R75 ;  /* 0x000000303e3e7c23 */ /* 0x000fe2000801084b */
[----:B------:R-:W-:Y:S01]  /*35d0*/  FADD.FTZ R90, R12, R89 ;  /* 0x000000590c5a7221 */ /* 0x000fe20000010000 */
[----:B------:R-:W-:Y:S01]  /*35e0*/  FFMA.FTZ R59, R59, UR48, -R75 ;  /* 0x000000303b3b7c23 */ /* 0x000fe2000801084b */
[----:B------:R-:W1:Y:S01]  /*35f0*/  MUFU.EX2 R54, R54 ;  /* 0x0000003600367308 */ /* 0x000e620000000800 */
[----:B--2---:R-:W-:Y:S01]  /*3600*/  FADD.FTZ R88, R78, R69 ;  /* 0x000000454e587221 */ /* 0x004fe20000010000 */
[----:B------:R2:W-:Y:S01]  /*3610*/  @!P1 SYNCS.ARRIVE.TRANS64.RED.A1T0 RZ, [R68+URZ], RZ ;  /* 0x000000ff44ff99a7 */ /* 0x0005e2000810043f */
[----:B------:R-:W-:Y:S01]  /*3620*/  FADD.FTZ R89, R13, R90 ;  /* 0x0000005a0d597221 */ /* 0x000fe20000010000 */
[--C-:B------:R-:W-:Y:S01]  /*3630*/  FFMA.FTZ R58, R58, UR48, -R75.reuse ;  /* 0x000000303a3a7c23 */ /* 0x100fe2000801084b */
[--C-:B------:R-:W-:Y:S01]  /*3640*/  FFMA.FTZ R44, R44, UR48, -R75.reuse ;  /* 0x000000302c2c7c23 */ /* 0x100fe2000801084b */
[--C-:B------:R-:W-:Y:S01]  /*3650*/  FFMA.FTZ R45, R45, UR48, -R75.reuse ;  /* 0x000000302d2d7c23 */ /* 0x100fe2000801084b */
[--C-:B------:R-:W-:Y:S01]  /*3660*/  FFMA.FTZ R63, R63, UR48, -R75.reuse ;  /* 0x000000303f3f7c23 */ /* 0x100fe2000801084b */
[----:B------:R-:W4:Y:S01]  /*3670*/  MUFU.EX2 R55, R55 ;  /* 0x0000003700377308 */ /* 0x000f220000000800 */
[----:B---3--:R-:W-:Y:S01]  /*3680*/  FADD.FTZ R69, R79, R88 ;  /* 0x000000584f457221 */ /* 0x008fe20000010000 */
[--C-:B------:R-:W-:Y:S01]  /*3690*/  FFMA.FTZ R52, R52, UR48, -R75.reuse ;  /* 0x0000003034347c23 */ /* 0x100fe2000801084b */
[--C-:B------:R-:W-:Y:S01]  /*36a0*/  FFMA.FTZ R53, R53, UR48, -R75.reuse ;  /* 0x0000003035357c23 */ /* 0x100fe2000801084b */
[--C-:B------:R-:W-:Y:S01]  /*36b0*/  FFMA.FTZ R66, R66, UR48, -R75.reuse ;  /* 0x0000003042427c23 */ /* 0x100fe2000801084b */
[--C-:B------:R-:W-:Y:S01]  /*36c0*/  FFMA.FTZ R67, R67, UR48, -R75.reuse ;  /* 0x0000003043437c23 */ /* 0x100fe2000801084b */
[--C-:B------:R-:W-:Y:S01]  /*36d0*/  FFMA.FTZ R70, R70, UR48, -R75.reuse ;  /* 0x0000003046467c23 */ /* 0x100fe2000801084b */
[----:B------:R-:W-:Y:S01]  /*36e0*/  FFMA.FTZ R71, R71, UR48, -R75 ;  /* 0x0000003047477c23 */ /* 0x000fe2000801084b */
[----:B------:R-:W2:Y:S01]  /*36f0*/  MUFU.EX2 R82, R82 ;  /* 0x0000005200527308 */ /* 0x000ea20000000800 */
[----:B-1----:R-:W-:Y:S01]  /*3700*/  FADD.FTZ R88, R54, R69 ;  /* 0x0000004536587221 */ /* 0x002fe20000010000 */
[--C-:B------:R-:W-:Y:S01]  /*3710*/  FFMA.FTZ R39, R39, UR48, -R75.reuse ;  /* 0x0000003027277c23 */ /* 0x100fe2000801084b */
[----:B------:R-:W-:Y:S01]  /*3720*/  FFMA.FTZ R74, R74, UR48, -R75 ;  /* 0x000000304a4a7c23 */ /* 0x000fe2000801084b */
[----:B------:R-:W-:-:S04]  /*3730*/  F2FP.SATFINITE.E4M3.F32.PACK_AB_MERGE_C R78, R79, R78, RZ ;  /* 0x0000004e4f4e723e */ /* 0x000fc800048070ff */
[----:B------:R-:W1:Y:S01]  /*3740*/  MUFU.EX2 R83, R83 ;  /* 0x0000005300537308 */ /* 0x000e620000000800 */
[----:B----4-:R-:W-:Y:S01]  /*3750*/  FADD.FTZ R69, R55, R88 ;  /* 0x0000005837457221 */ /* 0x010fe20000010000 */
[----:B------:R-:W-:Y:S01]  /*3760*/  FADD.FTZ R88, R14, R89 ;  /* 0x000000590e587221 */ /* 0x000fe20000010000 */
[----:B------:R-:W-:-:S03]  /*3770*/  F2FP.SATFINITE.E4M3.F32.PACK_AB_MERGE_C R152, R51, R2, R78 ;  /* 0x000000023398723e */ /* 0x000fc6000480704e */
[----:B------:R-:W-:Y:S02]  /*3780*/  FADD.FTZ R89, R15, R88 ;  /* 0x000000580f597221 */ /* 0x000fe40000010000 */
[----:B------:R-:W3:Y:S01]  /*3790*/  MUFU.EX2 R72, R72 ;  /* 0x0000004800487308 */ /* 0x000ee20000000800 */
[----:B--2---:R-:W-:Y:S01]  /*37a0*/  FADD.FTZ R68, R82, R69 ;  /* 0x0000004552447221 */ /* 0x004fe20000010000 */
[----:B------:R-:W-:-:S04]  /*37b0*/  FADD.FTZ R88, R16, R89 ;  /* 0x0000005910587221 */ /* 0x000fc80000010000 */
[----:B------:R-:W-:Y:S02]  /*37c0*/  FADD.FTZ R89, R17, R88 ;  /* 0x0000005811597221 */ /* 0x000fe40000010000 */
[----:B------:R-:W2:Y:S01]  /*37d0*/  MUFU.EX2 R73, R73 ;  /* 0x0000004900497308 */ /* 0x000ea20000000800 */
[C---:B-1----:R-:W-:Y:S01]  /*37e0*/  FADD.FTZ R69, R83.reuse, R68 ;  /* 0x0000004453457221 */ /* 0x042fe20000010000 */
[----:B------:R-:W-:Y:S01]  /*37f0*/  FADD.FTZ R90, R18, R89 ;  /* 0x00000059125a7221 */ /* 0x000fe20000010000 */
[----:B------:R-:W-:-:S03]  /*3800*/  F2FP.SATFINITE.E4M3.F32.PACK_AB_MERGE_C R82, R83, R82, RZ ;  /* 0x000000525352723e */ /* 0x000fc600048070ff */
[----:B------:R-:W-:Y:S01]  /*3810*/  FADD.FTZ R91, R19, R90 ;  /* 0x0000005a135b7221 */ /* 0x000fe20000010000 */
[----:B------:R-:W-:Y:S01]  /*3820*/  F2FP.SATFINITE.E4M3.F32.PACK_AB_MERGE_C R154, R55, R54, R82 ;  /* 0x00000036379a723e */ /* 0x000fe20004807052 */
[----:B------:R-:W1:Y:S01]  /*3830*/  MUFU.EX2 R86, R86 ;  /* 0x0000005600567308 */ /* 0x000e620000000800 */
[----:B---3--:R-:W-:Y:S01]  /*3840*/  FADD.FTZ R68, R72, R69 ;  /* 0x0000004548447221 */ /* 0x008fe20000010000 */
[----:B------:R-:W-:Y:S01]  /*3850*/  FADD.FTZ R90, R20, R91 ;  /* 0x0000005b145a7221 */ /* 0x000fe20000010000 */
[----:B------:R-:W-:-:S03]  /*3860*/  CS2R R54, SRZ ;  /* 0x0000000000367805 */ /* 0x000fc6000001ff00 */
[----:B------:R-:W-:Y:S02]  /*3870*/  FADD.FTZ R91, R21, R90 ;  /* 0x0000005a155b7221 */ /* 0x000fe40000010000 */
[----:B------:R-:W3:Y:S01]  /*3880*/  MUFU.EX2 R87, R87 ;  /* 0x0000005700577308 */ /* 0x000ee20000000800 */
[----:B--2---:R-:W-:Y:S01]  /*3890*/  FADD.FTZ R69, R73, R68 ;  /* 0x0000004449457221 */ /* 0x004fe20000010000 */
[----:B------:R-:W-:-:S06]  /*38a0*/  FFMA.FTZ R68, R28, UR48, -R75 ;  /* 0x000000301c447c23 */ /* 0x000fcc000801084b */
[----:B------:R-:W2:Y:S01]  /*38b0*/  MUFU.EX2 R76, R76 ;  /* 0x0000004c004c7308 */ /* 0x000ea20000000800 */
[----:B-1----:R-:W-:Y:S01]  /*38c0*/  FADD.FTZ R88, R86, R69 ;  /* 0x0000004556587221 */ /* 0x002fe20000010000 */
[----:B------:R-:W-:-:S06]  /*38d0*/  FFMA.FTZ R69, R29, UR48, -R75 ;  /* 0x000000301d457c23 */ /* 0x000fcc000801084b */
[----:B------:R-:W1:Y:S01]  /*38e0*/  MUFU.EX2 R77, R77 ;  /* 0x0000004d004d7308 */ /* 0x000e620000000800 */
[C---:B---3--:R-:W-:Y:S01]  /*38f0*/  FADD.FTZ R89, R87.reuse, R88 ;  /* 0x0000005857597221 */ /* 0x048fe20000010000 */
[----:B------:R-:W-:-:S04]  /*3900*/  F2FP.SATFINITE.E4M3.F32.PACK_AB_MERGE_C R86, R87, R86, RZ ;  /* 0x000000565756723e */ /* 0x000fc800048070ff */
[----:B------:R-:W-:Y:S02]  /*3910*/  F2FP.SATFINITE.E4M3.F32.PACK_AB_MERGE_C R148, R73, R72, R86 ;  /* 0x000000484994723e */ /* 0x000fe40004807056 */
[----:B------:R-:W3:Y:S01]  /*3920*/  MUFU.EX2 R80, R80 ;  /* 0x0000005000507308 */ /* 0x000ee20000000800 */
[----:B--2---:R-:W-:-:S07]  /*3930*/  FADD.FTZ R88, R76, R89 ;  /* 0x000000594c587221 */ /* 0x004fce0000010000 */
[----:B------:R-:W2:Y:S01]  /*3940*/  MUFU.EX2 R81, R81 ;  /* 0x0000005100517308 */ /* 0x000ea20000000800 */
[----:B-1----:R-:W-:Y:S01]  /*3950*/  FADD.FTZ R89, R77, R88 ;  /* 0x000000584d597221 */ /* 0x002fe20000010000 */
[----:B------:R-:W-:-:S04]  /*3960*/  FADD.FTZ R88, R22, R91 ;  /* 0x0000005b16587221 */ /* 0x000fc80000010000 */
[----:B------:R-:W-:Y:S02]  /*3970*/  FADD.FTZ R75, R23, R88 ;  /* 0x00000058174b7221 */ /* 0x000fe40000010000 */
[----:B------:R-:W1:Y:S02]  /*3980*/  MUFU.EX2 R56, R56 ;  /* 0x0000003800387308 */ /* 0x000e640000000800 */
[----:B------:R-:W-:-:S04]  /*3990*/  FADD.FTZ R14, R40, R75 ;  /* 0x0000004b280e7221 */ /* 0x000fc80000010000 */
[----:B------:R-:W-:Y:S01]  /*39a0*/  FADD.FTZ R13, R41, R14 ;  /* 0x0000000e290d7221 */ /* 0x000fe20000010000 */
[C---:B------:R-:W-:Y:S01]  /*39b0*/  F2FP.SATFINITE.E4M3.F32.PACK_AB_MERGE_C R41, R48.reuse, R41, RZ ;  /* 0x000000293029723e */ /* 0x040fe200048070ff */
[----:B------:R-:W4:Y:S02]  /*39c0*/  MUFU.EX2 R57, R57 ;  /* 0x0000003900397308 */ /* 0x000f240000000800 */
[----:B------:R-:W-:Y:S01]  /*39d0*/  FADD.FTZ R48, R48, R13 ;  /* 0x0000000d30307221 */ /* 0x000fe20000010000 */
[----:B------:R-:W-:Y:S02]  /*39e0*/  F2FP.SATFINITE.E4M3.F32.PACK_AB_MERGE_C R145, R40, R23, R41 ;  /* 0x000000172891723e */ /* 0x000fe40004807029 */
[----:B------:R-:W-:Y:S01]  /*39f0*/  CS2R R40, SRZ ;  /* 0x0000000000287805 */ /* 0x000fe2000001ff00 */
[----:B------:R-:W-:Y:S02]  /*3a00*/  FADD.FTZ R13, R49, R48 ;  /* 0x00000030310d7221 */ /* 0x000fe40000010000 */
[----:B------:R-:W5:Y:S02]  /*3a10*/  MUFU.EX2 R84, R84 ;  /* 0x0000005400547308 */ /* 0x000f640000000800 */
[----:B------:R-:W-:-:S04]  /*3a20*/  FADD.FTZ R14, R24, R13 ;  /* 0x0000000d180e7221 */ /* 0x000fc80000010000 */
[----:B------:R-:W-:Y:S01]  /*3a30*/  FADD.FTZ R13, R25, R14 ;  /* 0x0000000e190d7221 */ /* 0x000fe20000010000 */
[C---:B------:R-:W-:Y:S01]  /*3a40*/  F2FP.SATFINITE.E4M3.F32.PACK_AB_MERGE_C R25, R32.reuse, R25, RZ ;  /* 0x000000192019723e */ /* 0x040fe200048070ff */
[----:B------:R3:W-:Y:S02]  /*3a50*/  MUFU.EX2 R28, R62 ;  /* 0x0000003e001c7308 */ /* 0x0007e40000000800 */
[----:B------:R-:W-:Y:S01]  /*3a60*/  FADD.FTZ R32, R32, R13 ;  /* 0x0000000d20207221 */ /* 0x000fe20000010000 */
[----:B------:R-:W-:Y:S02]  /*3a70*/  F2FP.SATFINITE.E4M3.F32.PACK_AB_MERGE_C R147, R24, R49, R25 ;  /* 0x000000311893723e */ /* 0x000fe40004807019 */
[----:B------:R-:W-:Y:S02]  /*3a80*/  CS2R R24, SRZ ;  /* 0x0000000000187805 */ /* 0x000fe4000001ff00 */
[----:B------:R-:W-:Y:S01]  /*3a90*/  CS2R R48, SRZ ;  /* 0x0000000000307805 */ /* 0x000fe2000001ff00 */
[----:B------:R-:W0:Y:S01]  /*3aa0*/  MUFU.EX2 R85, R85 ;  /* 0x0000005500557308 */ /* 0x000e220000000800 */
[----:B---3--:R-:W-:Y:S01]  /*3ab0*/  FADD.FTZ R62, R80, R89 ;  /* 0x00000059503e7221 */ /* 0x008fe20000010000 */
[----:B--2---:R-:W-:-:S03]  /*3ac0*/  F2FP.SATFINITE.E4M3.F32.PACK_AB_MERGE_C R80, R81, R80, RZ ;  /* 0x000000505150723e */ /* 0x004fc600048070ff */
[----:B------:R-:W-:Y:S01]  /*3ad0*/  FADD.FTZ R9, R81, R62 ;  /* 0x0000003e51097221 */ /* 0x000fe20000010000 */
[----:B------:R-:W-:Y:S02]  /*3ae0*/  F2FP.SATFINITE.E4M3.F32.PACK_AB_MERGE_C R150, R77, R76, R80 ;  /* 0x0000004c4d96723e */ /* 0x000fe40004807050 */
[----:B------:R-:W2:Y:S01]  /*3af0*/  MUFU.EX2 R60, R60 ;  /* 0x0000003c003c7308 */ /* 0x000ea20000000800 */
[----:B-1----:R-:W-:-:S04]  /*3b00*/  FADD.FTZ R10, R56, R9 ;  /* 0x00000009380a7221 */ /* 0x002fc80000010000 */
[----:B----4-:R-:W-:-:S03]  /*3b10*/  FADD.FTZ R9, R57, R10 ;  /* 0x0000000a39097221 */ /* 0x010fc60000010000 */
[----:B------:R-:W1:Y:S01]  /*3b20*/  MUFU.EX2 R61, R61 ;  /* 0x0000003d003d7308 */ /* 0x000e620000000800 */
[----:B-----5:R-:W-:Y:S01]  /*3b30*/  FADD.FTZ R10, R84, R9 ;  /* 0x00000009540a7221 */ /* 0x020fe20000010000 */
[----:B0-----:R-:W-:-:S03]  /*3b40*/  F2FP.SATFINITE.E4M3.F32.PACK_AB_MERGE_C R84, R85, R84, RZ ;  /* 0x000000545554723e */ /* 0x001fc600048070ff */
[----:B------:R-:W-:Y:S01]  /*3b50*/  FADD.FTZ R9, R85, R10 ;  /* 0x0000000a55097221 */ /* 0x000fe20000010000 */
[----:B------:R-:W-:Y:S02]  /*3b60*/  F2FP.SATFINITE.E4M3.F32.PACK_AB_MERGE_C R144, R57, R56, R84 ;  /* 0x000000383990723e */ /* 0x000fe40004807054 */
[----:B------:R-:W0:Y:S01]  /*3b70*/  MUFU.EX2 R64, R64 ;  /* 0x0000004000407308 */ /* 0x000e220000000800 */
[----:B--2---:R-:W-:-:S07]  /*3b80*/  FADD.FTZ R10, R60, R9 ;  /* 0x000000093c0a7221 */ /* 0x004fce0000010000 */
[----:B------:R-:W2:Y:S01]  /*3b90*/  MUFU.EX2 R65, R65 ;  /* 0x0000004100417308 */ /* 0x000ea20000000800 */
[----:B-1----:R-:W-:-:S07]  /*3ba0*/  FADD.FTZ R9, R61, R10 ;  /* 0x0000000a3d097221 */ /* 0x002fce0000010000 */
[----:B------:R-:W1:Y:S01]  /*3bb0*/  MUFU.EX2 R59, R59 ;  /* 0x0000003b003b7308 */ /* 0x000e620000000800 */
[----:B0-----:R-:W-:Y:S01]  /*3bc0*/  FADD.FTZ R8, R64, R9 ;  /* 0x0000000940087221 */ /* 0x001fe20000010000 */
[----:B------:R-:W-:-:S06]  /*3bd0*/  FADD.FTZ R9, R33, R32 ;  /* 0x0000002021097221 */ /* 0x000fcc0000010000 */
[----:B------:R-:W0:Y:S01]  /*3be0*/  MUFU.EX2 R58, R58 ;  /* 0x0000003a003a7308 */ /* 0x000e220000000800 */
[C---:B--2---:R-:W-:Y:S01]  /*3bf0*/  FADD.FTZ R8, R65.reuse, R8 ;  /* 0x0000000841087221 */ /* 0x044fe20000010000 */
[----:B------:R-:W-:-:S04]  /*3c00*/  F2FP.SATFINITE.E4M3.F32.PACK_AB_MERGE_C R64, R65, R64, RZ ;  /* 0x000000404140723e */ /* 0x000fc800048070ff */
[----:B------:R-:W-:Y:S02]  /*3c10*/  F2FP.SATFINITE.E4M3.F32.PACK_AB_MERGE_C R146, R61, R60, R64 ;  /* 0x0000003c3d92723e */ /* 0x000fe40004807040 */
[----:B------:R-:W2:Y:S01]  /*3c20*/  MUFU.EX2 R44, R44 ;  /* 0x0000002c002c7308 */ /* 0x000ea20000000800 */
[----:B-1----:R-:W-:Y:S01]  /*3c30*/  FADD.FTZ R7, R59, R8 ;  /* 0x000000083b077221 */ /* 0x002fe20000010000 */
[----:B------:R-:W-:-:S04]  /*3c40*/  FADD.FTZ R8, R36, R9 ;  /* 0x0000000924087221 */ /* 0x000fc80000010000 */
[----:B------:R-:W-:Y:S01]  /*3c50*/  FADD.FTZ R9, R37, R8 ;  /* 0x0000000825097221 */ /* 0x000fe20000010000 */
[----:B------:R-:W-:Y:S01]  /*3c60*/  F2FP.SATFINITE.E4M3.F32.PACK_AB_MERGE_C R37, R42, R37, RZ ;  /* 0x000000252a25723e */ /* 0x000fe200048070ff */
[----:B------:R-:W1:Y:S01]  /*3c70*/  MUFU.EX2 R45, R45 ;  /* 0x0000002d002d7308 */ /* 0x000e620000000800 */
[----:B0-----:R-:W-:Y:S01]  /*3c80*/  FADD.FTZ R7, R58, R7 ;  /* 0x000000073a077221 */ /* 0x001fe20000010000 */
[----:B------:R-:W-:Y:S01]  /*3c90*/  FADD.FTZ R42, R42, R9 ;  /* 0x000000092a2a7221 */ /* 0x000fe20000010000 */
[----:B------:R-:W-:Y:S02]  /*3ca0*/  F2FP.SATFINITE.E4M3.F32.PACK_AB_MERGE_C R141, R36, R33, R37 ;  /* 0x00000021248d723e */ /* 0x000fe40004807025 */
[----:B------:R-:W-:Y:S02]  /*3cb0*/  CS2R R32, SRZ ;  /* 0x0000000000207805 */ /* 0x000fe4000001ff00 */
[----:B------:R-:W-:Y:S01]  /*3cc0*/  CS2R R36, SRZ ;  /* 0x0000000000247805 */ /* 0x000fe2000001ff00 */
[----:B------:R-:W0:Y:S01]  /*3cd0*/  MUFU.EX2 R46, R46 ;  /* 0x0000002e002e7308 */ /* 0x000e220000000800 */
[----:B--2---:R-:W-:Y:S01]  /*3ce0*/  FADD.FTZ R8, R44, R7 ;  /* 0x000000072c087221 */ /* 0x004fe20000010000 */
[----:B------:R-:W-:-:S06]  /*3cf0*/  FADD.FTZ R7, R43, R42 ;  /* 0x0000002a2b077221 */ /* 0x000fcc0000010000 */
[----:B------:R-:W2:Y:S01]  /*3d00*/  MUFU.EX2 R29, R63 ;  /* 0x0000003f001d7308 */ /* 0x000ea20000000800 */
[C---:B-1----:R-:W-:Y:S01]  /*3d10*/  F2FP.SATFINITE.E4M3.F32.PACK_AB_MERGE_C R44, R45.reuse, R44, RZ ;  /* 0x0000002c2d2c723e */ /* 0x042fe200048070ff */
[----:B------:R-:W-:-:S03]  /*3d20*/  FADD.FTZ R45, R45, R8 ;  /* 0x000000082d2d7221 */ /* 0x000fc60000010000 */
[----:B------:R-:W-:Y:S01]  /*3d30*/  F2FP.SATFINITE.E4M3.F32.PACK_AB_MERGE_C R140, R58, R59, R44 ;  /* 0x0000003b3a8c723e */ /* 0x000fe2000480702c */
[----:B------:R-:W-:Y:S01]  /*3d40*/  FADD.FTZ R8, R28, R45 ;  /* 0x0000002d1c087221 */ /* 0x000fe20000010000 */
[----:B------:R-:W-:Y:S01]  /*3d50*/  CS2R R44, SRZ ;  /* 0x00000000002c7805 */ /* 0x000fe2000001ff00 */
[----:B------:R-:W-:Y:S01]  /*3d60*/  MUFU.EX2 R47, R47 ;  /* 0x0000002f002f7308 */ /* 0x000fe20000000800 */
[----:B0-----:R-:W-:-:S07]  /*3d70*/  FADD.FTZ R10, R46, R7 ;  /* 0x000000072e0a7221 */ /* 0x001fce0000010000 */
[----:B------:R-:W0:Y:S01]  /*3d80*/  MUFU.EX2 R50, R50 ;  /* 0x0000003200327308 */ /* 0x000e220000000800 */
[----:B--2---:R-:W-:-:S07]  /*3d90*/  FADD.FTZ R7, R29, R8 ;  /* 0x000000081d077221 */ /* 0x004fce0000010000 */
[----:B------:R-:W1:Y:S08]  /*3da0*/  MUFU.EX2 R52, R52 ;  /* 0x0000003400347308 */ /* 0x000e700000000800 */
[----:B------:R-:W2:Y:S01]  /*3db0*/  MUFU.EX2 R53, R53 ;  /* 0x0000003500357308 */ /* 0x000ea20000000800 */
[----:B0-----:R-:W-:Y:S01]  /*3dc0*/  F2FP.SATFINITE.E4M3.F32.PACK_AB_MERGE_C R9, R50, R47, RZ ;  /* 0x0000002f3209723e */ /* 0x001fe200048070ff */
[----:B------:R-:W-:-:S03]  /*3dd0*/  FADD.FTZ R47, R47, R10 ;  /* 0x0000000a2f2f7221 */ /* 0x000fc60000010000 */
[----:B------:R-:W-:Y:S01]  /*3de0*/  F2FP.SATFINITE.E4M3.F32.PACK_AB_MERGE_C R143, R46, R43, R9 ;  /* 0x0000002b2e8f723e */ /* 0x000fe20004807009 */
[----:B------:R-:W-:Y:S01]  /*3df0*/  FADD.FTZ R47, R50, R47 ;  /* 0x0000002f322f7221 */ /* 0x000fe20000010000 */
[----:B------:R-:W-:Y:S01]  /*3e00*/  CS2R R42, SRZ ;  /* 0x00000000002a7805 */ /* 0x000fe2000001ff00 */
[----:B------:R-:W-:Y:S01]  /*3e10*/  MUFU.EX2 R30, R30 ;  /* 0x0000001e001e7308 */ /* 0x000fe20000000800 */
[----:B-1----:R-:W-:Y:S01]  /*3e20*/  FADD.FTZ R8, R52, R7 ;  /* 0x0000000734087221 */ /* 0x002fe20000010000 */
[----:B------:R-:W-:-:S06]  /*3e30*/  CS2R R50, SRZ ;  /* 0x0000000000327805 */ /* 0x000fcc000001ff00 */
[----:B------:R-:W0:Y:S01]  /*3e40*/  MUFU.EX2 R31, R31 ;  /* 0x0000001f001f7308 */ /* 0x000e220000000800 */
[C---:B--2---:R-:W-:Y:S01]  /*3e50*/  F2FP.SATFINITE.E4M3.F32.PACK_AB_MERGE_C R52, R53.reuse, R52, RZ ;  /* 0x000000343534723e */ /* 0x044fe200048070ff */
[----:B------:R-:W-:-:S03]  /*3e60*/  FADD.FTZ R53, R53, R8 ;  /* 0x0000000835357221 */ /* 0x000fc60000010000 */
[----:B------:R-:W-:Y:S02]  /*3e70*/  F2FP.SATFINITE.E4M3.F32.PACK_AB_MERGE_C R142, R29, R28, R52 ;  /* 0x0000001c1d8e723e */ /* 0x000fe40004807034 */
[----:B------:R-:W-:Y:S01]  /*3e80*/  CS2R R28, SRZ ;  /* 0x00000000001c7805 */ /* 0x000fe2000001ff00 */
[----:B------:R-:W1:Y:S08]  /*3e90*/  MUFU.EX2 R26, R26 ;  /* 0x0000001a001a7308 */ /* 0x000e700000000800 */
[----:B------:R-:W2:Y:S01]  /*3ea0*/  MUFU.EX2 R66, R66 ;  /* 0x0000004200427308 */ /* 0x000ea20000000800 */
[----:B0-----:R-:W-:-:S07]  /*3eb0*/  F2FP.SATFINITE.E4M3.F32.PACK_AB_MERGE_C R7, R31, R30, RZ ;  /* 0x0000001e1f07723e */ /* 0x001fce00048070ff */
[----:B------:R-:W0:Y:S01]  /*3ec0*/  MUFU.EX2 R27, R27 ;  /* 0x0000001b001b7308 */ /* 0x000e220000000800 */
[----:B-1----:R-:W-:Y:S01]  /*3ed0*/  FADD.FTZ R8, R26, R47 ;  /* 0x0000002f1a087221 */ /* 0x002fe20000010000 */
[----:B------:R-:W-:-:S06]  /*3ee0*/  CS2R R46, SRZ ;  /* 0x00000000002e7805 */ /* 0x000fcc000001ff00 */
[----:B------:R-:W1:Y:S01]  /*3ef0*/  MUFU.EX2 R67, R67 ;  /* 0x0000004300437308 */ /* 0x000e620000000800 */
[----:B--2---:R-:W-:Y:S01]  /*3f00*/  FADD.FTZ R2, R66, R53 ;  /* 0x0000003542027221 */ /* 0x004fe20000010000 */
[----:B------:R-:W-:-:S06]  /*3f10*/  CS2R R52, SRZ ;  /* 0x0000000000347805 */ /* 0x000fcc000001ff00 */
[----:B------:R-:W2:Y:S01]  /*3f20*/  MUFU.EX2 R68, R68 ;  /* 0x0000004400447308 */ /* 0x000ea20000000800 */
[C---:B0-----:R-:W-:Y:S01]  /*3f30*/  F2FP.SATFINITE.E4M3.F32.PACK_AB_MERGE_C R137, R27.reuse, R26, R7 ;  /* 0x0000001a1b89723e */ /* 0x041fe20004807007 */
[----:B------:R-:W-:-:S04]  /*3f40*/  FADD.FTZ R27, R27, R8 ;  /* 0x000000081b1b7221 */ /* 0x000fc80000010000 */
[----:B------:R-:W-:Y:S01]  /*3f50*/  FADD.FTZ R30, R30, R27 ;  /* 0x0000001b1e1e7221 */ /* 0x000fe20000010000 */
[----:B------:R-:W-:Y:S01]  /*3f60*/  CS2R R26, SRZ ;  /* 0x00000000001a7805 */ /* 0x000fe2000001ff00 */
[----:B------:R-:W0:Y:S01]  /*3f70*/  MUFU.EX2 R69, R69 ;  /* 0x0000004500457308 */ /* 0x000e220000000800 */
[----:B-1----:R-:W-:Y:S01]  /*3f80*/  FADD.FTZ R7, R67, R2 ;  /* 0x0000000243077221 */ /* 0x002fe20000010000 */
[----:B------:R-:W-:-:S06]  /*3f90*/  FADD.FTZ R31, R31, R30 ;  /* 0x0000001e1f1f7221 */ /* 0x000fcc0000010000 */
[----:B------:R-:W-:Y:S01]  /*3fa0*/  MUFU.EX2 R38, R38 ;  /* 0x0000002600267308 */ /* 0x000fe20000000800 */
[----:B--2---:R-:W-:-:S07]  /*3fb0*/  FADD.FTZ R2, R68, R7 ;  /* 0x0000000744027221 */ /* 0x004fce0000010000 */
[----:B------:R-:W1:Y:S01]  /*3fc0*/  MUFU.EX2 R3, R3 ;  /* 0x0000000300037308 */ /* 0x000e620000000800 */
[C---:B0-----:R-:W-:Y:S01]  /*3fd0*/  F2FP.SATFINITE.E4M3.F32.PACK_AB_MERGE_C R68, R69.reuse, R68, RZ ;  /* 0x000000444544723e */ /* 0x041fe200048070ff */
[----:B------:R-:W-:-:S03]  /*3fe0*/  FADD.FTZ R69, R69, R2 ;  /* 0x0000000245457221 */ /* 0x000fc60000010000 */
[----:B------:R-:W-:-:S03]  /*3ff0*/  F2FP.SATFINITE.E4M3.F32.PACK_AB_MERGE_C R136, R67, R66, R68 ;  /* 0x000000424388723e */ /* 0x000fc60004807044 */
[----:B------:R-:W0:Y:S08]  /*4000*/  MUFU.EX2 R34, R34 ;  /* 0x0000002200227308 */ /* 0x000e300000000800 */
[----:B------:R-:W2:Y:S01]  /*4010*/  MUFU.EX2 R70, R70 ;  /* 0x0000004600467308 */ /* 0x000ea20000000800 */
[----:B-1----:R-:W-:-:S07]  /*4020*/  F2FP.SATFINITE.E4M3.F32.PACK_AB_MERGE_C R7, R3, R38, RZ ;  /* 0x000000260307723e */ /* 0x002fce00048070ff */
[----:B------:R-:W1:Y:S01]  /*4030*/  MUFU.EX2 R35, R35 ;  /* 0x0000002300237308 */ /* 0x000e620000000800 */
[----:B0-----:R-:W-:Y:S01]  /*4040*/  FADD.FTZ R8, R34, R31 ;  /* 0x0000001f22087221 */ /* 0x001fe20000010000 */
[----:B------:R-:W-:-:S06]  /*4050*/  CS2R R30, SRZ ;  /* 0x00000000001e7805 */ /* 0x000fcc000001ff00 */
[----:B------:R-:W0:Y:S01]  /*4060*/  MUFU.EX2 R71, R71 ;  /* 0x0000004700477308 */ /* 0x000e220000000800 */
[----:B--2---:R-:W-:-:S07]  /*4070*/  FADD.FTZ R2, R70, R69 ;  /* 0x0000004546027221 */ /* 0x004fce0000010000 */
[----:B------:R-:W-:Y:S01]  /*4080*/  MUFU.EX2 R39, R39 ;  /* 0x0000002700277308 */ /* 0x000fe20000000800 */
[C---:B-1----:R-:W-:Y:S01]  /*4090*/  F2FP.SATFINITE.E4M3.F32.PACK_AB_MERGE_C R139, R35.reuse, R34, R7 ;  /* 0x00000022238b723e */ /* 0x042fe20004807007 */
[----:B------:R-:W-:-:S04]  /*40a0*/  FADD.FTZ R35, R35, R8 ;  /* 0x0000000823237221 */ /* 0x000fc80000010000 */
[----:B------:R-:W-:Y:S01]  /*40b0*/  FADD.FTZ R38, R38, R35 ;  /* 0x0000002326267221 */ /* 0x000fe20000010000 */
[----:B------:R-:W-:Y:S01]  /*40c0*/  CS2R R34, SRZ ;  /* 0x0000000000227805 */ /* 0x000fe2000001ff00 */
[----:B------:R-:W1:Y:S01]  /*40d0*/  MUFU.EX2 R74, R74 ;  /* 0x0000004a004a7308 */ /* 0x000e620000000800 */
[----:B0-----:R-:W-:Y:S01]  /*40e0*/  FADD.FTZ R2, R71, R2 ;  /* 0x0000000247027221 */ /* 0x001fe20000010000 */
[----:B-1----:R-:W-:-:S03]  /*40f0*/  F2FP.SATFINITE.E4M3.F32.PACK_AB_MERGE_C R7, R74, R39, RZ ;  /* 0x000000274a07723e */ /* 0x002fc600048070ff */
[----:B------:R-:W-:Y:S01]  /*4100*/  FADD.FTZ R39, R39, R2 ;  /* 0x0000000227277221 */ /* 0x000fe20000010000 */
[----:B------:R-:W-:Y:S01]  /*4110*/  FADD.FTZ R2, R3, R38 ;  /* 0x0000002603027221 */ /* 0x000fe20000010000 */
[----:B------:R-:W-:Y:S02]  /*4120*/  F2FP.SATFINITE.E4M3.F32.PACK_AB_MERGE_C R138, R71, R70, R7 ;  /* 0x00000046478a723e */ /* 0x000fe40004807007 */
[----:B------:R-:W-:Y:S01]  /*4130*/  FADD.FTZ R3, R74, R39 ;  /* 0x000000274a037221 */ /* 0x000fe20000010000 */
[----:B------:R-:W-:Y:S01]  /*4140*/  CS2R R38, SRZ ;  /* 0x0000000000267805 */ /* 0x000fe2000001ff00 */
[----:B------:R-:W-:Y:S06]  /*4150*/  @!P3 BRA `(.L_x_1523) ;  /* 0x0000002c00b4b947 */ /* 0x000fec0003800000 */
        /* <DEDUP_REMOVED lines=19> */
[----:B------:R-:W-:-:S05]  /*4290*/  ULDC UR18, c[0x0][0x2f0] ;  /* 0x0000bc0000127ab9 */ /* 0x000fca0000000800 */
.L_x_1533:
[----:B------:R-:W-:-:S04]  /*42a0*/  UIADD3 UR6, UR21, 0x1, URZ ;  /* 0x0000000115067890 */ /* 0x000fc8000fffe03f */
[----:B------:R-:W-:-:S04]  /*42b0*/  UISETP.NE.AND UP1, UPT, UR6, 0x2, UPT ;  /* 0x000000020600788c */ /* 0x000fc8000bf25270 */
[----:B------:R-:W-:Y:S02]  /*42c0*/  USEL UR9, URZ, 0x1, UP1 ;  /* 0x000000013f097887 */ /* 0x000fe40008800000 */
[----:B------:R-:W-:Y:S02]  /*42d0*/  USEL UR10, UR6, URZ, UP1 ;  /* 0x0000003f060a7287 */ /* 0x000fe40008800000 */
[----:B------:R-:W-:Y:S01]  /*42e0*/  ULOP3.LUT UR9, UR22, UR9, URZ, 0x3c, !UPT ;  /* 0x0000000916097292 */ /* 0x000fe2000f8e3c3f */
[----:B------:R-:W-:Y:S11]  /*42f0*/  @!P0 BRA `(.L_x_1524) ;  /* 0x0000000000048947 */ /* 0x000ff60003800000 */
[----:B------:R-:W-:Y:S01]  /*4300*/  BPT.TRAP 0x1 ;  /* 0x000000040000795c */ /* 0x000fe20000300000 */
.L_x_1524:
[----:B------:R-:W-:Y:S01]  /*4310*/  ULEA UR19, UR10, UR49, 0x3 ;  /* 0x000000310a137291 */ /* 0x000fe2000f8e183f */
[----:B------:R-:W-:-:S05]  /*4320*/  IMAD.U32 R7, RZ, RZ, UR9 ;  /* 0x00000009ff077e24 */ /* 0x000fca000f8e00ff */
[----:B------:R-:W-:-:S04]  /*4330*/  SHF.L.U32 R7, R7, 0x1f, RZ ;  /* 0x0000001f07077819 */ /* 0x000fc800000006ff */
[----:B------:R0:W1:Y:S01]  /*4340*/  SYNCS.PHASECHK.TRANS64.TRYWAIT P3, [UR19+0x12430], R7 ;  /* 0x01243007ff0075a7 */ /* 0x0000620008060153 */
[----:B------:R-:W-:Y:S05]  /*4350*/  @!P0 BRA `(.L_x_1525) ;  /* 0x0000000000048947 */ /* 0x000fea0003800000 */
[----:B------:R-:W-:Y:S01]  /*4360*/  BPT.TRAP 0x1 ;  /* 0x000000040000795c */ /* 0x000fe20000300000 */
.L_x_1525:
[----:B-1----:R-:W-:Y:S05]  /*4370*/  @P3 BRA `(.L_x_1526) ;  /* 0x0000000000083947 */ /* 0x002fea0003800000 */
[----:B------:R-:W1:Y:S02]  /*4380*/  SYNCS.PHASECHK.TRANS64.TRYWAIT P3, [UR19+0x12430], R7 ;  /* 0x01243007ff0075a7 */ /* 0x000e640008060153 */
[----:B-1----:R-:W-:Y:S05]  /*4390*/  @!P3 BRA `(.L_x_1527) ;  /* 0x000000a00064b947 */ /* 0x002fea0003800000 */
.L_x_1526:
        /* <DEDUP_REMOVED lines=64> */
.L_x_1528:
[----:B------:R-:W-:Y:S01]  /*47a0*/  ULEA UR13, UR21, UR49, 0x3 ;  /* 0x00000031150d7291 */ /* 0x000fe2000f8e183f */
[----:B01----:R-:W-:-:S05]  /*47b0*/  IMAD.U32 R7, RZ, RZ, UR22 ;  /* 0x00000016ff077e24 */ /* 0x003fca000f8e00ff */
[----:B------:R-:W-:-:S04]  /*47c0*/  SHF.L.U32 R7, R7, 0x1f, RZ ;  /* 0x0000001f07077819 */ /* 0x000fc800000006ff */
[----:B------:R0:W1:Y:S01]  /*47d0*/  SYNCS.PHASECHK.TRANS64.TRYWAIT P3, [UR13+0x12450], R7 ;  /* 0x01245007ff0075a7 */ /* 0x000062000806014d */
[----:B------:R-:W-:Y:S05]  /*47e0*/  @!P0 BRA `(.L_x_1529) ;  /* 0x0000000000048947 */ /* 0x000fea0003800000 */
[----:B------:R-:W-:Y:S01]  /*47f0*/  BPT.TRAP 0x1 ;  /* 0x000000040000795c */ /* 0x000fe20000300000 */
.L_x_1529:
[----:B-1----:R-:W-:Y:S05]  /*4800*/  @P3 BRA `(.L_x_1530) ;  /* 0x0000000000083947 */ /* 0x002fea0003800000 */
[----:B------:R-:W1:Y:S02]  /*4810*/  SYNCS.PHASECHK.TRANS64.TRYWAIT P3, [UR13+0x12450], R7 ;  /* 0x01245007ff0075a7 */ /* 0x000e64000806014d */
[----:B-1----:R-:W-:Y:S05]  /*4820*/  @!P3 BRA `(.L_x_1531) ;  /* 0x0000009c0058b947 */ /* 0x002fea0003800000 */
.L_x_1530:
[----:B------:R-:W-:Y:S01]  /*4830*/  @UP0 ULDC UR6, c[0x0][0x44c] ;  /* 0x0001130000060ab9 */ /* 0x000fe20000000800 */
[----:B-1----:R-:W-:Y:S01]  /*4840*/  IMAD.MOV.U32 R8, RZ, RZ, R5 ;  /* 0x000000ffff087224 */ /* 0x002fe200078e0005 */
[----:B------:R-:W-:Y:S01]  /*4850*/  WARPGROUP.ARRIVE ;  /* 0x00000000000079c5 */ /* 0x000fe20000000000 */
[----:B0-----:R-:W-:Y:S01]  /*4860*/  @P2 IMAD.HI.U32 R7, R5, UR6, RZ ;  /* 0x0000000605072c27 */ /* 0x001fe2000f8e00ff */
[----:B------:R-:W-:Y:S01]  /*4870*/  @UP0 ULDC UR6, c[0x0][0x450] ;  /* 0x0001140000060ab9 */ /* 0x000fe20000000800 */
[----:B------:R-:W-:Y:S02]  /*4880*/  UMOV UR7, 0xc0000010 ;  /* 0xc000001000077882 */ /* 0x000fe40000000000 */
[----:B------:R-:W-:Y:S01]  /*4890*/  IMAD.U32 R12, RZ, RZ, UR18 ;  /* 0x00000012ff0c7e24 */ /* 0x000fe2000f8e00ff */
[----:B------:R-:W-:Y:S01]  /*48a0*/  @P2 SHF.R.U32.HI R8, RZ, UR6, R7 ;  /* 0x00000006ff082c19 */ /* 0x000fe20008011607 */
[----:B------:R-:W-:Y:S01]  /*48b0*/  UMOV UR6, 0x1 ;  /* 0x0000000100067882 */ /* 0x000fe20000000000 */
[----:B------:R-:W-:Y:S01]  /*48c0*/  IMAD.MOV.U32 R7, RZ, RZ, -0x2 ;  /* 0xfffffffeff077424 */ /* 0x000fe200078e00ff */
[----:B------:R-:W-:-:S02]  /*48d0*/  UIMAD UR6, UR11, -0xa0, UR6 ;  /* 0xffffff600b0678a4 */ /* 0x000fc4000f8e0206 */
[----:B------:R-:W0:Y:S04]  /*48e0*/  SHFL.IDX PT, R10, R8, RZ, 0x1c1f ;  /* 0x001c1fff080a7589 */ /* 0x000e2800000e0000 */
[----:B------:R-:W-:Y:S01]  /*48f0*/  IMAD R7, R6, R7, UR6 ;  /* 0x0000000606077e24 */ /* 0x000fe2000f8e0207 */
[----:B------:R-:W1:Y:S01]  /*4900*/  SHFL.IDX PT, R8, R8, 0x1, 0x1c1f ;  /* 0x003c1f0008087f89 */ /* 0x000e6200000e0000 */
[----:B------:R-:W-:Y:S02]  /*4910*/  UIADD3 UR6, UR49, 0x200, URZ ;  /* 0x0000020031067890 */ /* 0x000fe4000fffe03f */
[----:B------:R-:W-:Y:S02]  /*4920*/  IMAD R7, R12, UR46, R7 ;  /* 0x0000002e0c077c24 */ /* 0x000fe4000f8e0207 */
[----:B------:R-:W-:-:S04]  /*4930*/  USHF.R.U32.HI UR6, URZ, 0x4, UR6 ;  /* 0x000000043f067899 */ /* 0x000fc80008011606 */
[----:B------:R-:W-:-:S04]  /*4940*/  ULOP3.LUT UR6, UR6, 0x3fff, URZ, 0xc0, !UPT ;  /* 0x00003fff06067892 */ /* 0x000fc8000f8ec03f */
[----:B------:R-:W-:-:S04]  /*4950*/  ULOP3.LUT UR6, UR6, 0x10000, URZ, 0xfc, !UPT ;  /* 0x0001000006067892 */ /* 0x000fc8000f8efc3f */
[----:B------:R-:W-:Y:S01]  /*4960*/  UIMAD UR12, UR21, 0x280, UR6 ;  /* 0x00000280150c78a4 */ /* 0x000fe2000f8e0206 */
[----:B0-----:R-:W-:-:S04]  /*4970*/  IADD3 R9, R10, -UR17, R7 ;  /* 0x800000110a097c10 */ /* 0x001fc8000fffe007 */
[C---:B------:R-:W-:Y:S02]  /*4980*/  ISETP.GT.AND P3, PT, R9.reuse, RZ, PT ;  /* 0x000000ff0900720c */ /* 0x040fe40003f64270 */
[----:B------:R-:W-:Y:S01]  /*4990*/  UMOV UR6, UR12 ;  /* 0x0000000c00067c82 */ /* 0x000fe20008000000 */
[C---:B------:R-:W-:Y:S01]  /*49a0*/  ISETP.GT.AND P4, PT, R9.reuse, 0x1, PT ;  /* 0x000000010900780c */ /* 0x040fe20003f84270 */
[----:B------:R-:W-:Y:S01]  /*49b0*/  QGMMA.64x64x32.F32.E4M3.E4M3 R24, R152, gdesc[UR4], R24, gsb0 ;  /* 0x00e0000498187df3 */ /* 0x000fe20008000818 */
[----:B------:R-:W-:Y:S01]  /*49c0*/  FSEL R11, R120, -INF , P3 ;  /* 0xff800000780b7808 */ /* 0x000fe20001800000 */
[----:B------:R-:W-:Y:S01]  /*49d0*/  UIADD3 UR6, UR12, 0x80, URZ ;  /* 0x000000800c067890 */ /* 0x000fe2000fffe03f */
[----:B------:R-:W-:Y:S01]  /*49e0*/  ISETP.GT.AND P3, PT, R9, 0x8, PT ;  /* 0x000000080900780c */ /* 0x000fe20003f64270 */
[----:B------:R-:W-:Y:S01]  /*49f0*/  UMOV UR7, 0xc0000010 ;  /* 0xc000001000077882 */ /* 0x000fe20000000000 */
        /* <DEDUP_REMOVED lines=36> */
[----:B------:R-:W-:Y:S01]  /*4c40*/  FSEL R113, R113, -INF , P4 ;  /* 0xff80000071717808 */ /* 0x000fe20002000000 */
[----:B------:R-:W-:Y:S02]  /*4c50*/  WARPGROUP.DEPBAR.LE gsb0, 0x0 ;  /* 0x00008000000079c5 */ /* 0x000fe40000010000 */
[----:B------:R-:W-:Y:S01]  /*4c60*/  FMNMX.FTZ R10, R112, R13, !PT ;  /* 0x0000000d700a7209 */ /* 0x000fe20007810000 */
[----:B------:R-:W-:Y:S01]  /*4c70*/  WARPGROUP.ARRIVE ;  /* 0x00000000000079c5 */ /* 0x000fe20000000000 */
[----:B------:R-:W-:-:S02]  /*4c80*/  ISETP.GT.AND P4, PT, R9, 0x39, PT ;  /* 0x000000390900780c */ /* 0x000fc40003f84270 */
[----:B------:R-:W-:Y:S02]  /*4c90*/  FSEL R116, R116, -INF , P3 ;  /* 0xff80000074747808 */ /* 0x000fe40001800000 */
[----:B------:R-:W-:Y:S01]  /*4ca0*/  FMNMX.FTZ R13, R113, R10, !PT ;  /* 0x0000000a710d7209 */ /* 0x000fe20007810000 */
[----:B------:R-:W-:Y:S01]  /*4cb0*/  QGMMA.64x64x32.F32.E4M3.E4M3 R24, R148, gdesc[UR4], R24, gsb0 ;  /* 0x00e0000494187df3 */ /* 0x000fe20008000818 */
[----:B------:R-:W-:Y:S01]  /*4cc0*/  ISETP.GT.AND P3, PT, R9, 0x40, PT ;  /* 0x000000400900780c */ /* 0x000fe20003f64270 */
[----:B------:R-:W-:Y:S01]  /*4cd0*/  UIADD3 UR6, UR12, 0x100, URZ ;  /* 0x000001000c067890 */ /* 0x000fe2000fffe03f */
[----:B------:R-:W-:Y:S01]  /*4ce0*/  FSEL R117, R117, -INF , P4 ;  /* 0xff80000075757808 */ /* 0x000fe20002000000 */
[----:B------:R-:W-:Y:S01]  /*4cf0*/  UMOV UR7, 0xc0000010 ;  /* 0xc000001000077882 */ /* 0x000fe20000000000 */
        /* <DEDUP_REMOVED lines=36> */
[----:B------:R-:W-:Y:S01]  /*4f40*/  FMNMX.FTZ R10, R76, R13, !PT ;  /* 0x0000000d4c0a7209 */ /* 0x000fe20007810000 */
[----:B------:R-:W-:Y:S02]  /*4f50*/  WARPGROUP.DEPBAR.LE gsb0, 0x0 ;  /* 0x00008000000079c5 */ /* 0x000fe40000010000 */
[----:B------:R-:W-:Y:S01]  /*4f60*/  ISETP.GT.AND P4, PT, R9, 0x71, PT ;  /* 0x000000710900780c */ /* 0x000fe20003f84270 */
[----:B------:R-:W-:Y:S01]  /*4f70*/  WARPGROUP.ARRIVE ;  /* 0x00000000000079c5 */ /* 0x000fe20000000000 */
[----:B------:R-:W-:-:S02]  /*4f80*/  FSEL R80, R80, -INF , P3 ;  /* 0xff80000050507808 */ /* 0x000fc40001800000 */
[----:B------:R-:W-:Y:S02]  /*4f90*/  FMNMX.FTZ R13, R77, R10, !PT ;  /* 0x0000000a4d0d7209 */ /* 0x000fe40007810000 */
[----:B------:R-:W-:Y:S01]  /*4fa0*/  ISETP.GT.AND P3, PT, R9, 0x78, PT ;  /* 0x000000780900780c */ /* 0x000fe20003f64270 */
[----:B------:R-:W-:Y:S01]  /*4fb0*/  QGMMA.64x64x32.F32.E4M3.E4M3 R24, R144, gdesc[UR4], R24, gsb0 ;  /* 0x00e0000490187df3 */ /* 0x000fe20008000818 */
[----:B------:R-:W-:Y:S01]  /*4fc0*/  FSEL R81, R81, -INF , P4 ;  /* 0xff80000051517808 */ /* 0x000fe20002000000 */
[----:B------:R-:W-:Y:S01]  /*4fd0*/  UIADD3 UR6, UR12, 0x180, URZ ;  /* 0x000001800c067890 */ /* 0x000fe2000fffe03f */
[----:B------:R-:W-:Y:S01]  /*4fe0*/  FMNMX.FTZ R10, R80, R13, !PT ;  /* 0x0000000d500a7209 */ /* 0x000fe20007810000 */
[----:B------:R-:W-:Y:S01]  /*4ff0*/  UMOV UR7, 0xc0000010 ;  /* 0xc000001000077882 */ /* 0x000fe20000000000 */
        /* <DEDUP_REMOVED lines=27> */
[----:B------:R-:W-:Y:S02]  /*51b0*/  FSEL R69, R69, -INF , P4 ;  /* 0xff80000045457808 */ /* 0x000fe40002000000 */
[----:B------:R-:W-:Y:S02]  /*51c0*/  FMNMX.FTZ R10, R68, R9, !PT ;  /* 0x00000009440a7209 */ /* 0x000fe40007810000 */
[----:B-1----:R-:W-:Y:S02]  /*51d0*/  IADD3 R17, R8, -UR17, R7 ;  /* 0x8000001108117c10 */ /* 0x002fe4000fffe007 */
[----:B------:R-:W-:Y:S02]  /*51e0*/  FMNMX.FTZ R13, R69, R10, !PT ;  /* 0x0000000a450d7209 */ /* 0x000fe40007810000 */
[----:B------:R-:W-:-:S02]  /*51f0*/  ISETP.GT.AND P4, PT, R17, RZ, PT ;  /* 0x000000ff1100720c */ /* 0x000fc40003f84270 */
[C---:B------:R-:W-:Y:S01]  /*5200*/  ISETP.GT.AND P5, PT, R17.reuse, 0x1, PT ;  /* 0x000000011100780c */ /* 0x040fe20003fa4270 */
[----:B------:R-:W0:Y:S01]  /*5210*/  SHFL.BFLY PT, R10, R13, 0x2, 0x1f ;  /* 0x0c401f000d0a7f89 */ /* 0x000e2200000e0000 */
[----:B------:R-:W-:Y:S02]  /*5220*/  FSEL R19, R122, -INF , P4 ;  /* 0xff8000007a137808 */ /* 0x000fe40002000000 */
        /* <DEDUP_REMOVED lines=15> */
[----:B0-----:R-:W-:Y:S01]  /*5320*/  FMNMX.FTZ R14, R13, R10, !PT ;  /* 0x0000000a0d0e7209 */ /* 0x001fe20007810000 */
[----:B------:R-:W-:Y:S01]  /*5330*/  IMAD.U32 R10, RZ, RZ, UR48 ;  /* 0x00000030ff0a7e24 */ /* 0x000fe2000f8e00ff */
[----:B------:R-:W-:-:S02]  /*5340*/  FSEL R130, R130, -INF , P4 ;  /* 0xff80000082827808 */ /* 0x000fc40002000000 */
[----:B------:R-:W-:Y:S01]  /*5350*/  FMNMX.FTZ R23, R127, R20, !PT ;  /* 0x000000147f177209 */ /* 0x000fe20007810000 */
[----:B------:R-:W0:Y:S01]  /*5360*/  SHFL.BFLY PT, R9, R14, 0x1, 0x1f ;  /* 0x0c201f000e097f89 */ /* 0x000e2200000e0000 */
[----:B------:R-:W-:Y:S02]  /*5370*/  ISETP.GT.AND P4, PT, R17, 0x18, PT ;  /* 0x000000181100780c */ /* 0x000fe40003f84270 */
[----:B------:R-:W-:Y:S02]  /*5380*/  FSEL R131, R131, -INF , P5 ;  /* 0xff80000083837808 */ /* 0x000fe40002800000 */
[----:B------:R-:W-:Y:S02]  /*5390*/  FMNMX.FTZ R20, R130, R23, !PT ;  /* 0x0000001782147209 */ /* 0x000fe40007810000 */
[----:B------:R-:W-:Y:S02]  /*53a0*/  ISETP.GT.AND P5, PT, R17, 0x19, PT ;  /* 0x000000191100780c */ /* 0x000fe40003fa4270 */
[----:B------:R-:W-:-:S02]  /*53b0*/  FSEL R134, R134, -INF , P4 ;  /* 0xff80000086867808 */ /* 0x000fc40002000000 */
[----:B------:R-:W-:Y:S02]  /*53c0*/  FMNMX.FTZ R23, R131, R20, !PT ;  /* 0x0000001483177209 */ /* 0x000fe40007810000 */
[----:B------:R-:W-:Y:S02]  /*53d0*/  FSEL R135, R135, -INF , P5 ;  /* 0xff80000087877808 */ /* 0x000fe40002800000 */
[C---:B------:R-:W-:Y:S02]  /*53e0*/  ISETP.GT.AND P4, PT, R17.reuse, 0x20, PT ;  /* 0x000000201100780c */ /* 0x040fe40003f84270 */
[----:B------:R-:W-:Y:S02]  /*53f0*/  FMNMX.FTZ R22, R134, R23, !PT ;  /* 0x0000001786167209 */ /* 0x000fe40007810000 */
[----:B------:R-:W-:Y:S02]  /*5400*/  ISETP.GT.AND P5, PT, R17, 0x21, PT ;  /* 0x000000211100780c */ /* 0x000fe40003fa4270 */
[----:B------:R-:W-:-:S02]  /*5410*/  FSEL R106, R106, -INF , P4 ;  /* 0xff8000006a6a7808 */ /* 0x000fc40002000000 */
[----:B------:R-:W-:Y:S02]  /*5420*/  ISETP.GT.AND P4, PT, R17, 0x28, PT ;  /* 0x000000281100780c */ /* 0x000fe40003f84270 */
[----:B0-----:R-:W-:Y:S02]  /*5430*/  FMNMX.FTZ R9, R14, R9, !PT ;  /* 0x000000090e097209 */ /* 0x001fe40007810000 */
[----:B------:R-:W-:Y:S02]  /*5440*/  FSEL R107, R107, -INF , P5 ;  /* 0xff8000006b6b7808 */ /* 0x000fe40002800000 */
[C---:B------:R-:W-:Y:S01]  /*5450*/  FSETP.NEU.FTZ.AND P3, PT, R9.reuse, -INF , PT ;  /* 0xff8000000900780b */ /* 0x040fe20003f7d000 */
[----:B------:R-:W-:-:S01]  /*5460*/  FFMA.FTZ R10, R9, R10, -8 ;  /* 0xc1000000090a7423 */ /* 0x000fc2000001000a */
[----:B------:R-:W-:Y:S02]  /*5470*/  ISETP.GT.AND P5, PT, R17, 0x29, PT ;  /* 0x000000291100780c */ /* 0x000fe40003fa4270 */
[----:B------:R-:W-:-:S02]  /*5480*/  FSEL R110, R110, -INF , P4 ;  /* 0xff8000006e6e7808 */ /* 0x000fc40002000000 */
[----:B------:R-:W-:Y:S02]  /*5490*/  FSEL R10, R10, RZ, P3 ;  /* 0x000000ff0a0a7208 */ /* 0x000fe40001800000 */
[----:B------:R-:W-:Y:S02]  /*54a0*/  ISETP.GT.AND P4, PT, R17, 0x30, PT ;  /* 0x000000301100780c */ /* 0x000fe40003f84270 */
[----:B------:R-:W-:Y:S01]  /*54b0*/  FSEL R111, R111, -INF , P5 ;  /* 0xff8000006f6f7808 */ /* 0x000fe20002800000 */
[----:B------:R-:W-:-:S01]  /*54c0*/  FFMA.FTZ R21, R105, UR48, -R10 ;  /* 0x0000003069157c23 */ /* 0x000fc2000801080a */
[----:B------:R-:W-:Y:S01]  /*54d0*/  FMNMX.FTZ R105, R135, R22, !PT ;  /* 0x0000001687697209 */ /* 0x000fe20007810000 */
[----:B------:R-:W-:-:S01]  /*54e0*/  FFMA.FTZ R104, R104, UR48, -R10 ;  /* 0x0000003068687c23 */ /* 0x000fc2000801080a */
[--C-:B------:R-:W-:Y:S01]  /*54f0*/  FFMA.FTZ R23, R109, UR48, -R10.reuse ;  /* 0x000000306d177c23 */ /* 0x100fe2000801080a */
[----:B------:R-:W-:Y:S01]  /*5500*/  ISETP.GT.AND P5, PT, R17, 0x31, PT ;  /* 0x000000311100780c */ /* 0x000fe20003fa4270 */
[--C-:B------:R-:W-:Y:S01]  /*5510*/  FFMA.FTZ R108, R108, UR48, -R10.reuse ;  /* 0x000000306c6c7c23 */ /* 0x100fe2000801080a */
[----:B------:R-:W-:Y:S01]  /*5520*/  FMNMX.FTZ R22, R106, R105, !PT ;  /* 0x000000696a167209 */ /* 0x000fe20007810000 */
[----:B------:R0:W-:Y:S01]  /*5530*/  MUFU.EX2 R18, R104 ;  /* 0x0000006800127308 */ /* 0x0001e20000000800 */
[----:B------:R-:W-:Y:S01]  /*5540*/  FSEL R114, R114, -INF , P4 ;  /* 0xff80000072727808 */ /* 0x000fe20002000000 */
[--C-:B------:R-:W-:Y:S01]  /*5550*/  FFMA.FTZ R112, R112, UR48, -R10.reuse ;  /* 0x0000003070707c23 */ /* 0x100fe2000801080a */
[----:B------:R-:W-:Y:S01]  /*5560*/  FMNMX.FTZ R105, R107, R22, !PT ;  /* 0x000000166b697209 */ /* 0x000fe20007810000 */
[--C-:B------:R-:W-:Y:S01]  /*5570*/  FFMA.FTZ R116, R116, UR48, -R10.reuse ;  /* 0x0000003074747c23 */ /* 0x100fe2000801080a */
[----:B------:R-:W-:Y:S01]  /*5580*/  ISETP.GT.AND P4, PT, R17, 0x38, PT ;  /* 0x000000381100780c */ /* 0x000fe20003f84270 */
[--C-:B------:R-:W-:Y:S01]  /*5590*/  FFMA.FTZ R12, R11, UR48, -R10.reuse ;  /* 0x000000300b0c7c23 */ /* 0x100fe2000801080a */
[----:B------:R-:W-:Y:S01]  /*55a0*/  FSEL R115, R115, -INF , P5 ;  /* 0xff80000073737808 */ /* 0x000fe20002800000 */
[----:B------:R1:W-:Y:S01]  /*55b0*/  MUFU.EX2 R20, R108 ;  /* 0x0000006c00147308 */ /* 0x0003e20000000800 */
[----:B0-----:R-:W-:Y:S01]  /*55c0*/  FMNMX.FTZ R104, R110, R105, !PT ;  /* 0x000000696e687209 */ /* 0x001fe20007810000 */
[--C-:B------:R-:W-:Y:S01]  /*55d0*/  FFMA.FTZ R105, R113, UR48, -R10.reuse ;  /* 0x0000003071697c23 */ /* 0x100fe2000801080a */
[----:B------:R-:W-:Y:S01]  /*55e0*/  ISETP.GT.AND P5, PT, R17, 0x39, PT ;  /* 0x000000391100780c */ /* 0x000fe20003fa4270 */
[--C-:B------:R-:W-:Y:S01]  /*55f0*/  FFMA.FTZ R11, R121, UR48, -R10.reuse ;  /* 0x00000030790b7c23 */ /* 0x100fe2000801080a */
[----:B------:R-:W-:Y:S01]  /*5600*/  FMNMX.FTZ R109, R111, R104, !PT ;  /* 0x000000686f6d7209 */ /* 0x000fe20007810000 */
[--C-:B------:R-:W-:Y:S01]  /*5610*/  FFMA.FTZ R13, R124, UR48, -R10.reuse ;  /* 0x000000307c0d7c23 */ /* 0x100fe2000801080a */
[----:B------:R-:W-:Y:S01]  /*5620*/  FSEL R118, R118, -INF , P4 ;  /* 0xff80000076767808 */ /* 0x000fe20002000000 */
[----:B------:R0:W-:Y:S01]  /*5630*/  MUFU.EX2 R22, R112 ;  /* 0x0000007000167308 */ /* 0x0001e20000000800 */
        /* <DEDUP_REMOVED lines=8> */
[----:B-1----:R-:W-:Y:S01]  /*56c0*/  FMNMX.FTZ R108, R118, R109, !PT ;  /* 0x0000006d766c7209 */ /* 0x002fe20007810000 */
[--C-:B0-----:R-:W-:Y:S01]  /*56d0*/  FFMA.FTZ R112, R97, UR48, -R10.reuse ;  /* 0x0000003061707c23 */ /* 0x101fe2000801080a */
[----:B------:R-:W-:Y:S01]  /*56e0*/  ISETP.GT.AND P5, PT, R17, 0x41, PT ;  /* 0x000000411100780c */ /* 0x000fe20003fa4270 */
[--C-:B------:R-:W-:Y:S01]  /*56f0*/  FFMA.FTZ R132, R132, UR48, -R10.reuse ;  /* 0x0000003084847c23 */ /* 0x100fe2000801080a */
[----:B------:R-:W-:Y:S01]  /*5700*/  FSEL R90, R90, -INF , P4 ;  /* 0xff8000005a5a7808 */ /* 0x000fe20002000000 */
[--C-:B------:R-:W-:Y:S01]  /*5710*/  FFMA.FTZ R8, R133, UR48, -R10.reuse ;  /* 0x0000003085087c23 */ /* 0x100fe2000801080a */
[----:B------:R-:W-:Y:S01]  /*5720*/  FMNMX.FTZ R113, R119, R108, !PT ;  /* 0x0000006c77717209 */ /* 0x000fe20007810000 */
[--C-:B------:R-:W-:Y:S01]  /*5730*/  FFMA.FTZ R109, R117, UR48, -R10.reuse ;  /* 0x00000030756d7c23 */ /* 0x100fe2000801080a */
[----:B------:R-:W-:Y:S01]  /*5740*/  ISETP.GT.AND P4, PT, R17, 0x48, PT ;  /* 0x000000481100780c */ /* 0x000fe20003f84270 */
[--C-:B--2---:R-:W-:Y:S01]  /*5750*/  FFMA.FTZ R116, R100, UR48, -R10.reuse ;  /* 0x0000003064747c23 */ /* 0x104fe2000801080a */
        /* <DEDUP_REMOVED lines=25> */
[----:B------:R-:W-:Y:S01]  /*58f0*/  FFMA.FTZ R69, R69, UR48, -R10 ;  /* 0x0000003045457c23 */ /* 0x000fe2000801080a */
[----:B------:R-:W-:Y:S01]  /*5900*/  FMNMX.FTZ R108, R98, R113, !PT ;  /* 0x00000071626c7209 */ /* 0x000fe20007810000 */
[----:B------:R-:W-:Y:S01]  /*5910*/  MUFU.EX2 R12, R12 ;  /* 0x0000000c000c7308 */ /* 0x000fe20000000800 */
[----:B------:R-:W-:Y:S01]  /*5920*/  ISETP.GT.AND P5, PT, R17, 0x59, PT ;  /* 0x000000591100780c */ /* 0x000fe20003fa4270 */
[----:B------:R-:W-:-:S02]  /*5930*/  WARPGROUP.DEPBAR.LE gsb0, 0x0 ;  /* 0x00008000000079c5 */ /* 0x000fc40000010000 */
[----:B------:R-:W-:Y:S01]  /*5940*/  FSEL R102, R102, -INF , P4 ;  /* 0xff80000066667808 */ /* 0x000fe20002000000 */
[----:B------:R-:W-:Y:S01]  /*5950*/  WARPGROUP.ARRIVE ;  /* 0x00000000000079c5 */ /* 0x000fe20000000000 */
[----:B------:R-:W-:Y:S02]  /*5960*/  FMNMX.FTZ R113, R99, R108, !PT ;  /* 0x0000006c63717209 */ /* 0x000fe40007810000 */
[----:B------:R-:W-:Y:S01]  /*5970*/  FSEL R103, R103, -INF , P5 ;  /* 0xff80000067677808 */ /* 0x000fe20002800000 */
[----:B------:R-:W-:Y:S01]  /*5980*/  MUFU.EX2 R11, R11 ;  /* 0x0000000b000b7308 */ /* 0x000fe20000000800 */
[C---:B------:R-:W-:Y:S01]  /*5990*/  ISETP.GT.AND P4, PT, R17.reuse, 0x60, PT ;  /* 0x000000601100780c */ /* 0x040fe20003f84270 */
[----:B------:R-:W-:Y:S01]  /*59a0*/  QGMMA.64x64x32.F32.E4M3.E4M3 R24, R136, gdesc[UR4], R24, gsb0 ;  /* 0x00e0000488187df3 */ /* 0x000fe20008000818 */
        /* <DEDUP_REMOVED lines=24> */
[----:B------:R-:W-:-:S02]  /*5b30*/  ISETP.GT.AND P5, PT, R17, 0x79, PT ;  /* 0x000000791100780c */ /* 0x000fc40003fa4270 */
[----:B------:R-:W-:Y:S02]  /*5b40*/  FSEL R86, R86, -INF , P4 ;  /* 0xff80000056567808 */ /* 0x000fe40002000000 */
[----:B------:R-:W-:Y:S01]  /*5b50*/  FMNMX.FTZ R113, R97, R108, !PT ;  /* 0x0000006c61717209 */ /* 0x000fe20007810000 */
[----:B------:R-:W-:Y:S01]  /*5b60*/  FFMA.FTZ R108, R101, UR48, -R10 ;  /* 0x00000030656c7c23 */ /* 0x000fe2000801080a */
[----:B------:R-:W-:Y:S01]  /*5b70*/  FSEL R100, R87, -INF , P5 ;  /* 0xff80000057647808 */ /* 0x000fe20002800000 */
[----:B------:R-:W-:Y:S01]  /*5b80*/  MUFU.EX2 R7, R132 ;  /* 0x0000008400077308 */ /* 0x000fe20000000800 */
[C---:B------:R-:W-:Y:S02]  /*5b90*/  ISETP.GT.AND P4, PT, R17.reuse, 0x80, PT ;  /* 0x000000801100780c */ /* 0x040fe40003f84270 */
[----:B------:R-:W-:Y:S02]  /*5ba0*/  FMNMX.FTZ R113, R86, R113, !PT ;  /* 0x0000007156717209 */ /* 0x000fe40007810000 */
[----:B------:R-:W-:-:S02]  /*5bb0*/  ISETP.GT.AND P5, PT, R17, 0x81, PT ;  /* 0x000000811100780c */ /* 0x000fc40003fa4270 */
[----:B------:R-:W-:Y:S01]  /*5bc0*/  FSEL R58, R58, -INF , P4 ;  /* 0xff8000003a3a7808 */ /* 0x000fe20002000000 */
[----:B------:R1:W-:Y:S01]  /*5bd0*/  MUFU.EX2 R87, R116 ;  /* 0x0000007400577308 */ /* 0x0003e20000000800 */
[----:B------:R-:W-:Y:S02]  /*5be0*/  FMNMX.FTZ R113, R100, R113, !PT ;  /* 0x0000007164717209 */ /* 0x000fe40007810000 */
[----:B------:R-:W-:Y:S02]  /*5bf0*/  ISETP.GT.AND P4, PT, R17, 0x88, PT ;  /* 0x000000881100780c */ /* 0x000fe40003f84270 */
[----:B------:R-:W-:Y:S02]  /*5c00*/  FSEL R59, R59, -INF , P5 ;  /* 0xff8000003b3b7808 */ /* 0x000fe40002800000 */
[----:B0-----:R-:W-:Y:S01]  /*5c10*/  FMNMX.FTZ R112, R58, R113, !PT ;  /* 0x000000713a707209 */ /* 0x001fe20007810000 */
[----:B------:R-:W-:-:S01]  /*5c20*/  FFMA.FTZ R113, R72, UR48, -R10 ;  /* 0x0000003048717c23 */ /* 0x000fc2000801080a */
[----:B------:R-:W-:Y:S01]  /*5c30*/  ISETP.GT.AND P5, PT, R17, 0x89, PT ;  /* 0x000000891100780c */ /* 0x000fe20003fa4270 */
[----:B------:R-:W-:Y:S01]  /*5c40*/  MUFU.EX2 R8, R8 ;  /* 0x0000000800087308 */ /* 0x000fe20000000800 */
[----:B------:R-:W-:-:S02]  /*5c50*/  FSEL R62, R62, -INF , P4 ;  /* 0xff8000003e3e7808 */ /* 0x000fc40002000000 */
[----:B------:R-:W-:Y:S01]  /*5c60*/  FMNMX.FTZ R101, R59, R112, !PT ;  /* 0x000000703b657209 */ /* 0x000fe20007810000 */
[----:B------:R-:W-:-:S01]  /*5c70*/  FFMA.FTZ R112, R73, UR48, -R10 ;  /* 0x0000003049707c23 */ /* 0x000fc2000801080a */
[----:B------:R-:W-:Y:S02]  /*5c80*/  ISETP.GT.AND P4, PT, R17, 0x90, PT ;  /* 0x000000901100780c */ /* 0x000fe40003f84270 */
[----:B------:R-:W-:Y:S01]  /*5c90*/  FSEL R72, R63, -INF , P5 ;  /* 0xff8000003f487808 */ /* 0x000fe20002800000 */
[----:B------:R-:W-:Y:S01]  /*5ca0*/  MUFU.EX2 R21, R21 ;  /* 0x0000001500157308 */ /* 0x000fe20000000800 */
[----:B------:R-:W-:Y:S02]  /*5cb0*/  FMNMX.FTZ R101, R62, R101, !PT ;  /* 0x000000653e657209 */ /* 0x000fe40007810000 */
[----:B------:R-:W-:Y:S02]  /*5cc0*/  ISETP.GT.AND P5, PT, R17, 0x91, PT ;  /* 0x000000911100780c */ /* 0x000fe40003fa4270 */
[----:B------:R-:W-:Y:S01]  /*5cd0*/  FSEL R66, R66, -INF , P4 ;  /* 0xff80000042427808 */ /* 0x000fe20002000000 */
[----:B------:R-:W-:-:S02]  /*5ce0*/  WARPGROUP.DEPBAR.LE gsb0, 0x0 ;  /* 0x00008000000079c5 */ /* 0x000fc40000010000 */
[----:B------:R-:W-:Y:S01]  /*5cf0*/  FMNMX.FTZ R101, R72, R101, !PT ;  /* 0x0000006548657209 */ /* 0x000fe20007810000 */
[----:B------:R0:W-:Y:S01]  /*5d00*/  MUFU.EX2 R63, R113 ;  /* 0x00000071003f7308 */ /* 0x0001e20000000800 */
[----:B------:R-:W-:Y:S02]  /*5d10*/  ISETP.GT.AND P4, PT, R17, 0x98, PT ;  /* 0x000000981100780c */ /* 0x000fe40003f84270 */
[----:B------:R-:W-:Y:S02]  /*5d20*/  FSEL R67, R67, -INF , P5 ;  /* 0xff80000043437808 */ /* 0x000fe40002800000 */
[----:B-1----:R-:W-:Y:S01]  /*5d30*/  FMNMX.FTZ R116, R66, R101, !PT ;  /* 0x0000006542747209 */ /* 0x002fe20007810000 */
[--C-:B------:R-:W-:Y:S01]  /*5d40*/  FFMA.FTZ R101, R76, UR48, -R10.reuse ;  /* 0x000000304c657c23 */ /* 0x100fe2000801080a */
[----:B------:R-:W-:Y:S01]  /*5d50*/  ISETP.GT.AND P5, PT, R17, 0x99, PT ;  /* 0x000000991100780c */ /* 0x000fe20003fa4270 */
[----:B------:R-:W-:Y:S01]  /*5d60*/  MUFU.EX2 R23, R23 ;  /* 0x0000001700177308 */ /* 0x000fe20000000800 */
[----:B------:R-:W-:Y:S01]  /*5d70*/  FSEL R70, R70, -INF , P4 ;  /* 0xff80000046467808 */ /* 0x000fe20002000000 */
[--C-:B0-----:R-:W-:Y:S01]  /*5d80*/  FFMA.FTZ R113, R77, UR48, -R10.reuse ;  /* 0x000000304d717c23 */ /* 0x101fe2000801080a */
[----:B------:R-:W-:Y:S01]  /*5d90*/  FMNMX.FTZ R17, R67, R116, !PT ;  /* 0x0000007443117209 */ /* 0x000fe20007810000 */
[--C-:B------:R-:W-:Y:S01]  /*5da0*/  FFMA.FTZ R77, R80, UR48, -R10.reuse ;  /* 0x00000030504d7c23 */ /* 0x100fe2000801080a */
[----:B------:R-:W-:Y:S01]  /*5db0*/  FSEL R73, R71, -INF , P5 ;  /* 0xff80000047497808 */ /* 0x000fe20002800000 */
[--C-:B------:R-:W-:Y:S01]  /*5dc0*/  FFMA.FTZ R80, R81, UR48, -R10.reuse ;  /* 0x0000003051507c23 */ /* 0x100fe2000801080a */
[----:B------:R-:W-:Y:S01]  /*5dd0*/  FMNMX.FTZ R76, R70, R17, !PT ;  /* 0x00000011464c7209 */ /* 0x000fe20007810000 */
[--C-:B------:R-:W-:Y:S01]  /*5de0*/  FFMA.FTZ R81, R84, UR48, -R10.reuse ;  /* 0x0000003054517c23 */ /* 0x100fe2000801080a */
[----:B------:R-:W-:-:S01]  /*5df0*/  FFMA.FTZ R84, R85, UR48, -R10 ;  /* 0x0000003055547c23 */ /* 0x000fc2000801080a */
[----:B------:R-:W-:Y:S01]  /*5e00*/  FSEL R121, R9, RZ, P3 ;  /* 0x000000ff09797208 */ /* 0x000fe20001800000 */
[----:B------:R0:W-:Y:S01]  /*5e10*/  MUFU.EX2 R71, R101 ;  /* 0x0000006500477308 */ /* 0x0001e20000000800 */
[----:B------:R-:W-:-:S03]  /*5e20*/  FMNMX.FTZ R17, R73, R76, !PT ;  /* 0x0000004c49117209 */ /* 0x000fc60007810000 */
[----:B------:R-:W-:Y:S02]  /*5e30*/  FADD.FTZ R121, -R121, R4 ;  /* 0x0000000479797221 */ /* 0x000fe40000010100 */
[----:B------:R-:W1:Y:S02]  /*5e40*/  SHFL.BFLY PT, R116, R17, 0x2, 0x1f ;  /* 0x0c401f0011747f89 */ /* 0x000e6400000e0000 */
[----:B------:R-:W-:Y:S01]  /*5e50*/  FMUL.FTZ R121, R121, UR48 ;  /* 0x0000003079797c20 */ /* 0x000fe20008410000 */
[----:B------:R2:W-:Y:S08]  /*5e60*/  MUFU.EX2 R76, R113 ;  /* 0x00000071004c7308 */ /* 0x0005f00000000800 */
[----:B------:R-:W3:Y:S08]  /*5e70*/  MUFU.EX2 R121, R121 ;  /* 0x0000007900797308 */ /* 0x000ef00000000800 */
[----:B------:R-:W-:Y:S01]  /*5e80*/  MUFU.EX2 R105, R105 ;  /* 0x0000006900697308 */ /* 0x000fe20000000800 */
[----:B-1----:R-:W-:-:S07]  /*5e90*/  FMNMX.FTZ R17, R17, R116, !PT ;  /* 0x0000007411117209 */ /* 0x002fce0007810000 */
[----:B------:R-:W-:Y:S01]  /*5ea0*/  MUFU.EX2 R109, R109 ;  /* 0x0000006d006d7308 */ /* 0x000fe20000000800 */
[----:B------:R-:W1:Y:S07]  /*5eb0*/  SHFL.BFLY PT, R116, R17, 0x1, 0x1f ;  /* 0x0c201f0011747f89 */ /* 0x000e6e00000e0000 */
[----:B------:R-:W-:Y:S08]  /*5ec0*/  MUFU.EX2 R88, R88 ;  /* 0x0000005800587308 */ /* 0x000ff00000000800 */
[----:B------:R-:W-:Y:S08]  /*5ed0*/  MUFU.EX2 R89, R89 ;  /* 0x0000005900597308 */ /* 0x000ff00000000800 */
[----:B------:R-:W-:Y:S01]  /*5ee0*/  MUFU.EX2 R92, R92 ;  /* 0x0000005c005c7308 */ /* 0x000fe20000000800 */
[----:B-1----:R-:W-:Y:S01]  /*5ef0*/  FMNMX.FTZ R17, R17, R116, !PT ;  /* 0x0000007411117209 */ /* 0x002fe20007810000 */
        /* <DEDUP_REMOVED lines=9> */
[--C-:B0-----:R-:W-:Y:S01]  /*5f90*/  FFMA.FTZ R101, R126, UR48, -R85.reuse ;  /* 0x000000307e657c23 */ /* 0x101fe20008010855 */
[----:B------:R-:W-:-:S01]  /*5fa0*/  FFMA.FTZ R116, R127, UR48, -R85 ;  /* 0x000000307f747c23 */ /* 0x000fc20008010855 */
[----:B--2---:R-:W-:Y:S01]  /*5fb0*/  FFMA.FTZ R113, R130, UR48, -R85 ;  /* 0x0000003082717c23 */ /* 0x004fe20008010855 */
[----:B------:R-:W-:-:S01]  /*5fc0*/  FADD.FTZ R123, -R123, R0 ;  /* 0x000000007b7b7221 */ /* 0x000fc20000010100 */
[----:B------:R-:W-:Y:S01]  /*5fd0*/  MUFU.EX2 R10, R10 ;  /* 0x0000000a000a7308 */ /* 0x000fe20000000800 */
[----:B------:R-:W-:-:S01]  /*5fe0*/  FFMA.FTZ R4, R94, UR48, -R85 ;  /* 0x000000305e047c23 */ /* 0x000fc20008010855 */
[--C-:B------:R-:W-:Y:S01]  /*5ff0*/  FFMA.FTZ R120, R131, UR48, -R85.reuse ;  /* 0x0000003083787c23 */ /* 0x100fe20008010855 */
[----:B------:R-:W-:Y:S01]  /*6000*/  FMUL.FTZ R0, R123, UR48 ;  /* 0x000000307b007c20 */ /* 0x000fe20008410000 */
[--C-:B------:R-:W-:Y:S01]  /*6010*/  FFMA.FTZ R94, R98, UR48, -R85.reuse ;  /* 0x00000030625e7c23 */ /* 0x100fe20008010855 */
[----:B------:R-:W-:-:S01]  /*6020*/  FFMA.FTZ R98, R102, UR48, -R85 ;  /* 0x0000003066627c23 */ /* 0x000fc20008010855 */
[----:B---3--:R-:W-:Y:S01]  /*6030*/  FFMA.FTZ R102, R121, R3, R12 ;  /* 0x0000000379667223 */ /* 0x008fe2000001000c */
[----:B------:R-:W-:-:S01]  /*6040*/  FFMA.FTZ R117, R134, UR48, -R85 ;  /* 0x0000003086757c23 */ /* 0x000fc20008010855 */
[----:B------:R-:W-:Y:S01]  /*6050*/  MUFU.EX2 R19, R19 ;  /* 0x0000001300137308 */ /* 0x000fe20000000800 */
[----:B------:R-:W-:-:S01]  /*6060*/  FFMA.FTZ R122, R135, UR48, -R85 ;  /* 0x00000030877a7c23 */ /* 0x000fc20008010855 */
        /* <DEDUP_REMOVED lines=24> */
[--C-:B------:R-:W-:Y:S01]  /*61f0*/  FFMA.FTZ R86, R86, UR48, -R85.reuse ;  /* 0x0000003056567c23 */ /* 0x100fe20008010855 */
[----:B------:R-:W-:-:S01]  /*6200*/  FFMA.FTZ R58, R58, UR48, -R85 ;  /* 0x000000303a3a7c23 */ /* 0x000fc20008010855 */
[----:B------:R-:W-:Y:S01]  /*6210*/  FFMA.FTZ R59, R59, UR48, -R85 ;  /* 0x000000303b3b7c23 */ /* 0x000fe20008010855 */
[----:B------:R-:W-:-:S01]  /*6220*/  FADD.FTZ R2, R10, R3 ;  /* 0x000000030a027221 */ /* 0x000fc20000010000 */
[----:B------:R-:W-:Y:S01]  /*6230*/  FADD.FTZ R3, R13, R102 ;  /* 0x000000660d037221 */ /* 0x000fe20000010000 */
[----:B------:R-:W-:-:S01]  /*6240*/  FFMA.FTZ R62, R62, UR48, -R85 ;  /* 0x000000303e3e7c23 */ /* 0x000fc20008010855 */
[----:B------:R-:W0:Y:S01]  /*6250*/  MUFU.EX2 R113, R113 ;  /* 0x0000007100717308 */ /* 0x000e220000000800 */
[----:B-1----:R-:W-:-:S01]  /*6260*/  FADD.FTZ R123, R101, R2 ;  /* 0x00000002657b7221 */ /* 0x002fc20000010000 */
[----:B------:R-:W-:Y:S01]  /*6270*/  FADD.FTZ R2, R14, R3 ;  /* 0x000000030e027221 */ /* 0x000fe20000010000 */
[----:B------:R-:W-:-:S01]  /*6280*/  FFMA.FTZ R66, R66, UR48, -R85 ;  /* 0x0000003042427c23 */ /* 0x000fc20008010855 */
[--C-:B------:R-:W-:Y:S01]  /*6290*/  FFMA.FTZ R67, R67, UR48, -R85.reuse ;  /* 0x0000003043437c23 */ /* 0x100fe20008010855 */
[----:B------:R-:W-:-:S01]  /*62a0*/  FFMA.FTZ R70, R70, UR48, -R85 ;  /* 0x0000003046467c23 */ /* 0x000fc20008010855 */
[----:B------:R-:W-:Y:S01]  /*62b0*/  FADD.FTZ R3, R15, R2 ;  /* 0x000000020f037221 */ /* 0x000fe20000010000 */
[----:B------:R-:W-:-:S01]  /*62c0*/  FFMA.FTZ R73, R73, UR48, -R85 ;  /* 0x0000003049497c23 */ /* 0x000fc20008010855 */
        /* <DEDUP_REMOVED lines=45> */
[----:B------:R-:W-:-:S06]  /*65a0*/  FFMA.FTZ R123, R100, UR48, -R85 ;  /* 0x00000030647b7c23 */ /* 0x000fcc0008010855 */
        /* <DEDUP_REMOVED lines=21> */
[----:B-1----:R-:W-:-:S01]  /*6700*/  FADD.FTZ R100, R112, R125 ;  /* 0x0000007d70647221 */ /* 0x002fc20000010000 */
[----:B------:R-:W-:-:S03]  /*6710*/  FFMA.FTZ R125, R72, UR48, -R85 ;  /* 0x00000030487d7c23 */ /* 0x000fc60008010855 */
[----:B------:R-:W-:-:S03]  /*6720*/  FADD.FTZ R127, R71, R100 ;  /* 0x00000064477f7221 */ /* 0x000fc60000010000 */
        /* <DEDUP_REMOVED lines=23> */
[----:B------:R-:W-:-:S04]  /*68a0*/  IMAD.U32 R2, RZ, RZ, UR19 ;  /* 0x00000013ff027e24 */ /* 0x000fc8000f8e00ff */
[----:B------:R-:W-:Y:S02]  /*68b0*/  @!P1 VIADD R2, R2, 0x12440 ;  /* 0x0001244002029836 */ /* 0x000fe40000000000 */
[----:B------:R-:W0:Y:S01]  /*68c0*/  MUFU.EX2 R57, R57 ;  /* 0x0000003900397308 */ /* 0x000e220000000800 */
[----:B-1----:R-:W-:-:S02]  /*68d0*/  FADD.FTZ R72, R56, R127 ;  /* 0x0000007f38487221 */ /* 0x002fc40000010000 */
[----:B------:R-:W-:-:S04]  /*68e0*/  @!P1 PRMT R2, RZ, 0x654, R2 ;  /* 0x00000654ff029816 */ /* 0x000fc80000000002 */
[----:B------:R1:W-:Y:S01]  /*68f0*/  @!P1 SYNCS.ARRIVE.TRANS64.RED.A1T0 RZ, [R2+URZ], RZ ;  /* 0x000000ff02ff99a7 */ /* 0x0003e2000810043f */
[----:B------:R-:W3:Y:S01]  /*6900*/  MUFU.EX2 R59, R59 ;  /* 0x0000003b003b7308 */ /* 0x000ee20000000800 */
[----:B--2---:R-:W-:-:S07]  /*6910*/  FADD.FTZ R100, R58, R3 ;  /* 0x000000033a647221 */ /* 0x004fce0000010000 */
[----:B------:R-:W2:Y:S01]  /*6920*/  MUFU.EX2 R60, R60 ;  /* 0x0000003c003c7308 */ /* 0x000ea20000000800 */
[----:B0-----:R-:W-:-:S07]  /*6930*/  FADD.FTZ R3, R57, R72 ;  /* 0x0000004839037221 */ /* 0x001fce0000010000 */
[----:B------:R-:W0:Y:S01]  /*6940*/  MUFU.EX2 R62, R62 ;  /* 0x0000003e003e7308 */ /* 0x000e220000000800 */
[----:B---3--:R-:W-:-:S07]  /*6950*/  FADD.FTZ R127, R59, R100 ;  /* 0x000000643b7f7221 */ /* 0x008fce0000010000 */
        /* <DEDUP_REMOVED lines=20> */
[----:B-1----:R-:W-:-:S03]  /*6aa0*/  FADD.FTZ R3, R69, R2 ;  /* 0x0000000245037221 */ /* 0x002fc60000010000 */
[----:B0-----:R-:W-:Y:S01]  /*6ab0*/  FADD.FTZ R2, R73, R85 ;  /* 0x0000005549027221 */ /* 0x001fe20000010000 */
[----:B------:R-:W-:Y:S06]  /*6ac0*/  @!P0 BRA `(.L_x_1532) ;  /* 0x0000000000048947 */ /* 0x000fec0003800000 */
[----:B------:R-:W-:Y:S01]  /*6ad0*/  BPT.TRAP 0x1 ;  /* 0x000000040000795c */ /* 0x000fe20000300000 */
.L_x_1532:
        /* <DEDUP_REMOVED lines=81> */
[----:B------:R-:W-:Y:S01]  /*6ff0*/  F2FP.SATFINITE.E4M3.F32.PACK_AB_MERGE_C R139, R67, R66, R70 ;  /* 0x00000042438b723e */ /* 0x000fe20004807046 */
[----:B------:R-:W-:Y:S06]  /*7000*/  @P3 BRA `(.L_x_1533) ;  /* 0xffffffd000a43947 */ /* 0x000fec000383ffff */
[----:B------:R-:W-:Y:S02]  /*7010*/  IMAD.MOV.U32 R0, RZ, RZ, R17 ;  /* 0x000000ffff007224 */ /* 0x000fe400078e0011 */
[----:B------:R-:W-:-:S07]  /*7020*/  IMAD.MOV.U32 R4, RZ, RZ, R9 ;  /* 0x000000ffff047224 */ /* 0x000fce00078e0009 */
.L_x_1523:
[----:B------:R-:W-:-:S06]  /*7030*/  UISETP.GE.AND UP0, UPT, UR11, UR47, UPT ;  /* 0x0000002f0b00728c */ /* 0x000fcc000bf06270 */
[----:B------:R-:W-:-:S13]  /*7040*/  PLOP3.LUT P2, PT, PT, PT, UP0, 0x80, 0x0 ;  /* 0x000000000000781c */ /* 0x000fda0003f4f008 */
[----:B------:R-:W-:Y:S05]  /*7050*/  @!P2 BRA `(.L_x_1534) ;  /* 0x000000200094a947 */ /* 0x000fea0003800000 */
[----:B------:R-:W-:Y:S01]  /*7060*/  IMAD.MOV.U32 R5, RZ, RZ, R0 ;  /* 0x000000ffff057224 */ /* 0x000fe200078e0000 */
[----:B------:R-:W-:Y:S01]  /*7070*/  UMOV UR19, UR9 ;  /* 0x0000000900137c82 */ /* 0x000fe20008000000 */
[----:B------:R-:W-:Y:S01]  /*7080*/  IMAD.MOV.U32 R7, RZ, RZ, R4 ;  /* 0x000000ffff077224 */ /* 0x000fe200078e0004 */
[----:B------:R-:W-:-:S06]  /*7090*/  UMOV UR18, UR10 ;  /* 0x0000000a00127c82 */ /* 0x000fcc0008000000 */
.L_x_1544:
[----:B------:R-:W-:-:S04]  /*70a0*/  UIADD3 UR10, UR18, 0x1, URZ ;  /* 0x00000001120a7890 */ /* 0x000fc8000fffe03f */
[----:B------:R-:W-:-:S04]  /*70b0*/  UISETP.NE.AND UP0, UPT, UR10, 0x2, UPT ;  /* 0x000000020a00788c */ /* 0x000fc8000bf05270 */
[----:B------:R-:W-:Y:S02]  /*70c0*/  USEL UR9, URZ, 0x1, UP0 ;  /* 0x000000013f097887 */ /* 0x000fe40008000000 */
[----:B------:R-:W-:Y:S02]  /*70d0*/  USEL UR10, UR10, URZ, UP0 ;  /* 0x0000003f0a0a7287 */ /* 0x000fe40008000000 */
[----:B------:R-:W-:Y:S01]  /*70e0*/  ULOP3.LUT UR9, UR19, UR9, URZ, 0x3c, !UPT ;  /* 0x0000000913097292 */ /* 0x000fe2000f8e3c3f */
[----:B------:R-:W-:Y:S11]  /*70f0*/  @!P0 BRA `(.L_x_1535) ;  /* 0x0000000000048947 */ /* 0x000ff60003800000 */
[----:B------:R-:W-:Y:S01]  /*7100*/  BPT.TRAP 0x1 ;  /* 0x000000040000795c */ /* 0x000fe20000300000 */
.L_x_1535:
[----:B------:R-:W-:Y:S01]  /*7110*/  ULEA UR17, UR10, UR49, 0x3 ;  /* 0x000000310a117291 */ /* 0x000fe2000f8e183f */
[----:B------:R-:W-:-:S05]  /*7120*/  IMAD.U32 R0, RZ, RZ, UR9 ;  /* 0x00000009ff007e24 */ /* 0x000fca000f8e00ff */
[----:B------:R-:W-:-:S04]  /*7130*/  SHF.L.U32 R0, R0, 0x1f, RZ ;  /* 0x0000001f00007819 */ /* 0x000fc800000006ff */
[----:B------:R0:W1:Y:S01]  /*7140*/  SYNCS.PHASECHK.TRANS64.TRYWAIT P2, [UR17+0x12430], R0 ;  /* 0x01243000ff0075a7 */ /* 0x0000620008040151 */
[----:B------:R-:W-:Y:S05]  /*7150*/  @!P0 BRA `(.L_x_1536) ;  /* 0x0000000000048947 */ /* 0x000fea0003800000 */
[----:B------:R-:W-:Y:S01]  /*7160*/  BPT.TRAP 0x1 ;  /* 0x000000040000795c */ /* 0x000fe20000300000 */
.L_x_1536:
[----:B-1----:R-:W-:Y:S05]  /*7170*/  @P2 BRA `(.L_x_1537) ;  /* 0x0000000000082947 */ /* 0x002fea0003800000 */
[----:B------:R-:W1:Y:S02]  /*7180*/  SYNCS.PHASECHK.TRANS64.TRYWAIT P2, [UR17+0x12430], R0 ;  /* 0x01243000ff0075a7 */ /* 0x000e640008040151 */
[----:B-1----:R-:W-:Y:S05]  /*7190*/  @!P2 BRA `(.L_x_1538) ;  /* 0x000000740014a947 */ /* 0x002fea0003800000 */
.L_x_1537:
        /* <DEDUP_REMOVED lines=63> */
.L_x_1539:
[----:B------:R-:W-:Y:S01]  /*7590*/  ULEA UR13, UR18, UR49, 0x3 ;  /* 0x00000031120d7291 */ /* 0x000fe2000f8e183f */
[----:B01----:R-:W-:-:S05]  /*75a0*/  IMAD.U32 R0, RZ, RZ, UR19 ;  /* 0x00000013ff007e24 */ /* 0x003fca000f8e00ff */
[----:B------:R-:W-:-:S04]  /*75b0*/  SHF.L.U32 R0, R0, 0x1f, RZ ;  /* 0x0000001f00007819 */ /* 0x000fc800000006ff */
[----:B------:R0:W1:Y:S01]  /*75c0*/  SYNCS.PHASECHK.TRANS64.TRYWAIT P2, [UR13+0x12450], R0 ;  /* 0x01245000ff0075a7 */ /* 0x000062000804014d */
[----:B------:R-:W-:Y:S05]  /*75d0*/  @!P0 BRA `(.L_x_1540) ;  /* 0x0000000000048947 */ /* 0x000fea0003800000 */
[----:B------:R-:W-:Y:S01]  /*75e0*/  BPT.TRAP 0x1 ;  /* 0x000000040000795c */ /* 0x000fe20000300000 */
.L_x_1540:
        /* <DEDUP_REMOVED lines=82> */
.L_x_1541:
        /* <DEDUP_REMOVED lines=16> */
[----:B------:R-:W1:Y:S01]  /*7c10*/  SHFL.BFLY PT, R4, R9, 0x1, 0x1f ;  /* 0x0c201f0009047f89 */ /* 0x000e6200000e0000 */
[----:B--2---:R-:W-:-:S05]  /*7c20*/  FMNMX.FTZ R11, R6, R11, !PT ;  /* 0x0000000b060b7209 */ /* 0x004fca0007810000 */
[----:B0-----:R-:W0:Y:S01]  /*7c30*/  SHFL.BFLY PT, R0, R11, 0x1, 0x1f ;  /* 0x0c201f000b007f89 */ /* 0x001e2200000e0000 */
[----:B-1----:R-:W-:-:S05]  /*7c40*/  FMNMX.FTZ R4, R9, R4, !PT ;  /* 0x0000000409047209 */ /* 0x002fca0007810000 */
[----:B------:R-:W-:Y:S01]  /*7c50*/  FADD.FTZ R7, -R4, R7 ;  /* 0x0000000704077221 */ /* 0x000fe20000010100 */
[----:B0-----:R-:W-:-:S03]  /*7c60*/  FMNMX.FTZ R0, R11, R0, !PT ;  /* 0x000000000b007209 */ /* 0x001fc60007810000 */
[----:B------:R-:W-:Y:S01]  /*7c70*/  FMUL.FTZ R12, R7, UR48 ;  /* 0x00000030070c7c20 */ /* 0x000fe20008410000 */
[----:B------:R-:W-:-:S01]  /*7c80*/  FFMA.FTZ R7, R4, R13, -8 ;  /* 0xc100000004077423 */ /* 0x000fc2000001000d */
[----:B------:R-:W-:Y:S02]  /*7c90*/  FADD.FTZ R5, -R0, R5 ;  /* 0x0000000500057221 */ /* 0x000fe40000010100 */
[----:B------:R0:W-:Y:S01]  /*7ca0*/  MUFU.EX2 R6, R12 ;  /* 0x0000000c00067308 */ /* 0x0001e20000000800 */
[----:B------:R-:W-:-:S01]  /*7cb0*/  FFMA.FTZ R23, R117, UR48, -R7 ;  /* 0x0000003075177c23 */ /* 0x000fc20008010807 */
[----:B------:R-:W-:Y:S02]  /*7cc0*/  IMAD.U32 R117, RZ, RZ, UR48 ;  /* 0x00000030ff757e24 */ /* 0x000fe4000f8e00ff */
[----:B------:R-:W-:-:S01]  /*7cd0*/  FFMA.FTZ R16, R104, UR48, -R7 ;  /* 0x0000003068107c23 */ /* 0x000fc20008010807 */
[--C-:B------:R-:W-:Y:S01]  /*7ce0*/  FFMA.FTZ R17, R105, UR48, -R7.reuse ;  /* 0x0000003069117c23 */ /* 0x100fe20008010807 */
[----:B------:R-:W-:-:S01]  /*7cf0*/  FFMA.FTZ R19, R109, UR48, -R7 ;  /* 0x000000306d137c23 */ /* 0x000fc20008010807 */
[----:B------:R-:W-:Y:S01]  /*7d00*/  FFMA.FTZ R117, R0, R117, -8 ;  /* 0xc100000000757423 */ /* 0x000fe20000010075 */
        /* <DEDUP_REMOVED lines=12> */
[----:B0-----:R-:W-:-:S01]  /*7dd0*/  FFMA.FTZ R12, R128, UR48, -R7 ;  /* 0x00000030800c7c23 */ /* 0x001fc20008010807 */
        /* <DEDUP_REMOVED lines=14> */
[----:B------:R-:W-:-:S02]  /*7ec0*/  WARPGROUP.DEPBAR.LE gsb0, 0x0 ;  /* 0x00008000000079c5 */ /* 0x000fc40000010000 */
[----:B------:R-:W-:Y:S01]  /*7ed0*/  WARPGROUP.ARRIVE ;  /* 0x00000000000079c5 */ /* 0x000fe20000000000 */
[--C-:B------:R-:W-:Y:S01]  /*7ee0*/  FFMA.FTZ R77, R81, UR48, -R7.reuse ;  /* 0x00000030514d7c23 */ /* 0x100fe20008010807 */
[----:B------:R-:W-:-:S01]  /*7ef0*/  FFMA.FTZ R108, R84, UR48, -R7 ;  /* 0x00000030546c7c23 */ /* 0x000fc20008010807 */
[--C-:B------:R-:W-:Y:S01]  /*7f00*/  FFMA.FTZ R85, R85, UR48, -R7.reuse ;  /* 0x0000003055557c23 */ /* 0x100fe20008010807 */
[----:B------:R-:W-:-:S01]  /*7f10*/  FFMA.FTZ R56, R56, UR48, -R7 ;  /* 0x0000003038387c23 */ /* 0x000fc20008010807 */
[--C-:B------:R-:W-:Y:S01]  /*7f20*/  FFMA.FTZ R57, R57, UR48, -R7.reuse ;  /* 0x0000003039397c23 */ /* 0x100fe20008010807 */
[----:B------:R-:W-:Y:S01]  /*7f30*/  QGMMA.64x64x32.F32.E4M3.E4M3 R24, R148, gdesc[UR4], R24, gsb0 ;  /* 0x00e0000494187df3 */ /* 0x000fe20008000818 */
[----:B------:R-:W-:Y:S01]  /*7f40*/  UIADD3 UR6, UR12, 0x100, URZ ;  /* 0x000001000c067890 */ /* 0x000fe2000fffe03f */
[--C-:B------:R-:W-:Y:S01]  /*7f50*/  FFMA.FTZ R60, R64, UR48, -R7.reuse ;  /* 0x00000030403c7c23 */ /* 0x100fe20008010807 */
[----:B------:R-:W-:Y:S01]  /*7f60*/  UMOV UR7, 0xc0000010 ;  /* 0xc000001000077882 */ /* 0x000fe20000000000 */
[--C-:B------:R-:W-:Y:S01]  /*7f70*/  FFMA.FTZ R61, R65, UR48, -R7.reuse ;  /* 0x00000030413d7c23 */ /* 0x100fe20008010807 */
[----:B------:R-:W-:-:S01]  /*7f80*/  FFMA.FTZ R113, R68, UR48, -R7 ;  /* 0x0000003044717c23 */ /* 0x000fc20008010807 */
[----:B------:R-:W-:Y:S01]  /*7f90*/  FFMA.FTZ R116, R69, UR48, -R7 ;  /* 0x0000003045747c23 */ /* 0x000fe20008010807 */
[----:B------:R-:W-:Y:S01]  /*7fa0*/  FMUL.FTZ R5, R5, UR48 ;  /* 0x0000003005057c20 */ /* 0x000fe20008410000 */
        /* <DEDUP_REMOVED lines=49> */
[----:B------:R-:W-:Y:S01]  /*82c0*/  QGMMA.64x64x32.F32.E4M3.E4M3 R24, R144, gdesc[UR4], R24, gsb0 ;  /* 0x00e0000490187df3 */ /* 0x000fe20008000818 */
[----:B------:R-:W-:Y:S01]  /*82d0*/  UIADD3 UR6, UR12, 0x180, URZ ;  /* 0x000001800c067890 */ /* 0x000fe2000fffe03f */
[----:B------:R-:W-:-:S04]  /*82e0*/  UMOV UR7, 0xc0000010 ;  /* 0xc000001000077882 */ /* 0x000fc80000000000 */
        /* <DEDUP_REMOVED lines=55> */
[----:B------:R-:W-:Y:S06]  /*8660*/  QGMMA.64x64x32.F32.E4M3.E4M3 R24, R136, gdesc[UR4], R24, gsb0 ;  /* 0x00e0000488187df3 */ /* 0x000fec0008000818 */
        /* <DEDUP_REMOVED lines=22> */
[----:B------:R-:W-:-:S06]  /*87d0*/  WARPGROUP.DEPBAR.LE gsb0, 0x0 ;  /* 0x00008000000079c5 */ /* 0x000fcc0000010000 */
        /* <DEDUP_REMOVED lines=55> */
[----:B--2---:R-:W-:-:S02]  /*8b50*/  FADD.FTZ R67, R83, R66 ;  /* 0x0000004253437221 */ /* 0x004fc40000010000 */
        /* <DEDUP_REMOVED lines=34> */
.L_x_1543:
        /* <DEDUP_REMOVED lines=12> */
[-C--:B------:R-:W-:Y:S01]  /*8e40*/  FMUL.FTZ R26, R26, R5.reuse ;  /* 0x000000051a1a7220 */ /* 0x080fe20000410000 */
        /* <DEDUP_REMOVED lines=29> */
[-C--:B------:R-:W-:Y:S01]  /*9020*/  FMUL.FTZ R54, R54, R5.reuse ;  /* 0x0000000536367220 */ /* 0x080fe20000410000 */
[----:B------:R-:W-:Y:S01]  /*9030*/  FMUL.FTZ R55, R55, R5 ;  /* 0x0000000537377220 */ /* 0x000fe20000410000 */
        /* <DEDUP_REMOVED lines=39> */
.L_x_1534:
[----:B------:R-:W-:Y:S06]  /*92b0*/  BAR.ARV 0x8, 0x200 ;  /* 0x0208000000007b1d */ /* 0x000fec0000002000 */
[----:B------:R-:W-:Y:S05]  /*92c0*/  @!P0 BRA `(.L_x_1545) ;  /* 0x0000000000048947 */ /* 0x000fea0003800000 */
[----:B------:R-:W-:Y:S01]  /*92d0*/  BPT.TRAP 0x1 ;  /* 0x000000040000795c */ /* 0x000fe20000300000 */
.L_x_1545:
[----:B------:R-:W-:Y:S01]  /*92e0*/  ULEA UR16, UR10, UR49, 0x3 ;  /* 0x000000310a107291 */ /* 0x000fe2000f8e183f */
[----:B------:R-:W-:-:S05]  /*92f0*/  IMAD.U32 R5, RZ, RZ, UR9 ;  /* 0x00000009ff057e24 */ /* 0x000fca000f8e00ff */
[----:B------:R-:W-:-:S04]  /*9300*/  SHF.L.U32 R5, R5, 0x1f, RZ ;  /* 0x0000001f05057819 */ /* 0x000fc800000006ff */
[----:B------:R0:W1:Y:S01]  /*9310*/  SYNCS.PHASECHK.TRANS64.TRYWAIT P1, [UR16+0x12450], R5 ;  /* 0x01245005ff0075a7 */ /* 0x0000620008020150 */
[----:B------:R-:W-:Y:S05]  /*9320*/  @!P0 BRA `(.L_x_1546) ;  /* 0x0000000000048947 */ /* 0x000fea0003800000 */
[----:B------:R-:W-:Y:S01]  /*9330*/  BPT.TRAP 0x1 ;  /* 0x000000040000795c */ /* 0x000fe20000300000 */
.L_x_1546:
[----:B-1----:R-:W-:Y:S05]  /*9340*/  @P1 BRA `(.L_x_1547) ;  /* 0x0000000000081947 */ /* 0x002fea0003800000 */
[----:B------:R-:W1:Y:S02]  /*9350*/  SYNCS.PHASECHK.TRANS64.TRYWAIT P1, [UR16+0x12450], R5 ;  /* 0x01245005ff0075a7 */ /* 0x000e640008020150 */
[----:B-1----:R-:W-:Y:S05]  /*9360*/  @!P1 BRA `(.L_x_1548) ;  /* 0x0000005000d09947 */ /* 0x002fea0003800000 */
.L_x_1547:
[----:B------:R-:W-:Y:S01]  /*9370*/  UIADD3 UR49, UR49, 0x200, URZ ;  /* 0x0000020031317890 */ /* 0x000fe2000fffe03f */
[----:B------:R-:W-:Y:S01]  /*9380*/  WARPGROUP.ARRIVE ;  /* 0x00000000000079c5 */ /* 0x000fe20000000000 */
[----:B------:R-:W-:Y:S01]  /*9390*/  UMOV UR11, 0xc0000010 ;  /* 0xc0000010000b7882 */ /* 0x000fe20000000000 */
[----:B------:R-:W-:Y:S01]  /*93a0*/  ULDC.64 UR12, c[0x0][0x9a0] ;  /* 0x00026800000c7ab9 */ /* 0x000fe20000000a00 */
[----:B------:R-:W-:Y:S01]  /*93b0*/  USHF.R.U32.HI UR49, URZ, 0x4, UR49 ;  /* 0x000000043f317899 */ /* 0x000fe20008011631 */
[----:B01----:R-:W-:Y:S01]  /*93c0*/  IMAD.MOV.U32 R5, RZ, RZ, 0x3f800000 ;  /* 0x3f800000ff057424 */ /* 0x003fe200078e00ff */
[----:B------:R-:W-:Y:S02]  /*93d0*/  UISETP.NE.U32.AND UP0, UPT, UR12, URZ, UPT ;  /* 0x0000003f0c00728c */ /* 0x000fe4000bf05070 */
[----:B------:R-:W-:Y:S02]  /*93e0*/  ULOP3.LUT UR49, UR49, 0x3fff, URZ, 0xc0, !UPT ;  /* 0x00003fff31317892 */ /* 0x000fe4000f8ec03f */
[----:B------:R-:W-:-:S02]  /*93f0*/  UISETP.NE.AND.EX UP0, UPT, UR13, URZ, UPT, UP0 ;  /* 0x0000003f0d00728c */ /* 0x000fc4000bf05300 */
[----:B------:R-:W-:-:S04]  /*9400*/  ULOP3.LUT UR49, UR49, 0x10000, URZ, 0xfc, !UPT ;  /* 0x0001000031317892 */ /* 0x000fc8000f8efc3f */
[----:B------:R-:W-:Y:S01]  /*9410*/  UIMAD UR10, UR10, 0x280, UR49 ;  /* 0x000002800a0a78a4 */ /* 0x000fe2000f8e0231 */
[----:B------:R-:W-:-:S04]  /*9420*/  PLOP3.LUT P1, PT, PT, PT, UP0, 0x80, 0x0 ;  /* 0x000000000000781c */ /* 0x000fc80003f2f008 */
[----:B------:R-:W-:Y:S01]  /*9430*/  @UP0 ULDC.64 UR14, c[0x0][0x9c8] ;  /* 0x00027200000e0ab9 */ /* 0x000fe20000000a00 */
[----:B------:R-:W-:Y:S02]  /*9440*/  @UP0 USHF.R.S32.HI UR7, URZ, 0x1f, UR44 ;  /* 0x0000001f3f070899 */ /* 0x000fe4000801142c */
[----:B------:R-:W-:Y:S01]  /*9450*/  @UP0 UIMAD UR6, UR45, UR14, URZ ;  /* 0x0000000e2d0602a4 */ /* 0x000fe2000f8e023f */
[----:B------:R-:W-:Y:S01]  /*9460*/  QGMMA.64x64x32.F32.E4M3.E4M3 R24, R152, gdesc[UR8], R24, gsb0 ;  /* 0x00e0000898187df3 */ /* 0x000fe20008000818 */
[----:B------:R-:W-:Y:S02]  /*9470*/  @UP0 UIMAD.WIDE.U32 UR4, UR41, UR14, URZ ;  /* 0x0000000e290402a5 */ /* 0x000fe4000f8e003f */
[----:B------:R-:W-:-:S03]  /*9480*/  @UP0 UIMAD UR6, UR41, UR15, UR6 ;  /* 0x0000000f290602a4 */ /* 0x000fc6000f8e0206 */
[----:B------:R-:W-:Y:S01]  /*9490*/  @UP0 ULDC.64 UR14, c[0x0][0x9d0] ;  /* 0x00027400000e0ab9 */ /* 0x000fe20000000a00 */
[----:B------:R-:W-:Y:S02]  /*94a0*/  @UP0 UIADD3 UR5, UR5, UR6, URZ ;  /* 0x0000000605050290 */ /* 0x000fe4000fffe03f */
[----:B------:R-:W-:Y:S02]  /*94b0*/  @UP0 UIMAD UR7, UR7, UR14, URZ ;  /* 0x0000000e070702a4 */ /* 0x000fe4000f8e023f */
[----:B------:R-:W-:Y:S02]  /*94c0*/  @UP0 UIMAD.WIDE.U32 UR4, UR44, UR14, UR4 ;  /* 0x0000000e2c0402a5 */ /* 0x000fe4000f8e0004 */
[----:B------:R-:W-:Y:S02]  /*94d0*/  @UP0 UIMAD UR7, UR44, UR15, UR7 ;  /* 0x0000000f2c0702a4 */ /* 0x000fe4000f8e0207 */
[----:B------:R-:W-:Y:S02]  /*94e0*/  @UP0 ULEA UR6, UP1, UR4, UR12, 0x2 ;  /* 0x0000000c04060291 */ /* 0x000fe4000f82103f */
[----:B------:R-:W-:-:S04]  /*94f0*/  @UP0 UIADD3 UR5, UR5, UR7, URZ ;  /* 0x0000000705050290 */ /* 0x000fc8000fffe03f */
[----:B------:R-:W-:Y:S01]  /*9500*/  @UP0 ULEA.HI.X UR7, UR4, UR13, UR5, 0x2, UP1 ;  /* 0x0000000d04070291 */ /* 0x000fe200088f1405 */
[----:B------:R-:W-:-:S05]  /*9510*/  IMAD.U32 R6, RZ, RZ, UR6 ;  /* 0x00000006ff067e24 */ /* 0x000fca000f8e00ff */
        /* <DEDUP_REMOVED lines=26> */
[----:B0-----:R-:W0:Y:S04]  /*96c0*/  SHFL.BFLY PT, R7, R8, 0x1, 0x1f ;  /* 0x0c201f0008077f89 */ /* 0x001e2800000e0000 */
[----:B------:R-:W1:Y:S01]  /*96d0*/  SHFL.BFLY PT, R6, R9, 0x1, 0x1f ;  /* 0x0c201f0009067f89 */ /* 0x000e6200000e0000 */
[----:B0-----:R-:W-:Y:S01]  /*96e0*/  FADD.FTZ R7, R8, R7 ;  /* 0x0000000708077221 */ /* 0x001fe20000010000 */
[----:B-1----:R-:W-:-:S04]  /*96f0*/  FADD.FTZ R11, R9, R6 ;  /* 0x00000006090b7221 */ /* 0x002fc80000010000 */
[C---:B------:R-:W-:Y:S01]  /*9700*/  FSETP.NE.FTZ.AND P1, PT, R7.reuse, RZ, PT ;  /* 0x000000ff0700720b */ /* 0x040fe20003f35000 */
[----:B------:R-:W-:Y:S01]  /*9710*/  FMUL.FTZ R12, R7, 0.00390625 ;  /* 0x3b800000070c7820 */ /* 0x000fe20000410000 */
[----:B------:R-:W-:Y:S01]  /*9720*/  FMUL.FTZ R13, R11, 0.00390625 ;  /* 0x3b8000000b0d7820 */ /* 0x000fe20000410000 */
[----:B------:R-:W-:Y:S01]  /*9730*/  IMAD.MOV.U32 R6, RZ, RZ, RZ ;  /* 0x000000ffff067224 */ /* 0x000fe200078e00ff */
        /* <DEDUP_REMOVED lines=26> */
.L_x_1549:
        /* <DEDUP_REMOVED lines=36> */
.L_x_1516:
        /* <DEDUP_REMOVED lines=22> */
[----:B------:R-:W-:Y:S01]  /*9c80*/  LEA.HI R0, R9, R8, RZ, 0x7 ;  /* 0x0000000809007211 */ /* 0x000fe200078f38ff */
[----:B------:R-:W-:Y:S01]  /*9c90*/  UIMAD UR9, UR44, UR9, UR6 ;  /* 0x000000092c0972a4 */ /* 0x000fe2000f8e0206 */
[----:B------:R-:W-:Y:S01]  /*9ca0*/  SEL R63, R53, R52, P0 ;  /* 0x00000034353f7207 */ /* 0x000fe20000000000 */
[----:B------:R-:W1:Y:S01]  /*9cb0*/  S2UR UR4, SR_CTAID.Y ;  /* 0x00000000000479c3 */ /* 0x000e620000002600 */
[----:B0-----:R-:W-:Y:S01]  /*9cc0*/  LOP3.LUT R5, R0, 0xffffff80, RZ, 0xc0, !PT ;  /* 0xffffff8000057812 */ /* 0x001fe200078ec0ff */
[----:B------:R-:W-:Y:S01]  /*9cd0*/  UIADD3 UR9, UR5, UR9, URZ ;  /* 0x0000000905097290 */ /* 0x000fe2000fffe03f */
[----:B------:R-:W-:Y:S01]  /*9ce0*/  SEL R53, R26, R7, P0 ;  /* 0x000000071a357207 */ /* 0x000fe20000000000 */
[----:B------:R-:W-:Y:S01]  /*9cf0*/  IMAD.U32 R21, RZ, RZ, UR5 ;  /* 0x00000005ff157e24 */ /* 0x000fe2000f8e00ff */
[----:B------:R-:W-:Y:S01]  /*9d00*/  SEL R57, R7, R26, P0 ;  /* 0x0000001a07397207 */ /* 0x000fe20000000000 */
[----:B------:R-:W-:Y:S01]  /*9d10*/  IMAD.IADD R10, R8, 0x1, -R5 ;  /* 0x00000001080a7824 */ /* 0x000fe200078e0a05 */
[----:B------:R-:W-:Y:S01]  /*9d20*/  SEL R91, R28, R29, P0 ;  /* 0x0000001d1c5b7207 */ /* 0x000fe20000000000 */
[----:B------:R-:W-:Y:S01]  /*9d30*/  IMAD.U32 R21, RZ, RZ, UR9 ;  /* 0x00000009ff157e24 */ /* 0x000fe2000f8e00ff */
[----:B------:R-:W-:Y:S01]  /*9d40*/  SEL R87, R29, R28, P0 ;  /* 0x0000001c1d577207 */ /* 0x000fe20000000000 */
[----:B------:R-:W-:Y:S01]  /*9d50*/  UIMAD.WIDE.U32 UR6, UR44, UR10, URZ ;  /* 0x0000000a2c0672a5 */ /* 0x000fe2000f8e003f */
[----:B------:R-:W-:Y:S01]  /*9d60*/  SHF.R.S32.HI R7, RZ, 0x1f, R10 ;  /* 0x0000001fff077819 */ /* 0x000fe2000001140a */
[----:B------:R-:W0:Y:S01]  /*9d70*/  LDC R29, c[0x0][0xbe8] ;  /* 0x0002fa00ff1d7b82 */ /* 0x000e220000000800 */
[----:B------:R-:W-:Y:S01]  /*9d80*/  SEL R27, R42, R43, P0 ;  /* 0x0000002b2a1b7207 */ /* 0x000fe20000000000 */
[----:B------:R-:W-:Y:S01]  /*9d90*/  UIMAD UR8, UR44, UR11, UR8 ;  /* 0x0000000b2c0872a4 */ /* 0x000fe2000f8e0208 */
[----:B------:R-:W-:-:S02]  /*9da0*/  LEA.HI R12, R7, R10, RZ, 0x2 ;  /* 0x0000000a070c7211 */ /* 0x000fc400078f10ff */
[----:B------:R-:W-:Y:S01]  /*9db0*/  SEL R43, R43, R42, P0 ;  /* 0x0000002a2b2b7207 */ /* 0x000fe20000000000 */
[----:B------:R-:W-:Y:S01]  /*9dc0*/  UIADD3 UR8, UR7, UR8, URZ ;  /* 0x0000000807087290 */ /* 0x000fe2000fffe03f */
[----:B------:R-:W3:Y:S01]  /*9dd0*/  S2R R42, SR_CTAID.X ;  /* 0x00000000002a7919 */ /* 0x000ee20000002500 */
[--C-:B------:R-:W-:Y:S02]  /*9de0*/  SHF.R.S32.HI R14, RZ, 0x2, R12.reuse ;  /* 0x00000002ff0e7819 */ /* 0x100fe4000001140c */
[----:B------:R-:W-:Y:S02]  /*9df0*/  SHF.R.S32.HI R5, RZ, 0x1f, R12 ;  /* 0x0000001fff057819 */ /* 0x000fe4000001140c */
[----:B------:R-:W-:Y:S02]  /*9e00*/  LEA.HI R9, R9, R8, RZ, 0x2 ;  /* 0x0000000809097211 */ /* 0x000fe400078f10ff */
[----:B------:R-:W-:Y:S02]  /*9e10*/  LEA.HI R5, R5, R14, RZ, 0x3 ;  /* 0x0000000e05057211 */ /* 0x000fe400078f18ff */
[----:B------:R-:W-:-:S02]  /*9e20*/  SHF.R.S32.HI R4, RZ, 0x7, R0 ;  /* 0x00000007ff047819 */ /* 0x000fc40000011400 */
[----:B------:R-:W-:Y:S02]  /*9e30*/  LOP3.LUT R17, R9, 0xfffffffc, RZ, 0xc0, !PT ;  /* 0xfffffffc09117812 */ /* 0x000fe400078ec0ff */
[----:B------:R-:W-:Y:S01]  /*9e40*/  LOP3.LUT R9, R5, 0xfffffff8, RZ, 0xc0, !PT ;  /* 0xfffffff805097812 */ /* 0x000fe200078ec0ff */
[----:B------:R-:W-:Y:S01]  /*9e50*/  IMAD.HI R5, R4, 0x55555556, RZ ;  /* 0x5555555604057827 */ /* 0x000fe200078e02ff */
[----:B------:R-:W-:Y:S02]  /*9e60*/  LEA.HI R7, R7, R10, RZ, 0x5 ;  /* 0x0000000a07077211 */ /* 0x000fe400078f28ff */
[----:B0-----:R-:W-:Y:S01]  /*9e70*/  ISETP.NE.AND P2, PT, R29, 0x1, PT ;  /* 0x000000011d00780c */ /* 0x001fe20003f45270 */
[----:B------:R-:W-:Y:S01]  /*9e80*/  IMAD.IADD R17, R8, 0x1, -R17 ;  /* 0x0000000108117824 */ /* 0x000fe200078e0a11 */
[----:B------:R-:W-:Y:S01]  /*9e90*/  LEA.HI R5, R5, R5, RZ, 0x1 ;  /* 0x0000000505057211 */ /* 0x000fe200078f08ff */
[----:B------:R-:W-:Y:S01]  /*9ea0*/  IMAD.IADD R0, R14, 0x1, -R9 ;  /* 0x000000010e007824 */ /* 0x000fe200078e0a09 */
[----:B------:R-:W-:-:S02]  /*9eb0*/  SHF.R.S32.HI R9, RZ, 0x5, R7 ;  /* 0x00000005ff097819 */ /* 0x000fc40000011407 */
[----:B------:R-:W-:Y:S01]  /*9ec0*/  LEA.HI R8, R17, R17, RZ, 0x1 ;  /* 0x0000001111087211 */ /* 0x000fe200078f08ff */
[----:B------:R-:W-:Y:S01]  /*9ed0*/  IMAD R7, R5, -0x3, R4 ;  /* 0xfffffffd05077824 */ /* 0x000fe200078e0204 */
[----:B------:R-:W-:Y:S01]  /*9ee0*/  SEL R81, R32, R33, P0 ;  /* 0x0000002120517207 */ /* 0x000fe20000000000 */
[----:B------:R-:W-:Y:S01]  /*9ef0*/  IMAD R0, R9, 0x10, R0 ;  /* 0x0000001009007824 */ /* 0x000fe200078e0200 */
[----:B------:R-:W-:Y:S01]  /*9f00*/  LOP3.LUT R8, R8, 0x1ffffffe, RZ, 0xc0, !PT ;  /* 0x1ffffffe08087812 */ /* 0x000fe200078ec0ff */
[----:B------:R-:W0:Y:S01]  /*9f10*/  LDC.64 R4, c[0x0][0xbd8] ;  /* 0x0002f600ff047b82 */ /* 0x000e220000000a00 */
[----:B------:R-:W-:Y:S01]  /*9f20*/  SEL R77, R33, R32, P0 ;  /* 0x00000020214d7207 */ /* 0x000fe20000000000 */
[----:B------:R-:W-:Y:S01]  /*9f30*/  IMAD R0, R7, 0x40, R0 ;  /* 0x0000004007007824 */ /* 0x000fe200078e0200 */
[----:B------:R-:W-:Y:S01]  /*9f40*/  SEL R83, R36, R37, P0 ;  /* 0x0000002524537207 */ /* 0x000fe20000000000 */
[----:B------:R-:W-:Y:S01]  /*9f50*/  IMAD.U32 R9, RZ, RZ, UR7 ;  /* 0x00000007ff097e24 */ /* 0x000fe2000f8e00ff */
[----:B------:R-:W-:Y:S01]  /*9f60*/  SEL R79, R37, R36, P0 ;  /* 0x00000024254f7207 */ /* 0x000fe20000000000 */
[----:B---3--:R-:W-:Y:S01]  /*9f70*/  IMAD R28, R42, 0xc0, R0 ;  /* 0x000000c02a1c7824 */ /* 0x008fe200078e0200 */
[----:B------:R-:W-:Y:S01]  /*9f80*/  SEL R73, R40, R41, P0 ;  /* 0x0000002928497207 */ /* 0x000fe20000000000 */
[----:B------:R-:W-:Y:S01]  /*9f90*/  IMAD.U32 R9, RZ, RZ, UR8 ;  /* 0x00000008ff097e24 */ /* 0x000fe2000f8e00ff */
[----:B------:R-:W-:Y:S01]  /*9fa0*/  SEL R69, R41, R40, P0 ;  /* 0x0000002829457207 */ /* 0x000fe20000000000 */
[----:B------:R-:W-:Y:S01]  /*9fb0*/  ULDC.64 UR8, c[0x0][0xb28] ;  /* 0x0002ca0000087ab9 */ /* 0x000fe20000000a00 */
[----:B------:R-:W-:-:S02]  /*9fc0*/  SEL R15, R30, R31, P0 ;  /* 0x0000001f1e0f7207 */ /* 0x000fc40000000000 */
[----:B------:R-:W-:Y:S01]  /*9fd0*/  SEL R59, R31, R30, P0 ;  /* 0x0000001e1f3b7207 */ /* 0x000fe20000000000 */
[----:B------:R-:W-:Y:S01]  /*9fe0*/  IMAD.IADD R31, R17, 0x1, -R8 ;  /* 0x00000001111f7824 */ /* 0x000fe200078e0a08 */
[----:B------:R-:W-:Y:S01]  /*9ff0*/  SEL R41, R34, R35, P0 ;  /* 0x0000002322297207 */ /* 0x000fe20000000000 */
[----:B------:R-:W-:Y:S01]  /*a000*/  IMAD.U32 R8, RZ, RZ, UR6 ;  /* 0x00000006ff087e24 */ /* 0x000fe2000f8e00ff */
[----:B------:R-:W-:Y:S01]  /*a010*/  SEL R37, R35, R34, P0 ;  /* 0x0000002223257207 */ /* 0x000fe20000000000 */
[----:B------:R-:W-:Y:S01]  /*a020*/  IMAD R7, R31, 0x8, R0 ;  /* 0x000000081f077824 */ /* 0x000fe200078e0200 */
[----:B------:R-:W-:Y:S01]  /*a030*/  LOP3.LUT R33, R12, 0x7ffffffc, RZ, 0xc0, !PT ;  /* 0x7ffffffc0c217812 */ /* 0x000fe200078ec0ff */
[----:B------:R-:W3:Y:S01]  /*a040*/  @P2 LDC R35, c[0x0][0xbec] ;  /* 0x0002fb00ff232b82 */ /* 0x000ee20000000800 */
[----:B------:R-:W-:Y:S01]  /*a050*/  SEL R89, R24, R25, P0 ;  /* 0x0000001918597207 */ /* 0x000fe20000000000 */
[----:B------:R-:W-:Y:S01]  /*a060*/  IMAD R42, R42, 0xc0, R7 ;  /* 0x000000c02a2a7824 */ /* 0x000fe200078e0207 */
[----:B------:R-:W-:Y:S01]  /*a070*/  SEL R85, R25, R24, P0 ;  /* 0x0000001819557207 */ /* 0x000fe20000000000 */
[----:B------:R-:W-:Y:S01]  /*a080*/  IMAD.IADD R26, R10, 0x1, -R33 ;  /* 0x000000010a1a7824 */ /* 0x000fe200078e0a21 */
[----:B------:R-:W-:Y:S01]  /*a090*/  SEL R75, R44, R45, P0 ;  /* 0x0000002d2c4b7207 */ /* 0x000fe20000000000 */
[C---:B0-----:R-:W-:Y:S01]  /*a0a0*/  IMAD R18, R4.reuse, UR45, RZ ;  /* 0x0000002d04127c24 */ /* 0x041fe2000f8e02ff */
[----:B------:R-:W-:Y:S01]  /*a0b0*/  SEL R71, R45, R44, P0 ;  /* 0x0000002c2d477207 */ /* 0x000fe20000000000 */
[----:B------:R-:W-:Y:S01]  /*a0c0*/  IMAD.WIDE.U32 R20, R4, UR41, R20 ;  /* 0x0000002904147c25 */ /* 0x000fe2000f8e0014 */
[----:B------:R-:W-:Y:S01]  /*a0d0*/  SEL R65, R48, R49, P0 ;  /* 0x0000003130417207 */ /* 0x000fe20000000000 */
[----:B------:R-:W0:Y:S01]  /*a0e0*/  @P2 LDC R44, c[0x0][0xbf0] ;  /* 0x0002fc00ff2c2b82 */ /* 0x000e220000000800 */
[----:B------:R-:W-:Y:S01]  /*a0f0*/  SEL R13, R38, R39, P0 ;  /* 0x00000027260d7207 */ /* 0x000fe20000000000 */
[----:B------:R-:W-:Y:S01]  /*a100*/  IMAD R5, R5, UR41, R18 ;  /* 0x0000002905057c24 */ /* 0x000fe2000f8e0212 */
[----:B------:R-:W-:Y:S01]  /*a110*/  SEL R45, R39, R38, P0 ;  /* 0x00000026272d7207 */ /* 0x000fe20000000000 */
[----:B------:R-:W-:Y:S01]  /*a120*/  ULDC.64 UR6, c[0x0][0xb48] ;  /* 0x0002d20000067ab9 */ /* 0x000fe20000000a00 */
[----:B------:R-:W-:Y:S01]  /*a130*/  SEL R25, R54, R55, P0 ;  /* 0x0000003736197207 */ /* 0x000fe20000000000 */
[----:B------:R-:W-:Y:S01]  /*a140*/  IMAD.IADD R21, R21, 0x1, R5 ;  /* 0x0000000115157824 */ /* 0x000fe200078e0205 */
[----:B------:R-:W-:-:S02]  /*a150*/  SEL R17, R55, R54, P0 ;  /* 0x0000003637117207 */ /* 0x000fc40000000000 */
[----:B------:R-:W4:Y:S01]  /*a160*/  LDC.64 R54, c[0x0][0xb40] ;  /* 0x0002d000ff367b82 */ /* 0x000f220000000a00 */
[----:B------:R-:W-:Y:S02]  /*a170*/  SEL R11, R46, R47, P0 ;  /* 0x0000002f2e0b7207 */ /* 0x000fe40000000000 */
[----:B------:R-:W-:Y:S02]  /*a180*/  SEL R23, R50, R51, P0 ;  /* 0x0000003332177207 */ /* 0x000fe40000000000 */
[----:B------:R-:W-:Y:S01]  /*a190*/  SEL R47, R47, R46, P0 ;  /* 0x0000002e2f2f7207 */ /* 0x000fe20000000000 */
[----:B---3--:R-:W-:Y:S01]  /*a1a0*/  @P2 IMAD.HI.U32 R35, R42, R35, RZ ;  /* 0x000000232a232227 */ /* 0x008fe200078e00ff */
[----:B------:R-:W-:Y:S01]  /*a1b0*/  SEL R61, R49, R48, P0 ;  /* 0x00000030313d7207 */ /* 0x000fe20000000000 */
[----:B------:R-:W3:Y:S01]  /*a1c0*/  @P2 LDC R46, c[0x0][0xbf0] ;  /* 0x0002fc00ff2e2b82 */ /* 0x000ee20000000800 */
[----:B------:R-:W-:Y:S02]  /*a1d0*/  LOP3.LUT P1, RZ, R10, 0x3, RZ, 0xc0, !PT ;  /* 0x000000030aff7812 */ /* 0x000fe4000782c0ff */
        /* <DEDUP_REMOVED lines=13> */
[----:B-1----:R-:W1:Y:S02]  /*a2b0*/  @P2 LDC R67, c[0x0][0xbec] ;  /* 0x0002fb00ff432b82 */ /* 0x002e640000000800 */
        /* <DEDUP_REMOVED lines=9> */
[----:B-1----:R-:W-:-:S03]  /*a350*/  @P2 IMAD.HI.U32 R67, R42, R67, RZ ;  /* 0x000000432a432227 */ /* 0x002fc600078e00ff */
[----:B------:R-:W-:Y:S04]  /*a360*/  SHFL.IDX PT, R12, R27, R6, 0x1c1f ;  /* 0x001c1f061b0c7589 */ /* 0x000fe800000e0000 */
[----:B------:R-:W-:Y:S04]  /*a370*/  SHFL.IDX PT, R11, R11, R6, 0x1c1f ;  /* 0x001c1f060b0b7589 */ /* 0x000fe800000e0000 */
[----:B------:R-:W-:Y:S04]  /*a380*/  SHFL.IDX PT, R0, R25, R6, 0x1c1f ;  /* 0x001c1f0619007589 */ /* 0x000fe800000e0000 */
[----:B------:R1:W-:Y:S04]  /*a390*/  SHFL.IDX PT, R10, R23, R6, 0x1c1f ;  /* 0x001c1f06170a7589 */ /* 0x0003e800000e0000 */
[----:B------:R-:W-:Y:S04]  /*a3a0*/  SHFL.IDX PT, R48, R79, R34, 0x1c1f ;  /* 0x001c1f224f307589 */ /* 0x000fe800000e0000 */
[----:B------:R-:W2:Y:S01]  /*a3b0*/  SHFL.IDX PT, R41, R77, R34, 0x1c1f ;  /* 0x001c1f224d297589 */ /* 0x000ea200000e0000 */
[----:B-1----:R-:W-:Y:S01]  /*a3c0*/  SEL R6, R38, R33, P0 ;  /* 0x0000002126067207 */ /* 0x002fe20000000000 */
[----:B------:R-:W-:-:S02]  /*a3d0*/  IMAD R38, RZ, RZ, -UR44 ;  /* 0x8000002cff267e24 */ /* 0x000fc4000f8e02ff */
[----:B------:R-:W-:Y:S01]  /*a3e0*/  SHFL.IDX PT, R51, R71, R34, 0x1c1f ;  /* 0x001c1f2247337589 */ /* 0x000fe200000e0000 */
[----:B------:R-:W-:Y:S01]  /*a3f0*/  IMAD.MOV.U32 R33, RZ, RZ, R42 ;  /* 0x000000ffff217224 */ /* 0x000fe200078e002a */
[----:B0-----:R-:W-:Y:S01]  /*a400*/  @P2 SHF.R.U32.HI R33, RZ, R44, R35 ;  /* 0x0000002cff212219 */ /* 0x001fe20000011623 */
        /* <DEDUP_REMOVED lines=10> */
[----:B------:R-:W-:Y:S01]  /*a4b0*/  IMAD R36, R65, UR5, R9 ;  /* 0x0000000541247c24 */ /* 0x000fe2000f8e0209 */
[----:B------:R-:W-:Y:S04]  /*a4c0*/  SHFL.IDX PT, R24, R59, R34, 0x1c1f ;  /* 0x001c1f223b187589 */ /* 0x000fe800000e0000 */
[----:B------:R-:W-:Y:S04]  /*a4d0*/  SHFL.IDX PT, R27, R57, R34, 0x1c1f ;  /* 0x001c1f22391b7589 */ /* 0x000fe800000e0000 */
[----:B------:R-:W-:Y:S04]  /*a4e0*/  SHFL.IDX PT, R22, R45, R34, 0x1c1f ;  /* 0x001c1f222d167589 */ /* 0x000fe800000e0000 */
[----:B------:R4:W-:Y:S04]  /*a4f0*/  SHFL.IDX PT, R25, R37, R34, 0x1c1f ;  /* 0x001c1f2225197589 */ /* 0x0009e800000e0000 */
[----:B------:R-:W-:Y:S04]  /*a500*/  SHFL.IDX PT, R18, R47, R34, 0x1c1f ;  /* 0x001c1f222f127589 */ /* 0x000fe800000e0000 */
[----:B------:R5:W-:Y:S01]  /*a510*/  SHFL.IDX PT, R23, R43, R34, 0x1c1f ;  /* 0x001c1f222b177589 */ /* 0x000be200000e0000 */
[----:B----4-:R-:W-:Y:S01]  /*a520*/  IMAD.MOV.U32 R37, RZ, RZ, R42 ;  /* 0x000000ffff257224 */ /* 0x010fe200078e002a */
[----:B---3--:R-:W-:-:S02]  /*a530*/  @P2 SHF.R.U32.HI R37, RZ, R46, R67 ;  /* 0x0000002eff252219 */ /* 0x008fc40000011643 */
[----:B------:R-:W-:Y:S04]  /*a540*/  SHFL.IDX PT, R17, R17, R34, 0x1c1f ;  /* 0x001c1f2211117589 */ /* 0x000fe800000e0000 */
[----:B------:R3:W-:Y:S01]  /*a550*/  SHFL.IDX PT, R19, R19, R34, 0x1c1f ;  /* 0x001c1f2213137589 */ /* 0x0007e200000e0000 */
[C---:B-----5:R-:W-:Y:S02]  /*a560*/  IMAD R43, R65.reuse, UR7, R38 ;  /* 0x00000007412b7c24 */ /* 0x060fe4000f8e0226 */
[----:B------:R-:W-:Y:S02]  /*a570*/  IMAD.MOV R38, RZ, RZ, -R37 ;  /* 0x000000ffff267224 */ /* 0x000fe400078e0a25 */
[----:B---3--:R-:W-:Y:S02]  /*a580*/  IMAD.MOV.U32 R34, RZ, RZ, R8 ;  /* 0x000000ffff227224 */ /* 0x008fe400078e0008 */
        /* <DEDUP_REMOVED lines=12> */
[----:B------:R-:W-:Y:S02]  /*a650*/  IMAD R43, R29, R38, R42 ;  /* 0x000000261d2b7224 */ /* 0x000fe400078e022a */
[C---:B------:R-:W-:Y:S01]  /*a660*/  IMAD R45, R37.reuse, UR5, R8 ;  /* 0x00000005252d7c24 */ /* 0x040fe2000f8e0208 */
[----:B------:R-:W3:Y:S01]  /*a670*/  S2UR UR5, SR_CgaCtaId ;  /* 0x00000000000579c3 */ /* 0x000ee20000008800 */
        /* <DEDUP_REMOVED lines=8> */
[----:B--2---:R-:W-:Y:S01]  /*a700*/  SEL R20, R41, R40, P0 ;  /* 0x0000002829147207 */ /* 0x004fe20000000000 */
[----:B------:R-:W-:Y:S01]  /*a710*/  IMAD.WIDE.U32 R34, R33, UR6, R34 ;  /* 0x0000000621227c25 */ /* 0x000fe2000f8e0022 */
[----:B------:R-:W-:-:S03]  /*a720*/  ULDC.64 UR6, c[0x0][0xba8] ;  /* 0x0002ea0000067ab9 */ /* 0x000fc60000000a00 */
[C---:B------:R-:W-:Y:S01]  /*a730*/  IMAD R33, R43.reuse, UR9, R36 ;  /* 0x000000092b217c24 */ /* 0x040fe2000f8e0224 */
[----:B------:R-:W-:Y:S01]  /*a740*/  LEA R38, P2, R34, UR6, 0x2 ;  /* 0x0000000622267c11 */ /* 0x000fe2000f8410ff */
[----:B------:R-:W-:Y:S01]  /*a750*/  IMAD.WIDE.U32 R36, R43, UR8, R8 ;  /* 0x000000082b247c25 */ /* 0x000fe2000f8e0008 */
[----:B------:R-:W-:Y:S01]  /*a760*/  ULDC.64 UR8, c[0x0][0xb00] ;  /* 0x0002c00000087ab9 */ /* 0x000fe20000000a00 */
[----:B------:R-:W-:Y:S01]  /*a770*/  ULDC UR6, c[0x0][0xa88] ;  /* 0x0002a20000067ab9 */ /* 0x000fe20000000800 */
[----:B------:R-:W-:Y:S01]  /*a780*/  SEL R8, R40, R41, P0 ;  /* 0x0000002928087207 */ /* 0x000fe20000000000 */
[----:B------:R-:W-:Y:S01]  /*a790*/  IMAD.IADD R21, R35, 0x1, R21 ;  /* 0x0000000123157824 */ /* 0x000fe200078e0215 */
[----:B------:R-:W-:Y:S01]  /*a7a0*/  SHFL.IDX PT, R42, R38, RZ, 0x1c1f ;  /* 0x001c1fff262a7589 */ /* 0x000fe200000e0000 */
[----:B------:R-:W-:Y:S01]  /*a7b0*/  IMAD.IADD R9, R37, 0x1, R33 ;  /* 0x0000000125097824 */ /* 0x000fe200078e0221 */
[----:B------:R-:W-:Y:S01]  /*a7c0*/  LEA R54, P3, R36, UR8, 0x2 ;  /* 0x0000000824367c11 */ /* 0x000fe2000f8610ff */
[----:B---3--:R-:W-:Y:S01]  /*a7d0*/  ULEA UR4, UR5, UR4, 0x18 ;  /* 0x0000000405047291 */ /* 0x008fe2000f8ec03f */
[----:B------:R-:W-:Y:S01]  /*a7e0*/  LEA.HI.X R33, R34, UR7, R21, 0x2, P2 ;  /* 0x0000000722217c11 */ /* 0x000fe200090f1415 */
[----:B------:R1:W-:Y:S01]  /*a7f0*/  SHFL.IDX PT, R44, R38, 0x1, 0x1c1f ;  /* 0x003c1f00262c7f89 */ /* 0x0003e200000e0000 */
[----:B------:R-:W-:Y:S01]  /*a800*/  LEA.HI.X R56, R36, UR9, R9, 0x2, P3 ;  /* 0x0000000924387c11 */ /* 0x000fe200098f1409 */
[----:B------:R-:W-:Y:S01]  /*a810*/  IMAD R55, R29, UR6, RZ ;  /* 0x000000061d377c24 */ /* 0x000fe2000f8e02ff */
[----:B------:R-:W-:Y:S01]  /*a820*/  SEL R9, R39, R48, P0 ;  /* 0x0000003027097207 */ /* 0x000fe20000000000 */
[----:B------:R-:W2:Y:S01]  /*a830*/  SHFL.IDX PT, R43, R33, RZ, 0x1c1f ;  /* 0x001c1fff212b7589 */ /* 0x000ea200000e0000 */
[----:B------:R-:W-:Y:S01]  /*a840*/  SEL R21, R48, R39, P0 ;  /* 0x0000002730157207 */ /* 0x000fe20000000000 */
[C---:B------:R-:W-:Y:S01]  /*a850*/  VIADD R48, R28.reuse, 0x8 ;  /* 0x000000081c307836 */ /* 0x040fe20000000000 */
[----:B------:R-:W-:Y:S01]  /*a860*/  UIADD3 UR4, UR4, 0x12420, URZ ;  /* 0x0001242004047890 */ /* 0x000fe2000fffe03f */
[----:B------:R-:W3:Y:S01]  /*a870*/  SHFL.IDX PT, R45, R33, 0x1, 0x1c1f ;  /* 0x003c1f00212d7f89 */ /* 0x000ee200000e0000 */
[----:B------:R-:W-:-:S02]  /*a880*/  ISETP.GE.OR P2, PT, R28, R55, P1 ;  /* 0x000000371c00720c */ /* 0x000fc40000f46670 */
[-C--:B------:R-:W-:Y:S01]  /*a890*/  ISETP.GE.OR P1, PT, R48, R55.reuse, P1 ;  /* 0x000000373000720c */ /* 0x080fe20000f26670 */
[----:B------:R-:W-:Y:S01]  /*a8a0*/  UPRMT UR4, URZ, 0x654, UR4 ;  /* 0x000006543f047896 */ /* 0x000fe20008000004 */
[----:B------:R-:W-:Y:S01]  /*a8b0*/  ISETP.GE.AND P3, PT, R28, R55, PT ;  /* 0x000000371c00720c */ /* 0x000fe20003f66270 */
[----:B------:R4:W4:Y:S01]  /*a8c0*/  SHFL.IDX PT, R46, R54, RZ, 0x1c1f ;  /* 0x001c1fff362e7589 */ /* 0x00092200000e0000 */
[----:B0-----:R-:W-:Y:S02]  /*a8d0*/  SEL R34, R49, R50, P0 ;  /* 0x0000003231227207 */ /* 0x001fe40000000000 */
[----:B------:R-:W-:Y:S01]  /*a8e0*/  SEL R36, R50, R49, P0 ;  /* 0x0000003132247207 */ /* 0x000fe20000000000 */
[----:B------:R0:W0:Y:S01]  /*a8f0*/  SHFL.IDX PT, R47, R56, RZ, 0x1c1f ;  /* 0x001c1fff382f7589 */ /* 0x00002200000e0000 */
[----:B------:R-:W-:Y:S01]  /*a900*/  SEL R35, R32, R51, P0 ;  /* 0x0000003320237207 */ /* 0x000fe20000000000 */
[----:B------:R-:W-:Y:S01]  /*a910*/  IMAD.SHL.U32 R49, R26, 0x2, RZ ;  /* 0x000000021a317824 */ /* 0x000fe200078e00ff */
[----:B------:R-:W-:Y:S01]  /*a920*/  SYNCS.ARRIVE.TRANS64.RED.A1T0 RZ, [UR4], RZ ;  /* 0x000000ffffff79a7 */ /* 0x000fe20008100404 */
[----:B------:R-:W-:-:S02]  /*a930*/  SEL R37, R51, R32, P0 ;  /* 0x0000002033257207 */ /* 0x000fc40000000000 */
[----:B-1----:R-:W-:Y:S02]  /*a940*/  SEL R38, R31, R52, P0 ;  /* 0x000000341f267207 */ /* 0x002fe40000000000 */
[----:B------:R-:W-:Y:S01]  /*a950*/  SEL R40, R52, R31, P0 ;  /* 0x0000001f34287207 */ /* 0x000fe20000000000 */
[----:B--2---:R1:W-:Y:S01]  /*a960*/  @!P2 ST.E desc[UR42][R42.64], R2 ;  /* 0x000000022a00a985 */ /* 0x0043e2000c10192a */
[----:B------:R-:W-:Y:S02]  /*a970*/  SEL R39, R30, R53, P0 ;  /* 0x000000351e277207 */ /* 0x000fe40000000000 */
[----:B------:R-:W-:Y:S01]  /*a980*/  SEL R41, R53, R30, P0 ;  /* 0x0000001e35297207 */ /* 0x000fe20000000000 */
[----:B---3--:R1:W-:Y:S01]  /*a990*/  @!P1 ST.E desc[UR42][R44.64], R3 ;  /* 0x000000032c009985 */ /* 0x0083e2000c10192a */
[----:B------:R-:W-:Y:S05]  /*a9a0*/  @P3 BRA `(.L_x_1552) ;  /* 0x0000000000b83947 */ /* 0x000fea0003800000 */
[C---:B-1----:R-:W-:Y:S01]  /*a9b0*/  VIADD R2, R49.reuse, 0x8 ;  /* 0x0000000831027836 */ /* 0x042fe20000000000 */
[----:B------:R-:W-:Y:S01]  /*a9c0*/  ULDC UR4, c[0x0][0xac8] ;  /* 0x0002b20000047ab9 */ /* 0x000fe20000000800 */
[C---:B------:R-:W-:Y:S01]  /*a9d0*/  VIADD R26, R49.reuse, 0x10 ;  /* 0x00000010311a7836 */ /* 0x040fe20000000000 */
[C---:B------:R-:W-:Y:S01]  /*a9e0*/  ISETP.GE.AND P1, PT, R49.reuse, UR4, PT ;  /* 0x0000000431007c0c */ /* 0x040fe2000bf26270 */
[C---:B------:R-:W-:Y:S01]  /*a9f0*/  VIADD R30, R49.reuse, 0x18 ;  /* 0x00000018311e7836 */ /* 0x040fe20000000000 */
[----:B------:R-:W-:Y:S01]  /*aa00*/  ISETP.GE.AND P2, PT, R2, UR4, PT ;  /* 0x0000000402007c0c */ /* 0x000fe2000bf46270 */
[C---:B------:R-:W-:Y:S02]  /*aa10*/  VIADD R31, R49.reuse, 0x20 ;  /* 0x00000020311f7836 */ /* 0x040fe40000000000 */
[C---:B------:R-:W-:Y:S02]  /*aa20*/  VIADD R32, R49.reuse, 0x28 ;  /* 0x0000002831207836 */ /* 0x040fe40000000000 */
[----:B------:R-:W-:Y:S01]  /*aa30*/  VIADD R33, R49, 0x30 ;  /* 0x0000003031217836 */ /* 0x000fe20000000000 */
[----:B------:R-:W-:Y:S01]  /*aa40*/  ISETP.GE.AND P3, PT, R31, UR4, PT ;  /* 0x000000041f007c0c */ /* 0x000fe2000bf66270 */
[----:B------:R-:W-:Y:S01]  /*aa50*/  VIADD R42, R49, 0x38 ;  /* 0x00000038312a7836 */ /* 0x000fe20000000000 */
[----:B------:R-:W-:-:S02]  /*aa60*/  ISETP.GE.AND P4, PT, R32, UR4, PT ;  /* 0x0000000420007c0c */ /* 0x000fc4000bf86270 */
[----:B------:R-:W-:Y:S02]  /*aa70*/  ISETP.GE.AND P5, PT, R33, UR4, PT ;  /* 0x0000000421007c0c */ /* 0x000fe4000bfa6270 */
[----:B------:R-:W-:Y:S02]  /*aa80*/  ISETP.GE.AND P6, PT, R42, UR4, PT ;  /* 0x000000042a007c0c */ /* 0x000fe4000bfc6270 */
[----:B------:R-:W-:-:S04]  /*aa90*/  @!P2 LEA.HI R2, R2, R2, RZ, 0x1 ;  /* 0x000000020202a211 */ /* 0x000fc800078f08ff */
[----:B------:R-:W-:Y:S01]  /*aaa0*/  @!P2 LOP3.LUT R29, R2, 0xfffffffe, RZ, 0xc0, !PT ;  /* 0xfffffffe021da812 */ /* 0x000fe200078ec0ff */
[--C-:B0---4-:R-:W-:Y:S01]  /*aab0*/  @!P1 IMAD.WIDE R2, R49, 0x4, R46.reuse ;  /* 0x0000000431029825 */ /* 0x111fe200078e022e */
[----:B------:R-:W-:Y:S02]  /*aac0*/  @!P3 LEA.HI R31, R31, R31, RZ, 0x1 ;  /* 0x0000001f1f1fb211 */ /* 0x000fe400078f08ff */
[----:B------:R-:W-:Y:S01]  /*aad0*/  @!P4 LEA.HI R32, R32, R32, RZ, 0x1 ;  /* 0x000000202020c211 */ /* 0x000fe200078f08ff */
[----:B------:R-:W-:Y:S01]  /*aae0*/  @!P2 IMAD.WIDE R28, R29, 0x4, R46 ;  /* 0x000000041d1ca825 */ /* 0x000fe200078e022e */
[----:B------:R0:W-:Y:S01]  /*aaf0*/  @!P1 ST.E.64 desc[UR42][R2.64], R4 ;  /* 0x0000000402009985 */ /* 0x0001e2000c101b2a */
[----:B------:R-:W-:Y:S02]  /*ab00*/  ISETP.GE.AND P1, PT, R26, UR4, PT ;  /* 0x000000041a007c0c */ /* 0x000fe4000bf26270 */
[----:B------:R-:W-:Y:S01]  /*ab10*/  @!P5 LEA.HI R33, R33, R33, RZ, 0x1 ;  /* 0x000000212121d211 */ /* 0x000fe200078f08ff */
[----:B------:R1:W-:Y:S01]  /*ab20*/  @!P2 ST.E.64 desc[UR42][R28.64], R6 ;  /* 0x000000061c00a985 */ /* 0x0003e2000c101b2a */
[----:B------:R-:W-:-:S02]  /*ab30*/  ISETP.GE.AND P2, PT, R30, UR4, PT ;  /* 0x000000041e007c0c */ /* 0x000fc4000bf46270 */
[----:B------:R-:W-:-:S07]  /*ab40*/  @!P6 LEA.HI R42, R42, R42, RZ, 0x1 ;  /* 0x0000002a2a2ae211 */ /* 0x000fce00078f08ff */
[----:B------:R-:W-:-:S04]  /*ab50*/  @!P1 LEA.HI R26, R26, R26, RZ, 0x1 ;  /* 0x0000001a1a1a9211 */ /* 0x000fc800078f08ff */
[----:B------:R-:W-:Y:S02]  /*ab60*/  @!P2 LEA.HI R30, R30, R30, RZ, 0x1 ;  /* 0x0000001e1e1ea211 */ /* 0x000fe400078f08ff */
[----:B0-----:R-:W-:Y:S02]  /*ab70*/  @!P1 LOP3.LUT R3, R26, 0xfffffffe, RZ, 0xc0, !PT ;  /* 0xfffffffe1a039812 */ /* 0x001fe400078ec0ff */
[----:B------:R-:W-:Y:S02]  /*ab80*/  @!P2 LOP3.LUT R5, R30, 0xfffffffe, RZ, 0xc0, !PT ;  /* 0xfffffffe1e05a812 */ /* 0x000fe400078ec0ff */
[----:B-1----:R-:W-:Y:S01]  /*ab90*/  @!P3 LOP3.LUT R7, R31, 0xfffffffe, RZ, 0xc0, !PT ;  /* 0xfffffffe1f07b812 */ /* 0x002fe200078ec0ff */
[--C-:B------:R-:W-:Y:S01]  /*aba0*/  @!P1 IMAD.WIDE R2, R3, 0x4, R46.reuse ;  /* 0x0000000403029825 */ /* 0x100fe200078e022e */
[----:B------:R-:W-:Y:S02]  /*abb0*/  @!P4 LOP3.LUT R29, R32, 0xfffffffe, RZ, 0xc0, !PT ;  /* 0xfffffffe201dc812 */ /* 0x000fe400078ec0ff */
[----:B------:R-:W-:Y:S01]  /*abc0*/  @!P5 LOP3.LUT R31, R33, 0xfffffffe, RZ, 0xc0, !PT ;  /* 0xfffffffe211fd812 */ /* 0x000fe200078ec0ff */
[--C-:B------:R-:W-:Y:S01]  /*abd0*/  @!P2 IMAD.WIDE R4, R5, 0x4, R46.reuse ;  /* 0x000000040504a825 */ /* 0x100fe200078e022e */
[----:B------:R-:W-:Y:S01]  /*abe0*/  @!P6 LOP3.LUT R33, R42, 0xfffffffe, RZ, 0xc0, !PT ;  /* 0xfffffffe2a21e812 */ /* 0x000fe200078ec0ff */
[----:B------:R2:W-:Y:S02]  /*abf0*/  @!P1 ST.E.64 desc[UR42][R2.64], R8 ;  /* 0x0000000802009985 */ /* 0x0005e4000c101b2a */
[----:B------:R-:W-:-:S02]  /*ac00*/  @!P3 IMAD.WIDE R6, R7, 0x4, R46 ;  /* 0x000000040706b825 */ /* 0x000fc400078e022e */
[----:B------:R2:W-:Y:S02]  /*ac10*/  @!P2 ST.E.64 desc[UR42][R4.64], R20 ;  /* 0x000000140400a985 */ /* 0x0005e4000c101b2a */
[--C-:B------:R-:W-:Y:S02]  /*ac20*/  @!P4 IMAD.WIDE R28, R29, 0x4, R46.reuse ;  /* 0x000000041d1cc825 */ /* 0x100fe400078e022e */
[----:B------:R2:W-:Y:S02]  /*ac30*/  @!P3 ST.E.64 desc[UR42][R6.64], R34 ;  /* 0x000000220600b985 */ /* 0x0005e4000c101b2a */
[--C-:B------:R-:W-:Y:S02]  /*ac40*/  @!P5 IMAD.WIDE R30, R31, 0x4, R46.reuse ;  /* 0x000000041f1ed825 */ /* 0x100fe400078e022e */
[----:B------:R2:W-:Y:S02]  /*ac50*/  @!P4 ST.E.64 desc[UR42][R28.64], R36 ;  /* 0x000000241c00c985 */ /* 0x0005e4000c101b2a */
[----:B------:R-:W-:-:S02]  /*ac60*/  @!P6 IMAD.WIDE R32, R33, 0x4, R46 ;  /* 0x000000042120e825 */ /* 0x000fc400078e022e */
[----:B------:R2:W-:Y:S04]  /*ac70*/  @!P5 ST.E.64 desc[UR42][R30.64], R38 ;  /* 0x000000261e00d985 */ /* 0x0005e8000c101b2a */
[----:B------:R2:W-:Y:S02]  /*ac80*/  @!P6 ST.E.64 desc[UR42][R32.64], R40 ;  /* 0x000000282000e985 */ /* 0x0005e4000c101b2a */
.L_x_1552:
[----:B------:R-:W-:Y:S05]  /*ac90*/  BSYNC B0 ;  /* 0x0000000000007941 */ /* 0x000fea0003800000 */
.L_x_1551:
[----:B------:R-:W-:Y:S01]  /*aca0*/  ISETP.GE.AND P1, PT, R48, R55, PT ;  /* 0x000000373000720c */ /* 0x000fe20003f26270 */
[----:B--2---:R2:W3:Y:S01]  /*acb0*/  SHFL.IDX PT, R29, R56, 0x1, 0x1c1f ;  /* 0x003c1f00381d7f89 */ /* 0x0044e200000e0000 */
        /* <DEDUP_REMOVED lines=17> */
[----:B0-23--:R-:W-:Y:S06]  /*add0*/  @P1 BRA `(.L_x_1514) ;  /* 0x00000034009c1947 */ /* 0x00dfec0003800000 */
[C---:B------:R-:W-:Y:S01]  /*ade0*/  VIADD R0, R49.reuse, 0x8 ;  /* 0x0000000831007836 */ /* 0x040fe20000000000 */
[----:B------:R-:W-:Y:S01]  /*adf0*/  ULDC UR4, c[0x0][0xac8] ;  /* 0x0002b20000047ab9 */ /* 0x000fe20000000800 */
[C---:B------:R-:W-:Y:S01]  /*ae00*/  VIADD R6, R49.reuse, 0x18 ;  /* 0x0000001831067836 */ /* 0x040fe20000000000 */
[C---:B------:R-:W-:Y:S01]  /*ae10*/  ISETP.GE.AND P0, PT, R49.reuse, UR4, PT ;  /* 0x0000000431007c0c */ /* 0x040fe2000bf06270 */
[C---:B-1----:R-:W-:Y:S01]  /*ae20*/  VIADD R2, R49.reuse, 0x10 ;  /* 0x0000001031027836 */ /* 0x042fe20000000000 */
        /* <DEDUP_REMOVED lines=43> */
.L_x_1550:
        /* <DEDUP_REMOVED lines=58> */
.L_x_1512:
        /* <DEDUP_REMOVED lines=18> */
.L_x_1553:
[----:B------:R-:W-:Y:S01]  /*b5a0*/  ULDC UR44, c[0x0][0xc50] ;  /* 0x00031400002c7ab9 */ /* 0x000fe20000000800 */
[----:B------:R-:W-:Y:S01]  /*b5b0*/  UMOV UR36, UR6 ;  /* 0x0000000600247c82 */ /* 0x000fe20008000000 */
[----:B------:R-:W-:-:S11]  /*b5c0*/  UISETP.NE.AND UP0, UPT, UR44, 0x1, UPT ;  /* 0x000000012c00788c */ /* 0x000fd6000bf05270 */
[----:B------:R-:W-:Y:S01]  /*b5d0*/  @UP0 ULDC UR4, c[0x0][0xc54] ;  /* 0x0003150000040ab9 */ /* 0x000fe20000000800 */
[----:B------:R-:W-:Y:S01]  /*b5e0*/  @UP0 ULDC UR7, c[0x0][0xc58] ;  /* 0x0003160000070ab9 */ /* 0x000fe20000000800 */
[----:B------:R-:W-:-:S04]  /*b5f0*/  UIMAD.WIDE.U32 UR4, UR6, UR4, URZ ;  /* 0x00000004060472a5 */ /* 0x000fc8000f8e003f */
[----:B------:R-:W-:-:S12]  /*b600*/  @UP0 USHF.R.U32.HI UR36, URZ, UR7, UR5 ;  /* 0x000000073f240299 */ /* 0x000fd80008011605 */
.L_x_1554:
        /* <DEDUP_REMOVED lines=8> */
[----:B------:R-:W-:Y:S01]  /*b690*/  ULDC UR6, c[0x0][0x448] ;  /* 0x0001120000067ab9 */ /* 0x000fe20000000800 */
[----:B------:R-:W-:Y:S01]  /*b6a0*/  ULDC.64 UR4, c[0x0][0x418] ;  /* 0x0001060000047ab9 */ /* 0x000fe20000000a00 */
[----:B------:R-:W-:Y:S02]  /*b6b0*/  UISETP.NE.AND UP1, UPT, UR6, 0x1, UPT ;  /* 0x000000010600788c */ /* 0x000fe4000bf25270 */
[----:B------:R-:W-:Y:S01]  /*b6c0*/  UISETP.NE.U32.AND UP0, UPT, UR4, URZ, UPT ;  /* 0x0000003f0400728c */ /* 0x000fe2000bf05070 */
[----:B------:R-:W-:Y:S02]  /*b6d0*/  ULDC UR7, c[0x0][0x424] ;  /* 0x0001090000077ab9 */ /* 0x000fe40000000800 */
[----:B------:R-:W-:Y:S01]  /*b6e0*/  ULDC UR4, c[0x0][0x288] ;  /* 0x0000a20000047ab9 */ /* 0x000fe20000000800 */
[----:B------:R-:W-:Y:S02]  /*b6f0*/  UISETP.NE.AND.EX UP0, UPT, UR5, URZ, UPT, UP0 ;  /* 0x0000003f0500728c */ /* 0x000fe4000bf05300 */
[----:B------:R-:W-:-:S02]  /*b700*/  UIADD3 UR9, -UR4, 0xa0, URZ ;  /* 0x000000a004097890 */ /* 0x000fc4000fffe13f */
[----:B------:R-:W-:Y:S01]  /*b710*/  USEL UR7, UR7, 0x1, UP0 ;  /* 0x0000000107077887 */ /* 0x000fe20008000000 */
[----:B------:R-:W-:Y:S01]  /*b720*/  @UP1 ULDC UR4, c[0x0][0x44c] ;  /* 0x0001130000041ab9 */ /* 0x000fe20000000800 */
[----:B------:R-:W-:Y:S01]  /*b730*/  ULDC UR8, c[0x0][0x2f0] ;  /* 0x0000bc0000087ab9 */ /* 0x000fe20000000800 */
[----:B------:R-:W-:Y:S01]  /*b740*/  @UP1 ULDC UR10, c[0x0][0x450] ;  /* 0x00011400000a1ab9 */ /* 0x000fe20000000800 */
[----:B------:R-:W-:Y:S02]  /*b750*/  UIMAD UR9, UR7, UR8, UR9 ;  /* 0x00000008070972a4 */ /* 0x000fe4000f8e0209 */
[----:B0-----:R-:W-:-:S04]  /*b760*/  UIMAD UR39, UR39, 0xc0, URZ ;  /* 0x000000c0272778a4 */ /* 0x001fc8000f8e023f */
[----:B------:R-:W-:-:S04]  /*b770*/  UIADD3 UR6, UR39, 0xbf, URZ ;  /* 0x000000bf27067890 */ /* 0x000fc8000fffe03f */
[----:B------:R-:W-:Y:S02]  /*b780*/  UIMAD.WIDE.U32 UR4, UR6, UR4, URZ ;  /* 0x00000004060472a5 */ /* 0x000fe4000f8e003f */
[----:B------:R-:W-:Y:S02]  /*b790*/  UIMAD UR4, UR7, UR8, 0x9f ;  /* 0x0000009f070474a4 */ /* 0x000fe4000f8e0208 */
[----:B------:R-:W-:Y:S02]  /*b7a0*/  @UP1 USHF.R.U32.HI UR6, URZ, UR10, UR5 ;  /* 0x0000000a3f061299 */ /* 0x000fe40008011605 */
[----:B------:R-:W-:Y:S02]  /*b7b0*/  UIMAD.WIDE UR4, UR4, 0x66666667, URZ ;  /* 0x66666667040478a5 */ /* 0x000fe4000f8e023f */
[----:B------:R-:W-:Y:S02]  /*b7c0*/  UIADD3 UR6, UR9, UR6, URZ ;  /* 0x0000000609067290 */ /* 0x000fe4000fffe03f */
[----:B------:R-:W-:-:S02]  /*b7d0*/  USHF.R.U32.HI UR8, URZ, 0x1f, UR5 ;  /* 0x0000001f3f087899 */ /* 0x000fc40008011605 */
[----:B------:R-:W-:Y:S02]  /*b7e0*/  UIMAD.WIDE UR6, UR6, 0x66666667, URZ ;  /* 0x66666667060678a5 */ /* 0x000fe4000f8e023f */
[----:B------:R-:W-:Y:S02]  /*b7f0*/  ULEA.HI.SX32 UR8, UR5, UR8, 0x1a ;  /* 0x0000000805087291 */ /* 0x000fe4000f8fd23f */
[----:B------:R-:W-:Y:S02]  /*b800*/  USHF.R.U32.HI UR4, URZ, 0x1f, UR7 ;  /* 0x0000001f3f047899 */ /* 0x000fe40008011607 */
[----:B------:R-:W-:Y:S02]  /*b810*/  USHF.R.U32.HI UR10, URZ, 0x10, UR44 ;  /* 0x000000103f0a7899 */ /* 0x000fe4000801162c */
[----:B------:R-:W-:Y:S02]  /*b820*/  ULEA.HI.SX32 UR4, UR7, UR4, 0x1a ;  /* 0x0000000407047291 */ /* 0x000fe4000f8fd23f */
[----:B------:R-:W-:-:S02]  /*b830*/  ULOP3.LUT UR44, UR44, 0xffff, URZ, 0xc0, !UPT ;  /* 0x0000ffff2c2c7892 */ /* 0x000fc4000f8ec03f */
[----:B------:R-:W-:-:S04]  /*b840*/  UISETP.LT.AND UP0, UPT, UR8, UR4, UPT ;  /* 0x000000040800728c */ /* 0x000fc8000bf01270 */
[----:B------:R-:W-:Y:S02]  /*b850*/  USEL UR9, UR8, UR4, UP0 ;  /* 0x0000000408097287 */ /* 0x000fe40008000000 */
[----:B------:R-:W-:Y:S02]  /*b860*/  UISETP.NE.AND UP0, UPT, UR10, URZ, UPT ;  /* 0x0000003f0a00728c */ /* 0x000fe4000bf05270 */
[----:B------:R-:W-:Y:S01]  /*b870*/  UISETP.GE.AND UP1, UPT, UR9, 0x1, UPT ;  /* 0x000000010900788c */ /* 0x000fe2000bf26270 */
[----:B------:R-:W-:-:S05]  /*b880*/  UMOV UR4, URZ ;  /* 0x0000003f00047c82 */ /* 0x000fca0008000000 */
[----:B------:R-:W-:-:S03]  /*b890*/  PLOP3.LUT P0, PT, PT, PT, UP1, 0x80, 0x0 ;  /* 0x000000000000781c */ /* 0x000fc60003f0f018 */
[----:B------:R-:W-:-:S10]  /*b8a0*/  @!UP0 ULDC UR10, c[0x0][0x9f0] ;  /* 0x00027c00000a8ab9 */ /* 0x000fd40000000800 */
        /* <DEDUP_REMOVED lines=34> */
.L_x_1556:
        /* <DEDUP_REMOVED lines=33> */
.L_x_1557:
        /* <DEDUP_REMOVED lines=20> */
.L_x_1558:
        /* <DEDUP_REMOVED lines=20> */
.L_x_1559:
        /* <DEDUP_REMOVED lines=18> */
.L_x_1560:
        /* <DEDUP_REMOVED lines=26> */
[----:B------:R-:W-:Y:S02]  /*c220*/  LOP3.LUT R22, R3, 0x640, R22, 0xf8, !PT ;  /* 0x0000064003167812 */ /* 0x000fe400078ef816 */
[----:B------:R-:W-:Y:S02]  /*c230*/  LOP3.LUT R17, R17, R8, RZ, 0xfc, !PT ;  /* 0x0000000811117212 */ /* 0x000fe400078efcff */
[----:B------:R-:W-:Y:S02]  /*c240*/  SHF.R.U32.HI R29, RZ, 0x3, R27 ;  /* 0x00000003ff1d7819 */ /* 0x000fe4000001161b */
[----:B------:R-:W-:Y:S02]  /*c250*/  P2R R24, PR, RZ, 0x2 ;  /* 0x00000002ff187803 */ /* 0x000fe40000000000 */
[----:B--2---:R-:W-:Y:S02]  /*c260*/  SHF.R.S32.HI R18, RZ, 0x1f, R23 ;  /* 0x0000001fff127819 */ /* 0x004fe40000011417 */
[----:B------:R-:W-:Y:S01]  /*c270*/  SEL R19, R23, RZ, !P1 ;  /* 0x000000ff17137207 */ /* 0x000fe20004800000 */
[----:B------:R-:W-:Y:S06]  /*c280*/  BRA.DIV UR4, `(.L_x_1561) ;  /* 0x0000002604207947 */ /* 0x000fec000b800000 */
[----:B------:R0:W1:Y:S02]  /*c290*/  SHFL.IDX PT, R14, R2, RZ, 0x1f ;  /* 0x00001fff020e7589 */ /* 0x00006400000e0000 */
.L_x_1610:
[----:B-1----:R-:W-:Y:S02]  /*c2a0*/  ISETP.NE.AND P0, PT, R14, RZ, PT ;  /* 0x000000ff0e00720c */ /* 0x002fe40003f05270 */
[----:B------:R-:W-:-:S04]  /*c2b0*/  PLOP3.LUT P2, PT, PT, PT, PT, 0x8, 0x0 ;  /* 0x000000000000781c */ /* 0x000fc80003f4e170 */
[----:B------:R-:W-:-:S07]  /*c2c0*/  P2R R25, PR, RZ, 0x4 ;  /* 0x00000004ff197803 */ /* 0x000fce0000000000 */
[----:B------:R-:W-:Y:S05]  /*c2d0*/  @P0 BRA `(.L_x_1562) ;  /* 0x0000000400240947 */ /* 0x000fea0003800000 */
[----:B------:R-:W-:-:S06]  /*c2e0*/  UIADD3 UR4, UR41, -0x1, URZ ;  /* 0xffffffff29047890 */ /* 0x000fcc000fffe03f */
[----:B------:R-:W-:Y:S01]  /*c2f0*/  IMAD.U32 R3, RZ, RZ, UR4 ;  /* 0x00000004ff037e24 */ /* 0x000fe2000f8e00ff */
[----:B------:R-:W-:-:S03]  /*c300*/  UMOV UR4, 0xffffffff ;  /* 0xffffffff00047882 */ /* 0x000fc60000000000 */
[----:B------:R-:W-:Y:S05]  /*c310*/  BRA.DIV UR4, `(.L_x_1563) ;  /* 0x00000026041c7947 */ /* 0x000fea000b800000 */
[----:B------:R-:W-:-:S13]  /*c320*/  ELECT P6, URZ, PT ;  /* 0x00000000003f782f */ /* 0x000fda00038c0000 */
.L_x_1613:
        /* <DEDUP_REMOVED lines=23> */
.L_x_1564:
[----:B------:R-:W2:Y:S01]  /*c4a0*/  SYNCS.PHASECHK.TRANS64.TRYWAIT P0, [UR38+0x12480], R0 ;  /* 0x01248000ff0075a7 */ /* 0x000ea20008000166 */
[----:B------:R-:W-:Y:S01]  /*c4b0*/  ISETP.NE.AND P1, PT, R16, RZ, PT ;  /* 0x000000ff1000720c */ /* 0x000fe20003f25270 */
[----:B--2---:R-:W-:-:S12]  /*c4c0*/  @!P0 BRA `(.L_x_1565) ;  /* 0x0000002000d08947 */ /* 0x004fd80003800000 */
.L_x_1614:
[----:B------:R-:W-:Y:S05]  /*c4d0*/  @P1 BRA `(.L_x_1566) ;  /* 0x0000000000141947 */ /* 0x000fea0003800000 */
[----:B------:R-:W-:Y:S01]  /*c4e0*/  LOP3.LUT P0, RZ, R27, 0x1f, RZ, 0xc0, !PT ;  /* 0x0000001f1bff7812 */ /* 0x000fe2000780c0ff */
[----:B-1----:R-:W-:-:S04]  /*c4f0*/  IMAD.MOV.U32 R4, RZ, RZ, 0x2800 ;  /* 0x00002800ff047424 */ /* 0x002fc800078e00ff */
[----:B------:R2:W-:Y:S08]  /*c500*/  SYNCS.ARRIVE.TRANS64 RZ, [UR38+0x12470], R4 ;  /* 0x01247004ffff79a7 */ /* 0x0005f00008000026 */
[----:B--2---:R-:W-:Y:S05]  /*c510*/  @!P0 BRA `(.L_x_1566) ;  /* 0x0000000000048947 */ /* 0x004fea0003800000 */
[----:B------:R-:W-:Y:S01]  /*c520*/  BPT.TRAP 0x1 ;  /* 0x000000040000795c */ /* 0x000fe20000300000 */
.L_x_1566:
        /* <DEDUP_REMOVED lines=15> */
.L_x_1615:
[----:B------:R-:W-:Y:S05]  /*c620*/  @P1 BRA `(.L_x_1568) ;  /* 0x0000000000141947 */ /* 0x000fea0003800000 */
[----:B------:R-:W-:Y:S01]  /*c630*/  LOP3.LUT P0, RZ, R27, 0x1f, RZ, 0xc0, !PT ;  /* 0x0000001f1bff7812 */ /* 0x000fe2000780c0ff */
[----:B-1----:R-:W-:-:S04]  /*c640*/  IMAD.MOV.U32 R0, RZ, RZ, 0x2800 ;  /* 0x00002800ff007424 */ /* 0x002fc800078e00ff */
[----:B------:R2:W-:Y:S08]  /*c650*/  SYNCS.ARRIVE.TRANS64 RZ, [UR38+0x12430], R0 ;  /* 0x01243000ffff79a7 */ /* 0x0005f00008000026 */
[----:B--2---:R-:W-:Y:S05]  /*c660*/  @!P0 BRA `(.L_x_1568) ;  /* 0x0000000000048947 */ /* 0x004fea0003800000 */
[----:B------:R-:W-:Y:S01]  /*c670*/  BPT.TRAP 0x1 ;  /* 0x000000040000795c */ /* 0x000fe20000300000 */
.L_x_1568:
[----:B------:R-:W-:Y:S01]  /*c680*/  ULDC.64 UR4, c[0x0][0x198] ;  /* 0x0000660000047ab9 */ /* 0x000fe20000000a00 */
[----:B------:R-:W-:Y:S01]  /*c690*/  R2UR UR11, R3 ;  /* 0x00000000030b72ca */ /* 0x000fe200000e0000 */
[----:B------:R-:W-:Y:S01]  /*c6a0*/  UIADD3 UR4, UP0, UR4, 0x370, URZ ;  /* 0x0000037004047890 */ /* 0x000fe2000ff1e03f */
[----:B------:R-:W-:Y:S01]  /*c6b0*/  R2UR UR13, R19 ;  /* 0x00000000130d72ca */ /* 0x000fe200000e0000 */
[----:B------:R-:W-:Y:S01]  /*c6c0*/  UIADD3 UR8, UR38, 0xd200, URZ ;  /* 0x0000d20026087890 */ /* 0x000fe2000fffe03f */
[----:B------:R-:W-:Y:S01]  /*c6d0*/  PLOP3.LUT P0, PT, PT, PT, PT, 0x80, 0x0 ;  /* 0x000000000000781c */ /* 0x000fe20003f0f070 */
[----:B------:R-:W-:Y:S02]  /*c6e0*/  UIADD3 UR9, UR38, 0x12430, URZ ;  /* 0x0001243026097890 */ /* 0x000fe4000fffe03f */
[----:B------:R-:W-:Y:S01]  /*c6f0*/  UIADD3.X UR5, URZ, UR5, URZ, UP0, !UPT ;  /* 0x000000053f057290 */ /* 0x000fe200087fe43f */
[----:B------:R-:W-:Y:S01]  /*c700*/  P2R R25, PR, RZ, 0x1 ;  /* 0x00000001ff197803 */ /* 0x000fe20000000000 */
[----:B------:R-:W-:Y:S01]  /*c710*/  UMOV UR6, 0x0 ;  /* 0x0000000000067882 */ /* 0x000fe20000000000 */
[----:B------:R-:W-:Y:S01]  /*c720*/  UMOV UR7, 0x14f00000 ;  /* 0x14f0000000077882 */ /* 0x000fe20000000000 */
[----:B------:R-:W-:Y:S01]  /*c730*/  UMOV UR10, URZ ;  /* 0x0000003f000a7c82 */ /* 0x000fe20008000000 */
[----:B------:R-:W-:-:S04]  /*c740*/  UMOV UR12, UR36 ;  /* 0x00000024000c7c82 */ /* 0x000fc80008000000 */
[----:B------:R2:W-:Y:S02]  /*c750*/  UTMALDG.4D [UR8], [UR4], desc[UR6] ;  /* 0x00000608040075b4 */ /* 0x0005e40008019000 */
[----:B--2---:R-:W-:Y:S01]  /*c760*/  NOP ;  /* 0x0000000000007918 */ /* 0x004fe20000000000 */
.L_x_1562:
        /* <DEDUP_REMOVED lines=28> */
.L_x_1569:
[----:B------:R-:W2:Y:S01]  /*c930*/  LDC R6, c[0x0][0x448] ;  /* 0x00011200ff067b82 */ /* 0x000ea20000000800 */
[----:B------:R-:W3:Y:S01]  /*c940*/  S2R R9, SR_CTAID.X ;  /* 0x0000000000097919 */ /* 0x000ee20000002500 */
[----:B-1----:R-:W-:Y:S01]  /*c950*/  IMAD.SHL.U32 R0, R27, 0x10, RZ ;  /* 0x000000101b007824 */ /* 0x002fe200078e00ff */
[----:B------:R-:W-:Y:S01]  /*c960*/  UMOV UR4, UR46 ;  /* 0x0000002e00047c82 */ /* 0x000fe20008000000 */
[C---:B------:R-:W-:Y:S01]  /*c970*/  IMAD.SHL.U32 R3, R29.reuse, 0x80, RZ ;  /* 0x000000801d037824 */ /* 0x040fe200078e00ff */
[----:B------:R-:W-:Y:S01]  /*c980*/  UMOV UR5, UR45 ;  /* 0x0000002d00057c82 */ /* 0x000fe20008000000 */
[----:B------:R-:W-:Y:S01]  /*c990*/  IMAD.SHL.U32 R4, R29, 0x10, RZ ;  /* 0x000000101d047824 */ /* 0x000fe200078e00ff */
[----:B------:R-:W-:Y:S01]  /*c9a0*/  LOP3.LUT R0, R0, 0x30, RZ, 0xe2, !PT ;  /* 0x0000003000007812 */ /* 0x000fe200078ee2ff */
[----:B------:R-:W-:Y:S01]  /*c9b0*/  IMAD.SHL.U32 R20, R27, 0x20, RZ ;  /* 0x000000201b147824 */ /* 0x000fe200078e00ff */
[----:B------:R-:W-:Y:S02]  /*c9c0*/  ULDC.64 UR6, c[0x0][0x2c8] ;  /* 0x0000b20000067ab9 */ /* 0x000fe40000000a00 */
[----:B------:R-:W-:-:S02]  /*c9d0*/  LOP3.LUT R3, R0, 0x180, R3, 0xf8, !PT ;  /* 0x0000018000037812 */ /* 0x000fc400078ef803 */
[----:B------:R-:W-:Y:S02]  /*c9e0*/  LOP3.LUT R20, R20, 0x60, RZ, 0xc0, !PT ;  /* 0x0000006014147812 */ /* 0x000fe400078ec0ff */
[----:B------:R-:W-:Y:S01]  /*c9f0*/  LOP3.LUT R4, R3, 0x30, R4, 0x78, !PT ;  /* 0x0000003003047812 */ /* 0x000fe200078e7804 */
[----:B------:R-:W-:-:S05]  /*ca00*/  IMAD.SHL.U32 R3, R27, 0x10, RZ ;  /* 0x000000101b037824 */ /* 0x000fca00078e00ff */
[----:B------:R-:W-:Y:S02]  /*ca10*/  LOP3.LUT R3, R3, 0x40, RZ, 0xc0, !PT ;  /* 0x0000004003037812 */ /* 0x000fe400078ec0ff */
[----:B--2---:R-:W-:Y:S02]  /*ca20*/  ISETP.NE.AND P0, PT, R6, 0x1, PT ;  /* 0x000000010600780c */ /* 0x004fe40003f05270 */
[----:B------:R-:W-:Y:S02]  /*ca30*/  IADD3 R28, R4, R3, R28 ;  /* 0x00000003041c7210 */ /* 0x000fe40007ffe01c */
[----:B------:R-:W-:Y:S02]  /*ca40*/  LEA.HI R4, R16, R20, RZ, 0x1e ;  /* 0x0000001410047211 */ /* 0x000fe400078ff0ff */
[----:B------:R-:W-:-:S03]  /*ca50*/  SHF.R.S32.HI R20, RZ, 0x1f, R26 ;  /* 0x0000001fff147819 */ /* 0x000fc6000001141a */
[----:B---3--:R-:W-:Y:S02]  /*ca60*/  IMAD R9, R9, 0xc0, R4 ;  /* 0x000000c009097824 */ /* 0x008fe400078e0204 */
[----:B------:R-:W1:Y:S02]  /*ca70*/  LDC.64 R4, c[0x0][0x2e0] ;  /* 0x0000b800ff047b82 */ /* 0x000e640000000a00 */
[----:B------:R-:W-:Y:S02]  /*ca80*/  VIADD R7, R9, 0x80 ;  /* 0x0000008009077836 */ /* 0x000fe40000000000 */
[----:B------:R-:W-:-:S04]  /*ca90*/  IMAD.MOV.U32 R11, RZ, RZ, R9 ;  /* 0x000000ffff0b7224 */ /* 0x000fc800078e0009 */
[----:B------:R-:W2:Y:S08]  /*caa0*/  @P0 LDC R8, c[0x0][0x44c] ;  /* 0x00011300ff080b82 */ /* 0x000eb00000000800 */
[----:B------:R-:W3:Y:S08]  /*cab0*/  @P0 LDC R12, c[0x0][0x44c] ;  /* 0x00011300ff0c0b82 */ /* 0x000ef00000000800 */
[----:B------:R-:W4:Y:S08]  /*cac0*/  @P0 LDC R10, c[0x0][0x450] ;  /* 0x00011400ff0a0b82 */ /* 0x000f300000000800 */
[----:B------:R-:W5:Y:S01]  /*cad0*/  @P0 LDC R13, c[0x0][0x450] ;  /* 0x00011400ff0d0b82 */ /* 0x000f620000000800 */
[----:B--2---:R-:W-:-:S04]  /*cae0*/  @P0 IMAD.HI.U32 R3, R9, R8, RZ ;  /* 0x0000000809030227 */ /* 0x004fc800078e00ff */
[----:B---3--:R-:W-:Y:S01]  /*caf0*/  @P0 IMAD.HI.U32 R8, R7, R12, RZ ;  /* 0x0000000c07080227 */ /* 0x008fe200078e00ff */
[----:B----4-:R-:W-:-:S03]  /*cb00*/  @P0 SHF.R.U32.HI R11, RZ, R10, R3 ;  /* 0x0000000aff0b0219 */ /* 0x010fc60000011603 */
[----:B------:R-:W-:Y:S02]  /*cb10*/  IMAD.MOV.U32 R3, RZ, RZ, R7 ;  /* 0x000000ffff037224 */ /* 0x000fe400078e0007 */
[----:B------:R-:W-:Y:S01]  /*cb20*/  IMAD.MOV R10, RZ, RZ, -R11 ;  /* 0x000000ffff0a7224 */ /* 0x000fe200078e0a0b */
[----:B-----5:R-:W-:Y:S01]  /*cb30*/  @P0 SHF.R.U32.HI R3, RZ, R13, R8 ;  /* 0x0000000dff030219 */ /* 0x020fe20000011608 */
[----:B-1----:R-:W-:Y:S02]  /*cb40*/  IMAD R8, R20, R4, RZ ;  /* 0x0000000414087224 */ /* 0x002fe400078e02ff */
[----:B------:R-:W-:Y:S02]  /*cb50*/  IMAD R9, R6, R10, R9 ;  /* 0x0000000a06097224 */ /* 0x000fe400078e0209 */
[C---:B------:R-:W-:Y:S01]  /*cb60*/  IMAD R13, R26.reuse, R5, R8 ;  /* 0x000000051a0d7224 */ /* 0x040fe200078e0208 */
[----:B------:R-:W-:Y:S01]  /*cb70*/  SHF.R.S32.HI R8, RZ, 0x1f, R11 ;  /* 0x0000001fff087819 */ /* 0x000fe2000001140b */
[----:B------:R-:W-:Y:S01]  /*cb80*/  IMAD.WIDE.U32 R4, R26, R4, UR4 ;  /* 0x000000041a047e25 */ /* 0x000fe2000f8e0004 */
[----:B------:R-:W-:-:S03]  /*cb90*/  ULDC.64 UR4, c[0x0][0x2d0] ;  /* 0x0000b40000047ab9 */ /* 0x000fc60000000a00 */
[----:B------:R-:W-:Y:S02]  /*cba0*/  IMAD R8, R8, UR4, RZ ;  /* 0x0000000408087c24 */ /* 0x000fe4000f8e02ff */
[----:B------:R-:W-:Y:S02]  /*cbb0*/  IMAD.IADD R5, R5, 0x1, R13 ;  /* 0x0000000105057824 */ /* 0x000fe400078e020d */
[C---:B------:R-:W-:Y:S01]  /*cbc0*/  IMAD R13, R11.reuse, UR5, R8 ;  /* 0x000000050b0d7c24 */ /* 0x040fe2000f8e0208 */
[----:B------:R-:W-:Y:S01]  /*cbd0*/  SHF.R.S32.HI R8, RZ, 0x1f, R9 ;  /* 0x0000001fff087819 */ /* 0x000fe20000011409 */
[----:B------:R-:W-:-:S04]  /*cbe0*/  IMAD.WIDE.U32 R10, R11, UR4, R4 ;  /* 0x000000040b0a7c25 */ /* 0x000fc8000f8e0004 */
[----:B------:R-:W-:Y:S02]  /*cbf0*/  IMAD R8, R8, UR6, RZ ;  /* 0x0000000608087c24 */ /* 0x000fe4000f8e02ff */
[----:B------:R-:W-:Y:S02]  /*cc00*/  IMAD.IADD R11, R11, 0x1, R13 ;  /* 0x000000010b0b7824 */ /* 0x000fe400078e020d */
[C---:B------:R-:W-:Y:S01]  /*cc10*/  IMAD R13, R9.reuse, UR7, R8 ;  /* 0x00000007090d7c24 */ /* 0x040fe2000f8e0208 */
[----:B------:R-:W-:Y:S01]  /*cc20*/  SHF.R.S32.HI R8, RZ, 0x1f, R3 ;  /* 0x0000001fff087819 */ /* 0x000fe20000011403 */
[----:B------:R-:W-:-:S04]  /*cc30*/  IMAD.WIDE.U32 R10, R9, UR6, R10 ;  /* 0x00000006090a7c25 */ /* 0x000fc8000f8e000a */
[----:B------:R-:W-:Y:S02]  /*cc40*/  IMAD.MOV R9, RZ, RZ, -R3 ;  /* 0x000000ffff097224 */ /* 0x000fe400078e0a03 */
[----:B------:R-:W-:Y:S02]  /*cc50*/  IMAD R8, R8, UR4, RZ ;  /* 0x0000000408087c24 */ /* 0x000fe4000f8e02ff */
[----:B------:R-:W-:-:S04]  /*cc60*/  IMAD.WIDE.U32 R4, R3, UR4, R4 ;  /* 0x0000000403047c25 */ /* 0x000fc8000f8e0004 */
[----:B------:R-:W-:Y:S02]  /*cc70*/  IMAD R7, R6, R9, R7 ;  /* 0x0000000906077224 */ /* 0x000fe400078e0207 */
[----:B------:R-:W-:Y:S01]  /*cc80*/  IMAD R3, R3, UR5, R8 ;  /* 0x0000000503037c24 */ /* 0x000fe2000f8e0208 */
[----:B------:R-:W-:Y:S02]  /*cc90*/  ULDC.64 UR4, c[0x0][0x280] ;  /* 0x0000a00000047ab9 */ /* 0x000fe40000000a00 */
[----:B------:R-:W-:Y:S01]  /*cca0*/  IADD3 R9, P0, R10, UR4, RZ ;  /* 0x000000040a097c10 */ /* 0x000fe2000ff1e0ff */
[----:B------:R-:W-:Y:S01]  /*ccb0*/  IMAD.IADD R5, R5, 0x1, R3 ;  /* 0x0000000105057824 */ /* 0x000fe200078e0203 */
[----:B------:R-:W-:Y:S02]  /*ccc0*/  SHF.R.S32.HI R3, RZ, 0x1f, R7 ;  /* 0x0000001fff037819 */ /* 0x000fe40000011407 */
[----:B------:R-:W-:Y:S01]  /*ccd0*/  IADD3.X R10, R11, UR5, R13, P0, !PT ;  /* 0x000000050b0a7c10 */ /* 0x000fe200087fe40d */
[----:B------:R-:W-:-:S04]  /*cce0*/  IMAD.WIDE.U32 R4, R7, UR6, R4 ;  /* 0x0000000607047c25 */ /* 0x000fc8000f8e0004 */
[----:B------:R-:W-:Y:S01]  /*ccf0*/  IMAD R8, R3, UR6, RZ ;  /* 0x0000000603087c24 */ /* 0x000fe2000f8e02ff */
[----:B------:R-:W-:Y:S02]  /*cd00*/  ULDC UR6, c[0x0][0x2b8] ;  /* 0x0000ae0000067ab9 */ /* 0x000fe40000000800 */
[----:B------:R-:W-:Y:S01]  /*cd10*/  ISETP.GE.AND P0, PT, R0, UR6, PT ;  /* 0x0000000600007c0c */ /* 0x000fe2000bf06270 */
[----:B------:R-:W-:Y:S01]  /*cd20*/  IMAD R7, R7, UR7, R8 ;  /* 0x0000000707077c24 */ /* 0x000fe2000f8e0208 */
[----:B------:R-:W-:Y:S01]  /*cd30*/  IADD3 R8, P1, R4, UR4, RZ ;  /* 0x0000000404087c10 */ /* 0x000fe2000ff3e0ff */
[----:B------:R-:W-:-:S03]  /*cd40*/  UMOV UR4, 0xffffffff ;  /* 0xffffffff00047882 */ /* 0x000fc60000000000 */
        /* <DEDUP_REMOVED lines=47> */
.L_x_1628:
        /* <DEDUP_REMOVED lines=18> */
.L_x_1629:
        /* <DEDUP_REMOVED lines=12> */
.L_x_1589:
[----:B------:R-:W-:Y:S01]  /*d220*/  ISETP.NE.AND P1, PT, R25, RZ, PT ;  /* 0x000000ff1900720c */ /* 0x000fe20003f25270 */
[----:B0-----:R-:W-:Y:S01]  /*d230*/  VIADD R3, R9, 0x1 ;  /* 0x0000000109037836 */ /* 0x001fe20000000000 */
[----:B------:R-:W-:Y:S04]  /*d240*/  BSSY B0, `(.L_x_1573) ;  /* 0x000005e000007945 */ /* 0x000fe80003800000 */
[----:B------:R-:W-:-:S04]  /*d250*/  ISETP.NE.AND P0, PT, R3, 0x2, PT ;  /* 0x000000020300780c */ /* 0x000fc80003f05270 */
[----:B------:R-:W-:Y:S02]  /*d260*/  SEL R5, RZ, 0x1, P0 ;  /* 0x00000001ff057807 */ /* 0x000fe40000000000 */
[----:B------:R-:W-:Y:S02]  /*d270*/  SEL R3, R3, RZ, P0 ;  /* 0x000000ff03037207 */ /* 0x000fe40000000000 */
[----:B------:R-:W-:Y:S01]  /*d280*/  LOP3.LUT R0, R8, R5, RZ, 0x3c, !PT ;  /* 0x0000000508007212 */ /* 0x000fe200078e3cff */
[----:B------:R-:W-:Y:S06]  /*d290*/  @!P1 BRA `(.L_x_1574) ;  /* 0x0000000400609947 */ /* 0x000fec0003800000 */
[----:B------:R-:W-:Y:S01]  /*d2a0*/  ISETP.NE.AND P1, PT, R24, RZ, PT ;  /* 0x000000ff1800720c */ /* 0x000fe20003f25270 */
        /* <DEDUP_REMOVED lines=21> */
.L_x_1575:
[----:B0-----:R-:W-:Y:S02]  /*d400*/  LEA R7, R3, UR38, 0x3 ;  /* 0x0000002603077c11 */ /* 0x001fe4000f8e18ff */
[----:B------:R-:W-:Y:S02]  /*d410*/  SHF.L.U32 R4, R0, 0x1f, RZ ;  /* 0x0000001f00047819 */ /* 0x000fe400000006ff */
[----:B------:R-:W-:Y:S02]  /*d420*/  ISETP.NE.AND P1, PT, R16, RZ, PT ;  /* 0x000000ff1000720c */ /* 0x000fe40003f25270 */
[----:B------:R-:W0:Y:S02]  /*d430*/  SYNCS.PHASECHK.TRANS64.TRYWAIT P0, [R7+URZ+0x12480], R4 ;  /* 0x01248004070075a7 */ /* 0x000e24000800017f */
[----:B0-----:R-:W-:Y:S09]  /*d440*/  @!P0 BRA `(.L_x_1576) ;  /* 0x0000001c00008947 */ /* 0x001ff20003800000 */
.L_x_1630:
[----:B------:R-:W-:Y:S04]  /*d450*/  BSSY B1, `(.L_x_1577) ;  /* 0x0000007000017945 */ /* 0x000fe80003800000 */
[----:B------:R-:W-:Y:S05]  /*d460*/  @P1 BRA `(.L_x_1578) ;  /* 0x0000000000141947 */ /* 0x000fea0003800000 */
[----:B------:R-:W-:Y:S01]  /*d470*/  ISETP.NE.AND P0, PT, R13, RZ, PT ;  /* 0x000000ff0d00720c */ /* 0x000fe20003f05270 */
[----:B------:R-:W-:-:S04]  /*d480*/  IMAD.MOV.U32 R6, RZ, RZ, 0x2800 ;  /* 0x00002800ff067424 */ /* 0x000fc800078e00ff */
[----:B------:R1:W-:Y:S08]  /*d490*/  SYNCS.ARRIVE.TRANS64 RZ, [R7+URZ+0x12470], R6 ;  /* 0x0124700607ff79a7 */ /* 0x0003f0000800003f */
[----:B------:R-:W-:Y:S05]  /*d4a0*/  @!P0 BRA `(.L_x_1578) ;  /* 0x0000000000048947 */ /* 0x000fea0003800000 */
[----:B------:R-:W-:Y:S01]  /*d4b0*/  BPT.TRAP 0x1 ;  /* 0x000000040000795c */ /* 0x000fe20000300000 */
.L_x_1578:
[----:B------:R-:W-:Y:S05]  /*d4c0*/  BSYNC B1 ;  /* 0x0000000000017941 */ /* 0x000fea0003800000 */
.L_x_1577:
        /* <DEDUP_REMOVED lines=16> */
.L_x_1579:
        /* <DEDUP_REMOVED lines=8> */
.L_x_1631:
        /* <DEDUP_REMOVED lines=9> */
.L_x_1582:
[----:B------:R-:W-:Y:S05]  /*d6e0*/  BSYNC B1 ;  /* 0x0000000000017941 */ /* 0x000fea0003800000 */
.L_x_1581:
        /* <DEDUP_REMOVED lines=12> */
.L_x_1583:
[----:B------:R-:W-:-:S13]  /*d7b0*/  @P0 ELECT P1, URZ, PT ;  /* 0x00000000003f082f */ /* 0x000fda0003820000 */
[----:B------:R-:W-:Y:S01]  /*d7c0*/  @P1 R2UR UR13, R19 ;  /* 0x00000000130d12ca */ /* 0x000fe200000e0000 */
[----:B------:R-:W-:Y:S01]  /*d7d0*/  UMOV UR12, UR36 ;  /* 0x00000024000c7c82 */ /* 0x000fe20008000000 */
[----:B------:R-:W-:-:S11]  /*d7e0*/  @P1 PLOP3.LUT P0, PT, P1, PT, PT, 0x8, 0x0 ;  /* 0x000000000000181c */ /* 0x000fd60000f0e170 */
[----:B------:R1:W-:Y:S01]  /*d7f0*/  UTMALDG.4D [UR8], [UR4], desc[UR6] ;  /* 0x00000608040075b4 */ /* 0x0003e20008019000 */
[----:B------:R-:W-:Y:S01]  /*d800*/  PLOP3.LUT P1, PT, PT, PT, PT, 0x8, 0x0 ;  /* 0x000000000000781c */ /* 0x000fe20003f2e170 */
[----:B-1----:R-:W-:-:S12]  /*d810*/  @P0 BRA.U.ANY `(.L_x_1583) ;  /* 0xfffffffd00e40947 */ /* 0x002fd8000393ffff */
.L_x_1574:
[----:B------:R-:W-:Y:S05]  /*d820*/  BSYNC B0 ;  /* 0x0000000000007941 */ /* 0x000fea0003800000 */
.L_x_1573:
[----:B------:R-:W-:-:S13]  /*d830*/  ISETP.NE.AND P0, PT, R12, 0x3, PT ;  /* 0x000000030c00780c */ /* 0x000fda0003f05270 */
[----:B------:R-:W-:Y:S05]  /*d840*/  @!P0 BRA `(.L_x_1584) ;  /* 0x0000000000048947 */ /* 0x000fea0003800000 */
[----:B------:R-:W-:Y:S01]  /*d850*/  BPT.TRAP 0x1 ;  /* 0x000000040000795c */ /* 0x000fe20000300000 */
.L_x_1584:
[----:B------:R-:W-:Y:S02]  /*d860*/  LOP3.LUT R5, R8, 0x1, RZ, 0x3c, !PT ;  /* 0x0000000108057812 */ /* 0x000fe400078e3cff */
[----:B------:R-:W-:Y:S02]  /*d870*/  LEA R20, R9, UR38, 0x3 ;  /* 0x0000002609147c11 */ /* 0x000fe4000f8e18ff */
[----:B------:R-:W-:Y:S02]  /*d880*/  SHF.L.U32 R5, R5, 0x1f, RZ ;  /* 0x0000001f05057819 */ /* 0x000fe400000006ff */
[----:B------:R-:W-:Y:S02]  /*d890*/  ISETP.NE.AND P1, PT, R14, 0x3, PT ;  /* 0x000000030e00780c */ /* 0x000fe40003f25270 */
[----:B------:R-:W1:Y:S02]  /*d8a0*/  SYNCS.PHASECHK.TRANS64.TRYWAIT P0, [R20+URZ+0x12470], R5 ;  /* 0x01247005140075a7 */ /* 0x000e64000800017f */
[----:B-1----:R-:W-:Y:S09]  /*d8b0*/  @!P0 BRA `(.L_x_1585) ;  /* 0x00000018000c8947 */ /* 0x002ff20003800000 */
.L_x_1632:
[----:B------:R-:W-:Y:S05]  /*d8c0*/  @!P1 BRA `(.L_x_1586) ;  /* 0x0000000000049947 */ /* 0x000fea0003800000 */
[----:B------:R-:W-:Y:S01]  /*d8d0*/  BPT.TRAP 0x1 ;  /* 0x000000040000795c */ /* 0x000fe20000300000 */
.L_x_1586:
[----:B-1----:R-:W-:Y:S01]  /*d8e0*/  SHF.L.U32 R5, R8, 0x1f, RZ ;  /* 0x0000001f08057819 */ /* 0x002fe200000006ff */
[----:B0-----:R-:W-:-:S03]  /*d8f0*/  IMAD R10, R9, 0x2800, RZ ;  /* 0x00002800090a7824 */ /* 0x001fc600078e02ff */
[----:B------:R-:W0:Y:S02]  /*d900*/  SYNCS.PHASECHK.TRANS64.TRYWAIT P0, [R20+URZ+0x12460], R5 ;  /* 0x01246005140075a7 */ /* 0x000e24000800017f */
[----:B0-----:R-:W-:Y:S05]  /*d910*/  @!P0 BRA `(.L_x_1587) ;  /* 0x0000001800088947 */ /* 0x001fea0003800000 */
.L_x_1633:
        /* <DEDUP_REMOVED lines=42> */
.L_x_1588:
        /* <DEDUP_REMOVED lines=12> */
.L_x_1572:
[----:B0-----:R-:W-:Y:S02]  /*dc80*/  IMAD.MOV.U32 R3, RZ, RZ, RZ ;  /* 0x000000ffff037224 */ /* 0x001fe400078e00ff */
[----:B------:R-:W-:-:S07]  /*dc90*/  IMAD.MOV.U32 R0, RZ, RZ, 0x1 ;  /* 0x00000001ff007424 */ /* 0x000fce00078e00ff */
.L_x_1590:
[----:B------:R-:W-:-:S04]  /*dca0*/  ULOP3.LUT UR4, UR40, 0x1, URZ, 0xfc, !UPT ;  /* 0x0000000128047892 */ /* 0x000fc8000f8efc3f */
[----:B------:R-:W-:-:S06]  /*dcb0*/  UISETP.NE.AND UP0, UPT, UR4, 0x3, UPT ;  /* 0x000000030400788c */ /* 0x000fcc000bf05270 */
[----:B------:R-:W-:-:S13]  /*dcc0*/  PLOP3.LUT P0, PT, PT, PT, UP0, 0x80, 0x0 ;  /* 0x000000000000781c */ /* 0x000fda0003f0f008 */
[----:B------:R-:W-:Y:S05]  /*dcd0*/  @!P0 BRA `(.L_x_1591) ;  /* 0x0000000000048947 */ /* 0x000fea0003800000 */
[----:B------:R-:W-:Y:S01]  /*dce0*/  BPT.TRAP 0x1 ;  /* 0x000000040000795c */ /* 0x000fe20000300000 */
.L_x_1591:
[----:B------:R-:W-:Y:S01]  /*dcf0*/  LOP3.LUT R5, R0, 0x1, RZ, 0x3c, !PT ;  /* 0x0000000100057812 */ /* 0x000fe200078e3cff */
[----:B------:R-:W-:Y:S01]  /*dd00*/  BSSY B0, `(.L_x_1592) ;  /* 0x0000005000007945 */ /* 0x000fe20003800000 */
[----:B------:R-:W-:Y:S02]  /*dd10*/  LEA R12, R3, UR38, 0x3 ;  /* 0x00000026030c7c11 */ /* 0x000fe4000f8e18ff */
[----:B------:R-:W-:-:S04]  /*dd20*/  SHF.L.U32 R5, R5, 0x1f, RZ ;  /* 0x0000001f05057819 */ /* 0x000fc800000006ff */
[----:B------:R-:W0:Y:S02]  /*dd30*/  SYNCS.PHASECHK.TRANS64.TRYWAIT P0, [R12+URZ+0x12470], R5 ;  /* 0x012470050c0075a7 */ /* 0x000e24000800017f */
[----:B0-----:R-:W-:Y:S05]  /*dd40*/  @!P0 BRA `(.L_x_1593) ;  /* 0x0000001400108947 */ /* 0x001fea0003800000 */
.L_x_1634:
[----:B------:R-:W-:Y:S05]  /*dd50*/  BSYNC B0 ;  /* 0x0000000000007941 */ /* 0x000fea0003800000 */
.L_x_1592:
[----:B------:R-:W-:-:S06]  /*dd60*/  ULOP3.LUT UR4, UR40, 0x2, URZ, 0xfc, !UPT ;  /* 0x0000000228047892 */ /* 0x000fcc000f8efc3f */
[----:B------:R-:W-:-:S05]  /*dd70*/  IMAD.U32 R4, RZ, RZ, UR4 ;  /* 0x00000004ff047e24 */ /* 0x000fca000f8e00ff */
[----:B------:R-:W-:-:S13]  /*dd80*/  ISETP.NE.AND P1, PT, R4, 0x3, PT ;  /* 0x000000030400780c */ /* 0x000fda0003f25270 */
[----:B------:R-:W-:Y:S05]  /*dd90*/  @!P1 BRA `(.L_x_1594) ;  /* 0x0000000000049947 */ /* 0x000fea0003800000 */
[----:B------:R-:W-:Y:S01]  /*dda0*/  BPT.TRAP 0x1 ;  /* 0x000000040000795c */ /* 0x000fe20000300000 */
.L_x_1594:
[----:B0-----:R-:W-:Y:S01]  /*ddb0*/  SHF.L.U32 R5, R0, 0x1f, RZ ;  /* 0x0000001f00057819 */ /* 0x001fe200000006ff */
[----:B------:R-:W-:-:S03]  /*ddc0*/  IMAD R8, R3, 0x2800, RZ ;  /* 0x0000280003087824 */ /* 0x000fc600078e02ff */
[----:B------:R-:W0:Y:S02]  /*ddd0*/  SYNCS.PHASECHK.TRANS64.TRYWAIT P0, [R12+URZ+0x12460], R5 ;  /* 0x012460050c0075a7 */ /* 0x000e24000800017f */
[----:B------:R-:W-:Y:S01]  /*dde0*/  LOP3.LUT R22, R8, R22, RZ, 0xfc, !PT ;  /* 0x0000001608167212 */ /* 0x000fe200078efcff */
[----:B0-----:R-:W-:Y:S06]  /*ddf0*/  @!P0 BRA `(.L_x_1595) ;  /* 0x0000001000f88947 */ /* 0x001fec0003800000 */
.L_x_1635:
        /* <DEDUP_REMOVED lines=41> */
.L_x_1596:
        /* <DEDUP_REMOVED lines=12> */
.L_x_1555:
[----:B------:R-:W0:Y:S01]  /*e150*/  S2R R6, SR_CgaCtaId ;  /* 0x0000000000067919 */ /* 0x000e220000008800 */
[----:B------:R-:W-:Y:S02]  /*e160*/  MOV R5, 0x400 ;  /* 0x0000040000057802 */ /* 0x000fe40000000f00 */
[----:B------:R-:W-:Y:S02]  /*e170*/  SHF.L.U32 R4, R4, 0x1f, RZ ;  /* 0x0000001f04047819 */ /* 0x000fe400000006ff */
[----:B0-----:R-:W-:-:S04]  /*e180*/  LEA R9, R6, R5, 0x18 ;  /* 0x0000000506097211 */ /* 0x001fc800078ec0ff */
[----:B------:R-:W0:Y:S02]  /*e190*/  SYNCS.PHASECHK.TRANS64.TRYWAIT P0, [R9+URZ+0x12420], R4 ;  /* 0x01242004090075a7 */ /* 0x000e24000800017f */
[----:B0-----:R-:W-:Y:S05]  /*e1a0*/  @!P0 BRA `(.L_x_1597) ;  /* 0x0000001000208947 */ /* 0x001fea0003800000 */
.L_x_1636:
        /* <DEDUP_REMOVED lines=10> */
.L_x_1598:
        /* <DEDUP_REMOVED lines=12> */
.L_x_1637:
[----:B------:R-:W1:Y:S02]  /*e310*/  SYNCS.PHASECHK.TRANS64.TRYWAIT P1, [R5+URZ], R0 ;  /* 0x00000000050075a7 */ /* 0x000e64000802017f */
[----:B-1----:R-:W-:Y:S05]  /*e320*/  @!P1 BRA `(.L_x_1600) ;  /* 0x0000000c00e89947 */ /* 0x002fea0003800000 */
.L_x_1638:
[----:B------:R-:W-:Y:S05]  /*e330*/  @!P0 BRA `(.L_x_1601) ;  /* 0x0000000000048947 */ /* 0x000fea0003800000 */
[----:B------:R-:W-:Y:S01]  /*e340*/  BPT.TRAP 0x1 ;  /* 0x000000040000795c */ /* 0x000fe20000300000 */
.L_x_1601:
[----:B------:R-:W-:-:S04]  /*e350*/  IMAD R3, R3, 0x8, R9 ;  /* 0x0000000803037824 */ /* 0x000fc800078e0209 */
[----:B------:R-:W2:Y:S02]  /*e360*/  SYNCS.PHASECHK.TRANS64.TRYWAIT P1, [R3+URZ+0x12460], R4 ;  /* 0x01246004030075a7 */ /* 0x000ea4000802017f */
[----:B--2---:R-:W-:Y:S05]  /*e370*/  @!P1 BRA `(.L_x_1602) ;  /* 0x0000000c00e89947 */ /* 0x004fea0003800000 */
.L_x_1639:
[----:B------:R-:W-:Y:S05]  /*e380*/  @!P0 BRA `(.L_x_1603) ;  /* 0x0000000000048947 */ /* 0x000fea0003800000 */
[----:B------:R-:W-:Y:S01]  /*e390*/  BPT.TRAP 0x1 ;  /* 0x000000040000795c */ /* 0x000fe20000300000 */
.L_x_1603:
[----:B-1----:R-:W-:-:S04]  /*e3a0*/  IMAD R5, R2, 0x8, R9 ;  /* 0x0000000802057824 */ /* 0x002fc800078e0209 */
[----:B------:R-:W1:Y:S02]  /*e3b0*/  SYNCS.PHASECHK.TRANS64.TRYWAIT P1, [R5+URZ+0x12460], R0 ;  /* 0x01246000050075a7 */ /* 0x000e64000802017f */
[----:B-1----:R-:W-:Y:S05]  /*e3c0*/  @!P1 BRA `(.L_x_1604) ;  /* 0x0000000c00e89947 */ /* 0x002fea0003800000 */
.L_x_1640:
[----:B------:R-:W-:Y:S05]  /*e3d0*/  @!P0 BRA `(.L_x_1605) ;  /* 0x0000000000048947 */ /* 0x000fea0003800000 */
[----:B------:R-:W-:Y:S01]  /*e3e0*/  BPT.TRAP 0x1 ;  /* 0x000000040000795c */ /* 0x000fe20000300000 */
.L_x_1605:
[----:B------:R-:W3:Y:S02]  /*e3f0*/  SYNCS.PHASECHK.TRANS64.TRYWAIT P0, [R3+URZ+0x12480], R4 ;  /* 0x01248004030075a7 */ /* 0x000ee4000800017f */
[----:B---3--:R-:W-:Y:S05]  /*e400*/  @!P0 BRA `(.L_x_1606) ;  /* 0x0000000c00ec8947 */ /* 0x008fea0003800000 */
.L_x_1607:
[----:B----4-:R4:W0:Y:S02]  /*e410*/  SYNCS.PHASECHK.TRANS64.TRYWAIT P0, [R5+URZ+0x12480], R0 ;  /* 0x01248000050075a7 */ /* 0x010824000800017f */
[----:B0-----:R-:W-:Y:S05]  /*e420*/  @!P0 NANOSLEEP.SYNCS 0x989680 ;  /* 0x009896800000895d */ /* 0x001fea0003900000 */
[----:B------:R-:W0:Y:S02]  /*e430*/  @!P0 SYNCS.PHASECHK.TRANS64 P0, [R5+URZ+0x12480], R0 ;  /* 0x01248000050085a7 */ /* 0x000e24000800007f */
[----:B0-----:R-:W-:Y:S05]  /*e440*/  @!P0 BRA `(.L_x_1607) ;  /* 0xfffffffc00f08947 */ /* 0x001fea000383ffff */
.L_x_1514:
[----:B------:R-:W-:Y:S05]  /*e450*/  BSYNC B6 ;  /* 0x0000000000067941 */ /* 0x000fea0003800000 */
.L_x_1511:
[----:B------:R-:W-:Y:S05]  /*e460*/  EXIT ;  /* 0x000000000000794d */ /* 0x000fea0003800000 */
.L_x_1518:
[----:B0-----:R-:W-:-:S04]  /*e470*/  IMAD.U32 R3, RZ, RZ, UR49 ;  /* 0x00000031ff037e24 */ /* 0x001fc8000f8e00ff */
[----:B------:R0:W1:Y:S03]  /*e480*/  SYNCS.PHASECHK.TRANS64.TRYWAIT P0, [R3+URZ+0x12400], R0 ;  /* 0x01240000030075a7 */ /* 0x000066000800017f */
[----:B-1----:R-:W-:Y:S05]  /*e490*/  @!P0 NANOSLEEP.SYNCS 0x989680 ;  /* 0x009896800000895d */ /* 0x002fea0003900000 */
[----:B------:R-:W1:Y:S02]  /*e4a0*/  @!P0 SYNCS.PHASECHK.TRANS64 P0, [R3+URZ+0x12400], R0 ;  /* 0x01240000030085a7 */ /* 0x000e64000800007f */
[----:B-1----:R-:W-:Y:S05]  /*e4b0*/  @!P0 BRA `(.L_x_1518) ;  /* 0xfffffffc00ec8947 */ /* 0x002fea000383ffff */
[----:B------:R-:W-:Y:S05]  /*e4c0*/  BRA `(.L_x_1608) ;  /* 0xffffff30005c7947 */ /* 0x000fea000383ffff */
.L_x_1522:
[----:B0-----:R-:W-:-:S04]  /*e4d0*/  IMAD.U32 R3, RZ, RZ, UR49 ;  /* 0x00000031ff037e24 */ /* 0x001fc8000f8e00ff */
[----:B------:R0:W2:Y:S03]  /*e4e0*/  SYNCS.PHASECHK.TRANS64.TRYWAIT P2, [R3+URZ+0x12430], R0 ;  /* 0x01243000030075a7 */ /* 0x0000a6000804017f */
[----:B--2---:R-:W-:Y:S05]  /*e4f0*/  @!P2 NANOSLEEP.SYNCS 0x989680 ;  /* 0x009896800000a95d */ /* 0x004fea0003900000 */
[----:B------:R-:W2:Y:S02]  /*e500*/  @!P2 SYNCS.PHASECHK.TRANS64 P2, [R3+URZ+0x12430], R0 ;  /* 0x012430000300a5a7 */ /* 0x000ea4000804007f */
[----:B--2---:R-:W-:Y:S05]  /*e510*/  @!P2 BRA `(.L_x_1522) ;  /* 0xfffffffc00eca947 */ /* 0x004fea000383ffff */
[----:B------:R-:W-:Y:S05]  /*e520*/  BRA `(.L_x_1521) ;  /* 0xffffff3000747947 */ /* 0x000fea000383ffff */
.L_x_1527:
[----:B-1----:R-:W-:-:S04]  /*e530*/  IMAD.U32 R8, RZ, RZ, UR19 ;  /* 0x00000013ff087e24 */ /* 0x002fc8000f8e00ff */
[----:B------:R1:W2:Y:S03]  /*e540*/  SYNCS.PHASECHK.TRANS64.TRYWAIT P3, [R8+URZ+0x12430], R7 ;  /* 0x01243007080075a7 */ /* 0x0002a6000806017f */
[----:B--2---:R-:W-:Y:S05]  /*e550*/  @!P3 NANOSLEEP.SYNCS 0x989680 ;  /* 0x009896800000b95d */ /* 0x004fea0003900000 */
[----:B------:R-:W2:Y:S02]  /*e560*/  @!P3 SYNCS.PHASECHK.TRANS64 P3, [R8+URZ+0x12430], R7 ;  /* 0x012430070800b5a7 */ /* 0x000ea4000806007f */
[----:B--2---:R-:W-:Y:S05]  /*e570*/  @!P3 BRA `(.L_x_1527) ;  /* 0xfffffffc00ecb947 */ /* 0x004fea000383ffff */
[----:B------:R-:W-:Y:S05]  /*e580*/  BRA `(.L_x_1526) ;  /* 0xffffff5c00847947 */ /* 0x000fea000383ffff */
.L_x_1531:
[----:B-1----:R-:W-:-:S04]  /*e590*/  IMAD.U32 R8, RZ, RZ, UR13 ;  /* 0x0000000dff087e24 */ /* 0x002fc8000f8e00ff */
[----:B------:R1:W2:Y:S03]  /*e5a0*/  SYNCS.PHASECHK.TRANS64.TRYWAIT P3, [R8+URZ+0x12450], R7 ;  /* 0x01245007080075a7 */ /* 0x0002a6000806017f */
[----:B--2---:R-:W-:Y:S05]  /*e5b0*/  @!P3 NANOSLEEP.SYNCS 0x989680 ;  /* 0x009896800000b95d */ /* 0x004fea0003900000 */
[----:B------:R-:W2:Y:S02]  /*e5c0*/  @!P3 SYNCS.PHASECHK.TRANS64 P3, [R8+URZ+0x12450], R7 ;  /* 0x012450070800b5a7 */ /* 0x000ea4000806007f */
[----:B--2---:R-:W-:Y:S05]  /*e5d0*/  @!P3 BRA `(.L_x_1531) ;  /* 0xfffffffc00ecb947 */ /* 0x004fea000383ffff */
[----:B------:R-:W-:Y:S05]  /*e5e0*/  BRA `(.L_x_1530) ;  /* 0xffffff6000907947 */ /* 0x000fea000383ffff */
.L_x_1538:
[----:B-1----:R-:W-:-:S04]  /*e5f0*/  IMAD.U32 R9, RZ, RZ, UR17 ;  /* 0x00000011ff097e24 */ /* 0x002fc8000f8e00ff */
[----:B------:R1:W2:Y:S03]  /*e600*/  SYNCS.PHASECHK.TRANS64.TRYWAIT P2, [R9+URZ+0x12430], R0 ;  /* 0x01243000090075a7 */ /* 0x0002a6000804017f */
[----:B--2---:R-:W-:Y:S05]  /*e610*/  @!P2 NANOSLEEP.SYNCS 0x989680 ;  /* 0x009896800000a95d */ /* 0x004fea0003900000 */
[----:B------:R-:W2:Y:S02]  /*e620*/  @!P2 SYNCS.PHASECHK.TRANS64 P2, [R9+URZ+0x12430], R0 ;  /* 0x012430000900a5a7 */ /* 0x000ea4000804007f */
[----:B--2---:R-:W-:Y:S05]  /*e630*/  @!P2 BRA `(.L_x_1538) ;  /* 0xfffffffc00eca947 */ /* 0x004fea000383ffff */
[----:B------:R-:W-:Y:S05]  /*e640*/  BRA `(.L_x_1537) ;  /* 0xffffff8800d47947 */ /* 0x000fea000383ffff */
.L_x_1542:
[----:B-1----:R-:W-:-:S04]  /*e650*/  IMAD.U32 R9, RZ, RZ, UR13 ;  /* 0x0000000dff097e24 */ /* 0x002fc8000f8e00ff */
[----:B------:R1:W2:Y:S03]  /*e660*/  SYNCS.PHASECHK.TRANS64.TRYWAIT P2, [R9+URZ+0x12450], R0 ;  /* 0x01245000090075a7 */ /* 0x0002a6000804017f */
[----:B--2---:R-:W-:Y:S05]  /*e670*/  @!P2 NANOSLEEP.SYNCS 0x989680 ;  /* 0x009896800000a95d */ /* 0x004fea0003900000 */
[----:B------:R-:W2:Y:S02]  /*e680*/  @!P2 SYNCS.PHASECHK.TRANS64 P2, [R9+URZ+0x12450], R0 ;  /* 0x012450000900a5a7 */ /* 0x000ea4000804007f */
[----:B--2---:R-:W-:Y:S05]  /*e690*/  @!P2 BRA `(.L_x_1542) ;  /* 0xfffffffc00eca947 */ /* 0x004fea000383ffff */
[----:B------:R-:W-:Y:S05]  /*e6a0*/  BRA `(.L_x_1541) ;  /* 0xffffff9400187947 */ /* 0x000fea000383ffff */
.L_x_1548:
[----:B-1----:R-:W-:-:S04]  /*e6b0*/  IMAD.U32 R6, RZ, RZ, UR16 ;  /* 0x00000010ff067e24 */ /* 0x002fc8000f8e00ff */
[----:B------:R1:W2:Y:S03]  /*e6c0*/  SYNCS.PHASECHK.TRANS64.TRYWAIT P1, [R6+URZ+0x12450], R5 ;  /* 0x01245005060075a7 */ /* 0x0002a6000802017f */
[----:B--2---:R-:W-:Y:S05]  /*e6d0*/  @!P1 NANOSLEEP.SYNCS 0x989680 ;  /* 0x009896800000995d */ /* 0x004fea0003900000 */
[----:B------:R-:W2:Y:S02]  /*e6e0*/  @!P1 SYNCS.PHASECHK.TRANS64 P1, [R6+URZ+0x12450], R5 ;  /* 0x01245005060095a7 */ /* 0x000ea4000802007f */
[----:B--2---:R-:W-:Y:S05]  /*e6f0*/  @!P1 BRA `(.L_x_1548) ;  /* 0xfffffffc00ec9947 */ /* 0x004fea000383ffff */
[----:B------:R-:W-:Y:S05]  /*e700*/  BRA `(.L_x_1547) ;  /* 0xffffffac00187947 */ /* 0x000fea000383ffff */
.L_x_1561:
[----:B------:R-:W-:Y:S02]  /*e710*/  IMAD.MOV.U32 R13, RZ, RZ, R2 ;  /* 0x000000ffff0d7224 */ /* 0x000fe400078e0002 */
[----:B------:R-:W-:Y:S02]  /*e720*/  IMAD.MOV.U32 R12, RZ, RZ, RZ ;  /* 0x000000ffff0c7224 */ /* 0x000fe400078e00ff */
[----:B------:R-:W-:Y:S02]  /*e730*/  IMAD.MOV.U32 R11, RZ, RZ, 0x1f ;  /* 0x0000001fff0b7424 */ /* 0x000fe400078e00ff */
[----:B------:R-:W-:-:S07]  /*e740*/  IMAD.MOV.U32 R15, RZ, RZ, -0x1 ;  /* 0xffffffffff0f7424 */ /* 0x000fce00078e00ff */
[----:B------:R-:W-:Y:S05]  /*e750*/  WARPSYNC.COLLECTIVE R15, `(.L_x_1609) ;  /* 0x000000000f087348 */ /* 0x000fea0003c00000 */
[----:B------:R0:W1:Y:S02]  /*e760*/  SHFL.IDX P6, R14, R13, R12, R11 ;  /* 0x0000000c0d0e7389 */ /* 0x00006400000c000b */
[----:B01----:R-:W-:Y:S01]  /*e770*/  ENDCOLLECTIVE ;  /* 0x000000000000791b */ /* 0x003fe20003800000 */
.L_x_1609:
[----:B------:R-:W-:Y:S05]  /*e780*/  BRA `(.L_x_1610) ;  /* 0xffffffd800c47947 */ /* 0x000fea000383ffff */
.L_x_1563:
[----:B------:R-:W-:Y:S01]  /*e790*/  BSSY B0, `(.L_x_1611) ;  /* 0x0000006000007945 */ /* 0x000fe20003800000 */
[----:B------:R-:W-:-:S07]  /*e7a0*/  IMAD.MOV.U32 R15, RZ, RZ, -0x1 ;  /* 0xffffffffff0f7424 */ /* 0x000fce00078e00ff */
[----:B0-----:R-:W-:Y:S05]  /*e7b0*/  WARPSYNC.COLLECTIVE R15, `(.L_x_1612) ;  /* 0x000000000f0c7348 */ /* 0x001fea0003c00000 */
[----:B------:R-:W-:Y:S02]  /*e7c0*/  ELECT P6, UR62, PT ;  /* 0x00000000003e782f */ /* 0x000fe400038c0000 */
[----:B------:R-:W-:Y:S01]  /*e7d0*/  MOV R14, UR62 ;  /* 0x0000003e000e7c02 */ /* 0x000fe20008000f00 */
[----:B0-----:R-:W-:Y:S10]  /*e7e0*/  ENDCOLLECTIVE ;  /* 0x000000000000791b */ /* 0x001ff40003800000 */
.L_x_1612:
[----:B------:R-:W-:Y:S05]  /*e7f0*/  BSYNC B0 ;  /* 0x0000000000007941 */ /* 0x000fea0003800000 */
.L_x_1611:
[----:B------:R-:W-:Y:S05]  /*e800*/  BRA `(.L_x_1613) ;  /* 0xffffffd800c87947 */ /* 0x000fea000383ffff */
.L_x_1565:
[----:B-1----:R-:W-:-:S04]  /*e810*/  IMAD.U32 R5, RZ, RZ, UR38 ;  /* 0x00000026ff057e24 */ /* 0x002fc8000f8e00ff */
[----:B------:R1:W2:Y:S03]  /*e820*/  SYNCS.PHASECHK.TRANS64.TRYWAIT P0, [R5+URZ+0x12480], R0 ;  /* 0x01248000050075a7 */ /* 0x0002a6000800017f */
[----:B--2---:R-:W-:Y:S05]  /*e830*/  @!P0 NANOSLEEP.SYNCS 0x989680 ;  /* 0x009896800000895d */ /* 0x004fea0003900000 */
[----:B------:R-:W2:Y:S02]  /*e840*/  @!P0 SYNCS.PHASECHK.TRANS64 P0, [R5+URZ+0x12480], R0 ;  /* 0x01248000050085a7 */ /* 0x000ea4000800007f */
[----:B--2---:R-:W-:Y:S05]  /*e850*/  @!P0 BRA `(.L_x_1565) ;  /* 0xfffffffc00ec8947 */ /* 0x004fea000383ffff */
[----:B------:R-:W-:Y:S05]  /*e860*/  BRA `(.L_x_1614) ;  /* 0xffffffdc00187947 */ /* 0x000fea000383ffff */
.L_x_1567:
[----:B-1----:R-:W-:-:S04]  /*e870*/  IMAD.U32 R5, RZ, RZ, UR38 ;  /* 0x00000026ff057e24 */ /* 0x002fc8000f8e00ff */
[----:B------:R1:W2:Y:S03]  /*e880*/  SYNCS.PHASECHK.TRANS64.TRYWAIT P0, [R5+URZ+0x12440], R0 ;  /* 0x01244000050075a7 */ /* 0x0002a6000800017f */
[----:B--2---:R-:W-:Y:S05]  /*e890*/  @!P0 NANOSLEEP.SYNCS 0x989680 ;  /* 0x009896800000895d */ /* 0x004fea0003900000 */
[----:B------:R-:W2:Y:S02]  /*e8a0*/  @!P0 SYNCS.PHASECHK.TRANS64 P0, [R5+URZ+0x12440], R0 ;  /* 0x01244000050085a7 */ /* 0x000ea4000800007f */
[----:B--2---:R-:W-:Y:S05]  /*e8b0*/  @!P0 BRA `(.L_x_1567) ;  /* 0xfffffffc00ec8947 */ /* 0x004fea000383ffff */
[----:B------:R-:W-:Y:S05]  /*e8c0*/  BRA `(.L_x_1615) ;  /* 0xffffffdc00547947 */ /* 0x000fea000383ffff */
.L_x_1570:
        /* <DEDUP_REMOVED lines=8> */
.L_x_1616:
[----:B------:R-:W-:Y:S02]  /*e950*/  IMAD.MOV.U32 R13, RZ, RZ, R9 ;  /* 0x000000ffff0d7224 */ /* 0x000fe400078e0009 */
[----:B------:R-:W-:-:S07]  /*e960*/  IMAD.MOV.U32 R4, RZ, RZ, R14 ;  /* 0x000000ffff047224 */ /* 0x000fce00078e000e */
[----:B------:R-:W-:Y:S05]  /*e970*/  WARPSYNC.COLLECTIVE R15, `(.L_x_1617) ;  /* 0x000000000f087348 */ /* 0x000fea0003c00000 */
[----:B------:R0:W1:Y:S02]  /*e980*/  SHFL.IDX P6, R14, R13, R12, R11 ;  /* 0x0000000c0d0e7389 */ /* 0x00006400000c000b */
[----:B01----:R-:W-:Y:S01]  /*e990*/  ENDCOLLECTIVE ;  /* 0x000000000000791b */ /* 0x003fe20003800000 */
.L_x_1617:
        /* <DEDUP_REMOVED lines=19> */
.L_x_1618:
[----:B------:R-:W-:Y:S02]  /*ead0*/  @!P1 VIADD R29, R28, UR38 ;  /* 0x000000261c1d9c36 */ /* 0x000fe40008000000 */
[----:B------:R-:W-:Y:S02]  /*eae0*/  IMAD.MOV.U32 R13, RZ, RZ, R9 ;  /* 0x000000ffff0d7224 */ /* 0x000fe400078e0009 */
[----:B------:R-:W-:-:S07]  /*eaf0*/  IMAD.MOV.U32 R21, RZ, RZ, R14 ;  /* 0x000000ffff157224 */ /* 0x000fce00078e000e */
[----:B------:R-:W-:Y:S05]  /*eb00*/  WARPSYNC.COLLECTIVE R15, `(.L_x_1619) ;  /* 0x000000000f087348 */ /* 0x000fea0003c00000 */
[----:B------:R0:W1:Y:S02]  /*eb10*/  SHFL.IDX P6, R14, R13, R12, R11 ;  /* 0x0000000c0d0e7389 */ /* 0x00006400000c000b */
[----:B01----:R-:W-:Y:S01]  /*eb20*/  ENDCOLLECTIVE ;  /* 0x000000000000791b */ /* 0x003fe20003800000 */
.L_x_1619:
[----:B------:R-:W-:Y:S02]  /*eb30*/  IMAD.MOV.U32 R13, RZ, RZ, R10 ;  /* 0x000000ffff0d7224 */ /* 0x000fe400078e000a */
[----:B------:R-:W-:Y:S01]  /*eb40*/  IMAD.MOV.U32 R12, RZ, RZ, 0x2 ;  /* 0x00000002ff0c7424 */ /* 0x000fe200078e00ff */
[----:B------:R-:W-:-:S13]  /*eb50*/  @!P1 IADD3 R4, P3, R0, R14, RZ ;  /* 0x0000000e00049210 */ /* 0x000fda0007f7e0ff */
[----:B------:R-:W-:Y:S05]  /*eb60*/  WARPSYNC.COLLECTIVE R15, `(.L_x_1620) ;  /* 0x000000000f087348 */ /* 0x000fea0003c00000 */
[----:B------:R0:W1:Y:S02]  /*eb70*/  SHFL.IDX P6, R14, R13, R12, R11 ;  /* 0x0000000c0d0e7389 */ /* 0x00006400000c000b */
[----:B01----:R-:W-:Y:S01]  /*eb80*/  ENDCOLLECTIVE ;  /* 0x000000000000791b */ /* 0x003fe20003800000 */
.L_x_1620:
        /* <DEDUP_REMOVED lines=12> */
.L_x_1621:
[----:B------:R-:W-:Y:S02]  /*ec50*/  IMAD.MOV.U32 R13, RZ, RZ, R10 ;  /* 0x000000ffff0d7224 */ /* 0x000fe400078e000a */
[----:B------:R-:W-:Y:S02]  /*ec60*/  IMAD.MOV.U32 R12, RZ, RZ, 0x3 ;  /* 0x00000003ff0c7424 */ /* 0x000fe400078e00ff */
[----:B------:R-:W-:-:S07]  /*ec70*/  IMAD.MOV.U32 R26, RZ, RZ, R14 ;  /* 0x000000ffff1a7224 */ /* 0x000fce00078e000e */
[----:B------:R-:W-:Y:S05]  /*ec80*/  WARPSYNC.COLLECTIVE R15, `(.L_x_1622) ;  /* 0x000000000f087348 */ /* 0x000fea0003c00000 */
[----:B------:R0:W1:Y:S02]  /*ec90*/  SHFL.IDX P6, R14, R13, R12, R11 ;  /* 0x0000000c0d0e7389 */ /* 0x00006400000c000b */
[----:B01----:R-:W-:Y:S01]  /*eca0*/  ENDCOLLECTIVE ;  /* 0x000000000000791b */ /* 0x003fe20003800000 */
.L_x_1622:
        /* <DEDUP_REMOVED lines=12> */
.L_x_1623:
        /* <DEDUP_REMOVED lines=9> */
.L_x_1624:
        /* <DEDUP_REMOVED lines=12> */
.L_x_1625:
[----:B------:R-:W-:Y:S02]  /*eec0*/  @!P2 VIADD R9, R28, UR38 ;  /* 0x000000261c09ac36 */ /* 0x000fe40008000000 */
[----:B------:R-:W-:Y:S02]  /*eed0*/  IMAD.MOV.U32 R13, RZ, RZ, R7 ;  /* 0x000000ffff0d7224 */ /* 0x000fe400078e0007 */
[----:B------:R-:W-:Y:S02]  /*eee0*/  IMAD.MOV.U32 R12, RZ, RZ, 0x1 ;  /* 0x00000001ff0c7424 */ /* 0x000fe400078e00ff */
[----:B------:R-:W-:-:S07]  /*eef0*/  IMAD.MOV.U32 R21, RZ, RZ, R14 ;  /* 0x000000ffff157224 */ /* 0x000fce00078e000e */
[----:B------:R-:W-:Y:S05]  /*ef00*/  WARPSYNC.COLLECTIVE R15, `(.L_x_1626) ;  /* 0x000000000f087348 */ /* 0x000fea0003c00000 */
[----:B------:R0:W1:Y:S02]  /*ef10*/  SHFL.IDX P6, R14, R13, R12, R11 ;  /* 0x0000000c0d0e7389 */ /* 0x00006400000c000b */
[----:B01----:R-:W-:Y:S01]  /*ef20*/  ENDCOLLECTIVE ;  /* 0x000000000000791b */ /* 0x003fe20003800000 */
.L_x_1626:
        /* <DEDUP_REMOVED lines=11> */
.L_x_1627:
[----:B------:R-:W-:Y:S05]  /*efe0*/  BRA `(.L_x_1628) ;  /* 0xffffffe000147947 */ /* 0x000fea000383ffff */
.L_x_1571:
[----:B0-----:R-:W-:-:S04]  /*eff0*/  IMAD.U32 R3, RZ, RZ, UR38 ;  /* 0x00000026ff037e24 */ /* 0x001fc8000f8e00ff */
[----:B------:R0:W1:Y:S03]  /*f000*/  SYNCS.PHASECHK.TRANS64.TRYWAIT P0, [R3+URZ+0x12420], R0 ;  /* 0x01242000030075a7 */ /* 0x000066000800017f */
[----:B-1----:R-:W-:Y:S05]  /*f010*/  @!P0 NANOSLEEP.SYNCS 0x989680 ;  /* 0x009896800000895d */ /* 0x002fea0003900000 */
[----:B------:R-:W1:Y:S02]  /*f020*/  @!P0 SYNCS.PHASECHK.TRANS64 P0, [R3+URZ+0x12420], R0 ;  /* 0x01242000030085a7 */ /* 0x000e64000800007f */
[----:B-1----:R-:W-:Y:S05]  /*f030*/  @!P0 BRA `(.L_x_1571) ;  /* 0xfffffffc00ec8947 */ /* 0x002fea000383ffff */
[----:B------:R-:W-:Y:S05]  /*f040*/  BRA `(.L_x_1629) ;  /* 0xffffffe000447947 */ /* 0x000fea000383ffff */
.L_x_1576:
[----:B0-----:R0:W1:Y:S02]  /*f050*/  SYNCS.PHASECHK.TRANS64.TRYWAIT P0, [R7+URZ+0x12480], R4 ;  /* 0x01248004070075a7 */ /* 0x001064000800017f */
[----:B-1----:R-:W-:Y:S05]  /*f060*/  @!P0 NANOSLEEP.SYNCS 0x989680 ;  /* 0x009896800000895d */ /* 0x002fea0003900000 */
[----:B------:R-:W1:Y:S02]  /*f070*/  @!P0 SYNCS.PHASECHK.TRANS64 P0, [R7+URZ+0x12480], R4 ;  /* 0x01248004070085a7 */ /* 0x000e64000800007f */
[----:B-1----:R-:W-:Y:S05]  /*f080*/  @!P0 BRA `(.L_x_1576) ;  /* 0xfffffffc00f08947 */ /* 0x002fea000383ffff */
[----:B------:R-:W-:Y:S05]  /*f090*/  BRA `(.L_x_1630) ;  /* 0xffffffe000ec7947 */ /* 0x000fea000383ffff */
.L_x_1580:
[----:B-1----:R1:W2:Y:S02]  /*f0a0*/  SYNCS.PHASECHK.TRANS64.TRYWAIT P0, [R7+URZ+0x12440], R4 ;  /* 0x01244004070075a7 */ /* 0x0022a4000800017f */
[----:B--2---:R-:W-:Y:S05]  /*f0b0*/  @!P0 NANOSLEEP.SYNCS 0x989680 ;  /* 0x009896800000895d */ /* 0x004fea0003900000 */
[----:B------:R-:W2:Y:S02]  /*f0c0*/  @!P0 SYNCS.PHASECHK.TRANS64 P0, [R7+URZ+0x12440], R4 ;  /* 0x01244004070085a7 */ /* 0x000ea4000800007f */
[----:B--2---:R-:W-:Y:S05]  /*f0d0*/  @!P0 BRA `(.L_x_1580) ;  /* 0xfffffffc00f08947 */ /* 0x004fea000383ffff */
[----:B------:R-:W-:Y:S05]  /*f0e0*/  BRA `(.L_x_1631) ;  /* 0xffffffe400587947 */ /* 0x000fea000383ffff */
.L_x_1585:
[----:B-1----:R1:W2:Y:S02]  /*f0f0*/  SYNCS.PHASECHK.TRANS64.TRYWAIT P0, [R20+URZ+0x12470], R5 ;  /* 0x01247005140075a7 */ /* 0x0022a4000800017f */
[----:B--2---:R-:W-:Y:S05]  /*f100*/  @!P0 NANOSLEEP.SYNCS 0x989680 ;  /* 0x009896800000895d */ /* 0x004fea0003900000 */
[----:B------:R-:W2:Y:S02]  /*f110*/  @!P0 SYNCS.PHASECHK.TRANS64 P0, [R20+URZ+0x12470], R5 ;  /* 0x01247005140085a7 */ /* 0x000ea4000800007f */
[----:B--2---:R-:W-:Y:S05]  /*f120*/  @!P0 BRA `(.L_x_1585) ;  /* 0xfffffffc00f08947 */ /* 0x004fea000383ffff */
[----:B------:R-:W-:Y:S05]  /*f130*/  BRA `(.L_x_1632) ;  /* 0xffffffe400e07947 */ /* 0x000fea000383ffff */
.L_x_1587:
[----:B0-----:R0:W1:Y:S02]  /*f140*/  SYNCS.PHASECHK.TRANS64.TRYWAIT P0, [R20+URZ+0x12460], R5 ;  /* 0x01246005140075a7 */ /* 0x001064000800017f */
[----:B-1----:R-:W-:Y:S05]  /*f150*/  @!P0 NANOSLEEP.SYNCS 0x989680 ;  /* 0x009896800000895d */ /* 0x002fea0003900000 */
[----:B------:R-:W1:Y:S02]  /*f160*/  @!P0 SYNCS.PHASECHK.TRANS64 P0, [R20+URZ+0x12460], R5 ;  /* 0x01246005140085a7 */ /* 0x000e64000800007f */
[----:B-1----:R-:W-:Y:S05]  /*f170*/  @!P0 BRA `(.L_x_1587) ;  /* 0xfffffffc00f08947 */ /* 0x002fea000383ffff */
[----:B------:R-:W-:Y:S05]  /*f180*/  BRA `(.L_x_1633) ;  /* 0xffffffe400e47947 */ /* 0x000fea000383ffff */
.L_x_1593:
[----:B0-----:R0:W1:Y:S02]  /*f190*/  SYNCS.PHASECHK.TRANS64.TRYWAIT P0, [R12+URZ+0x12470], R5 ;  /* 0x012470050c0075a7 */ /* 0x001064000800017f */
[----:B-1----:R-:W-:Y:S05]  /*f1a0*/  @!P0 NANOSLEEP.SYNCS 0x989680 ;  /* 0x009896800000895d */ /* 0x002fea0003900000 */
[----:B------:R-:W1:Y:S02]  /*f1b0*/  @!P0 SYNCS.PHASECHK.TRANS64 P0, [R12+URZ+0x12470], R5 ;  /* 0x012470050c0085a7 */ /* 0x000e64000800007f */
[----:B-1----:R-:W-:Y:S05]  /*f1c0*/  @!P0 BRA `(.L_x_1593) ;  /* 0xfffffffc00f08947 */ /* 0x002fea000383ffff */
[----:B------:R-:W-:Y:S05]  /*f1d0*/  BRA `(.L_x_1634) ;  /* 0xffffffe800dc7947 */ /* 0x000fea000383ffff */
.L_x_1595:
[----:B0-----:R0:W1:Y:S02]  /*f1e0*/  SYNCS.PHASECHK.TRANS64.TRYWAIT P0, [R12+URZ+0x12460], R5 ;  /* 0x012460050c0075a7 */ /* 0x001064000800017f */
[----:B-1----:R-:W-:Y:S05]  /*f1f0*/  @!P0 NANOSLEEP.SYNCS 0x989680 ;  /* 0x009896800000895d */ /* 0x002fea0003900000 */
[----:B------:R-:W1:Y:S02]  /*f200*/  @!P0 SYNCS.PHASECHK.TRANS64 P0, [R12+URZ+0x12460], R5 ;  /* 0x012460050c0085a7 */ /* 0x000e64000800007f */
[----:B-1----:R-:W-:Y:S05]  /*f210*/  @!P0 BRA `(.L_x_1595) ;  /* 0xfffffffc00f08947 */ /* 0x002fea000383ffff */
[----:B------:R-:W-:Y:S05]  /*f220*/  BRA `(.L_x_1635) ;  /* 0xffffffe800f47947 */ /* 0x000fea000383ffff */
.L_x_1597:
[----:B0-----:R0:W1:Y:S02]  /*f230*/  SYNCS.PHASECHK.TRANS64.TRYWAIT P0, [R9+URZ+0x12420], R4 ;  /* 0x01242004090075a7 */ /* 0x001064000800017f */
[----:B-1----:R-:W-:Y:S05]  /*f240*/  @!P0 NANOSLEEP.SYNCS 0x989680 ;  /* 0x009896800000895d */ /* 0x002fea0003900000 */
[----:B------:R-:W1:Y:S02]  /*f250*/  @!P0 SYNCS.PHASECHK.TRANS64 P0, [R9+URZ+0x12420], R4 ;  /* 0x01242004090085a7 */ /* 0x000e64000800007f */
[----:B-1----:R-:W-:Y:S05]  /*f260*/  @!P0 BRA `(.L_x_1597) ;  /* 0xfffffffc00f08947 */ /* 0x002fea000383ffff */
[----:B------:R-:W-:Y:S05]  /*f270*/  BRA `(.L_x_1636) ;  /* 0xffffffec00cc7947 */ /* 0x000fea000383ffff */
.L_x_1599:
[----:B0-----:R0:W1:Y:S02]  /*f280*/  SYNCS.PHASECHK.TRANS64.TRYWAIT P1, [R7+URZ], R4 ;  /* 0x00000004070075a7 */ /* 0x001064000802017f */
[----:B-1----:R-:W-:Y:S05]  /*f290*/  @!P1 NANOSLEEP.SYNCS 0x989680 ;  /* 0x009896800000995d */ /* 0x002fea0003900000 */
[----:B------:R-:W1:Y:S02]  /*f2a0*/  @!P1 SYNCS.PHASECHK.TRANS64 P1, [R7+URZ], R4 ;  /* 0x00000004070095a7 */ /* 0x000e64000802007f */
[----:B-1----:R-:W-:Y:S05]  /*f2b0*/  @!P1 BRA `(.L_x_1599) ;  /* 0xfffffffc00f09947 */ /* 0x002fea000383ffff */
[----:B------:R-:W-:Y:S05]  /*f2c0*/  BRA `(.L_x_1637) ;  /* 0xfffffff000107947 */ /* 0x000fea000383ffff */
.L_x_1600:
[----:B-1----:R1:W2:Y:S02]  /*f2d0*/  SYNCS.PHASECHK.TRANS64.TRYWAIT P1, [R5+URZ], R0 ;  /* 0x00000000050075a7 */ /* 0x0022a4000802017f */
[----:B--2---:R-:W-:Y:S05]  /*f2e0*/  @!P1 NANOSLEEP.SYNCS 0x989680 ;  /* 0x009896800000995d */ /* 0x004fea0003900000 */
[----:B------:R-:W2:Y:S02]  /*f2f0*/  @!P1 SYNCS.PHASECHK.TRANS64 P1, [R5+URZ], R0 ;  /* 0x00000000050095a7 */ /* 0x000ea4000802007f */
[----:B--2---:R-:W-:Y:S05]  /*f300*/  @!P1 BRA `(.L_x_1600) ;  /* 0xfffffffc00f09947 */ /* 0x004fea000383ffff */
[----:B------:R-:W-:Y:S05]  /*f310*/  BRA `(.L_x_1638) ;  /* 0xfffffff000047947 */ /* 0x000fea000383ffff */
.L_x_1602:
[----:B--2---:R2:W3:Y:S02]  /*f320*/  SYNCS.PHASECHK.TRANS64.TRYWAIT P1, [R3+URZ+0x12460], R4 ;  /* 0x01246004030075a7 */ /* 0x0044e4000802017f */
[----:B---3--:R-:W-:Y:S05]  /*f330*/  @!P1 NANOSLEEP.SYNCS 0x989680 ;  /* 0x009896800000995d */ /* 0x008fea0003900000 */
[----:B------:R-:W3:Y:S02]  /*f340*/  @!P1 SYNCS.PHASECHK.TRANS64 P1, [R3+URZ+0x12460], R4 ;  /* 0x01246004030095a7 */ /* 0x000ee4000802007f */
[----:B---3--:R-:W-:Y:S05]  /*f350*/  @!P1 BRA `(.L_x_1602) ;  /* 0xfffffffc00f09947 */ /* 0x008fea000383ffff */
[----:B------:R-:W-:Y:S05]  /*f360*/  BRA `(.L_x_1639) ;  /* 0xfffffff000047947 */ /* 0x000fea000383ffff */
.L_x_1604:
[----:B-1----:R1:W3:Y:S02]  /*f370*/  SYNCS.PHASECHK.TRANS64.TRYWAIT P1, [R5+URZ+0x12460], R0 ;  /* 0x01246000050075a7 */ /* 0x0022e4000802017f */
[----:B---3--:R-:W-:Y:S05]  /*f380*/  @!P1 NANOSLEEP.SYNCS 0x989680 ;  /* 0x009896800000995d */ /* 0x008fea0003900000 */
[----:B------:R-:W3:Y:S02]  /*f390*/  @!P1 SYNCS.PHASECHK.TRANS64 P1, [R5+URZ+0x12460], R0 ;  /* 0x01246000050095a7 */ /* 0x000ee4000802007f */
[----:B---3--:R-:W-:Y:S05]  /*f3a0*/  @!P1 BRA `(.L_x_1604) ;  /* 0xfffffffc00f09947 */ /* 0x008fea000383ffff */
[----:B------:R-:W-:Y:S05]  /*f3b0*/  BRA `(.L_x_1640) ;  /* 0xfffffff000047947 */ /* 0x000fea000383ffff */
.L_x_1606:
[----:B---3--:R3:W4:Y:S02]  /*f3c0*/  SYNCS.PHASECHK.TRANS64.TRYWAIT P0, [R3+URZ+0x12480], R4 ;  /* 0x01248004030075a7 */ /* 0x008724000800017f */
[----:B----4-:R-:W-:Y:S05]  /*f3d0*/  @!P0 NANOSLEEP.SYNCS 0x989680 ;  /* 0x009896800000895d */ /* 0x010fea0003900000 */
[----:B------:R-:W4:Y:S02]  /*f3e0*/  @!P0 SYNCS.PHASECHK.TRANS64 P0, [R3+URZ+0x12480], R4 ;  /* 0x01248004030085a7 */ /* 0x000f24000800007f */
[----:B----4-:R-:W-:Y:S05]  /*f3f0*/  @!P0 BRA `(.L_x_1606) ;  /* 0xfffffffc00f08947 */ /* 0x010fea000383ffff */
[----:B------:R-:W-:Y:S05]  /*f400*/  BRA `(.L_x_1607) ;  /* 0xfffffff000007947 */ /* 0x000fea000383ffff */
.L_x_1641:
        /* <DEDUP_REMOVED lines=15> */
.L_x_2193:


//--------------------- .text._ZN7cutlass13device_kernelIN5flash11enable_sm90INS1_16FlashAttnFwdSm90INS1_25CollectiveMainloopFwdSm90ILi2EN4cute5tupleIJNS5_1CILi1EEES8_S8_EEENS6_IJNS7_ILi192EEENS7_ILi160EEENS7_ILi64EEEEEELi64ENS_12float_e4m3_tEfNS_4arch4Sm90ELb1ELb0ELb0ELb1ELb0ELb0ELb0ELb1ELb1ELb1ELb1ELb0EEENS1_21CollectiveEpilogueFwdINS6_IJSA_SC_SB_EEES9_NS_10bfloat16_tESG_Li384ELb1ELb1ELb1ELb1EEENS1_36VarlenDynamicPersistentTileSchedulerILi192ELi160ELi384ELi128ELb1ELb1ELb1ELb1ELb1ELb1EEEEEEEEEvNT_6ParamsE --------------------------
	.section	.text._ZN7cutlass13device_kernelIN5flash11enable_sm90INS1_16FlashAttnFwdSm90INS1_25CollectiveMainloopFwdSm90ILi2EN4cute5tupleIJNS5_1CILi1EEES8_S8_EEENS6_IJNS7_ILi192EEENS7_ILi160EEENS7_ILi64EEEEEELi64ENS_12float_e4m3_tEfNS_4arch4Sm90ELb1ELb0ELb0ELb1ELb0ELb0ELb0ELb1ELb1ELb1ELb1ELb0EEENS1_21CollectiveEpilogueFwdINS6_IJSA_SC_SB_EEES9_NS_10bfloat16_tESG_Li384ELb1ELb1ELb1ELb1EEENS1_36VarlenDynamicPersistentTileSchedulerILi192ELi160ELi384ELi128ELb1ELb1ELb1ELb1ELb1ELb1EEEEEEEEEvNT_6ParamsE,"ax",@progbits
	.align	128
.text._ZN7cutlass13device_kernelIN5flash11enable_sm90INS1_16FlashAttnFwdSm90INS1_25CollectiveMainloopFwdSm90ILi2EN4cute5tupleIJNS5_1CILi1EEES8_S8_EEENS6_IJNS7_ILi192EEENS7_ILi160EEENS7_ILi64EEEEEELi64ENS_12float_e4m3_tEfNS_4arch4Sm90ELb1ELb0ELb0ELb1ELb0ELb0ELb0ELb1ELb1ELb1ELb1ELb0EEENS1_21CollectiveEpilogueFwdINS6_IJSA_SC_SB_EEES9_NS_10bfloat16_tESG_Li384ELb1ELb1ELb1ELb1EEENS1_36VarlenDynamicPersistentTileSchedulerILi192ELi160ELi384ELi128ELb1ELb1ELb1ELb1ELb1ELb1EEEEEEEEEvNT_6ParamsE:
        .type           _ZN7cutlass13device_kernelIN5flash11enable_sm90INS1_16FlashAttnFwdSm90INS1_25CollectiveMainloopFwdSm90ILi2EN4cute5tupleIJNS5_1CILi1EEES8_S8_EEENS6_IJNS7_ILi192EEENS7_ILi160EEENS7_ILi64EEEEEELi64ENS_12float_e4m3_tEfNS_4arch4Sm90ELb1ELb0ELb0ELb1ELb0ELb0ELb0ELb1ELb1ELb1ELb1ELb0EEENS1_21CollectiveEpilogueFwdINS6_IJSA_SC_SB_EEES9_NS_10bfloat16_tESG_Li384ELb1ELb1ELb1ELb1EEENS1_36VarlenDynamicPersistentTileSchedulerILi192ELi160ELi384ELi128ELb1ELb1ELb1ELb1ELb1ELb1EEEEEEEEEvNT_6ParamsE,@function
        .size           _ZN7cutlass13device_kernelIN5flash11enable_sm90INS1_16FlashAttnFwdSm90INS1_25CollectiveMainloopFwdSm90ILi2EN4cute5tupleIJNS5_1CILi1EEES8_S8_EEENS6_IJNS7_ILi192EEENS7_ILi160EEENS7_ILi64EEEEEELi64ENS_12float_e4m3_tEfNS_4arch4Sm90ELb1ELb0ELb0ELb1ELb0ELb0ELb0ELb1ELb1ELb1ELb1ELb0EEENS1_21CollectiveEpilogueFwdINS6_IJSA_SC_SB_EEES9_NS_10bfloat16_tESG_Li384ELb1ELb1ELb1ELb1EEENS1_36VarlenDynamicPersistentTileSchedulerILi192ELi160ELi384ELi128ELb1ELb1ELb1ELb1ELb1ELb1EEEEEEEEEvNT_6ParamsE,(.L_x_2194 - _ZN7cutlass13device_kernelIN5flash11enable_sm90INS1_16FlashAttnFwdSm90INS1_25CollectiveMainloopFwdSm90ILi2EN4cute5tupleIJNS5_1CILi1EEES8_S8_EEENS6_IJNS7_ILi192EEENS7_ILi160EEENS7_ILi64EEEEEELi64ENS_12float_e4m3_tEfNS_4arch4Sm90ELb1ELb0ELb0ELb1ELb0ELb0ELb0ELb1ELb1ELb1ELb1ELb0EEENS1_21CollectiveEpilogueFwdINS6_IJSA_SC_SB_EEES9_NS_10bfloat16_tESG_Li384ELb1ELb1ELb1ELb1EEENS1_36VarlenDynamicPersistentTileSchedulerILi192ELi160ELi384ELi128ELb1ELb1ELb1ELb1ELb1ELb1EEEEEEEEEvNT_6ParamsE)
        .other          _ZN7cutlass13device_kernelIN5flash11enable_sm90INS1_16FlashAttnFwdSm90INS1_25CollectiveMainloopFwdSm90ILi2EN4cute5tupleIJNS5_1CILi1EEES8_S8_EEENS6_IJNS7_ILi192EEENS7_ILi160EEENS7_ILi64EEEEEELi64ENS_12float_e4m3_tEfNS_4arch4Sm90ELb1ELb0ELb0ELb1ELb0ELb0ELb0ELb1ELb1ELb1ELb1ELb0EEENS1_21CollectiveEpilogueFwdINS6_IJSA_SC_SB_EEES9_NS_10bfloat16_tESG_Li384ELb1ELb1ELb1ELb1EEENS1_36VarlenDynamicPersistentTileSchedulerILi192ELi160ELi384ELi128ELb1ELb1ELb1ELb1ELb1ELb1EEEEEEEEEvNT_6ParamsE,@"STO_CUDA_ENTRY STV_DEFAULT"
_ZN7cutlass13device_kernelIN5flash11enable_sm90INS1_16FlashAttnFwdSm90INS1_25CollectiveMainloopFwdSm90ILi2EN4cute5tupleIJNS5_1CILi1EEES8_S8_EEENS6_IJNS7_ILi192EEENS7_ILi160EEENS7_ILi64EEEEEELi64ENS_12float_e4m3_tEfNS_4arch4Sm90ELb1ELb0ELb0ELb1ELb0ELb0ELb0ELb1ELb1ELb1ELb1ELb0EEENS1_21CollectiveEpilogueFwdINS6_IJSA_SC_SB_EEES9_NS_10bfloat16_tESG_Li384ELb1ELb1ELb1ELb1EEENS1_36VarlenDynamicPersistentTileSchedulerILi192ELi160ELi384ELi128ELb1ELb1ELb1ELb1ELb1ELb1EEEEEEEEEvNT_6ParamsE:
        /* <DEDUP_REMOVED lines=18> */
.L_x_1643:
[----:B------:R-:W-:Y:S05]  /*0120*/  BSYNC B0 ;  /* 0x0000000000007941 */ /* 0x000fea0003800000 */
.L_x_1642:
        /* <DEDUP_REMOVED lines=41> */
.L_x_1644:
        /* <DEDUP_REMOVED lines=22> */
.L_x_1645:
        /* <DEDUP_REMOVED lines=18> */
.L_x_1646:
        /* <DEDUP_REMOVED lines=22> */
.L_x_1647:
        /* <DEDUP_REMOVED lines=22> */
.L_x_1648:
[----:B------:R-:W-:Y:S01]  /*0900*/  PLOP3.LUT P0, PT, PT, PT, UP0, 0x80, 0x0 ;  /* 0x000000000000781c */ /* 0x000fe20003f0f008 */
[----:B------:R-:W-:Y:S01]  /*0910*/  UMOV UR38, 0x1 ;  /* 0x0000000100267882 */ /* 0x000fe20000000000 */
[----:B------:R-:W-:Y:S01]  /*0920*/  NOP ;  /* 0x0000000000007918 */ /* 0x000fe20000000000 */
[----:B------:R-:W-:Y:S01]  /*0930*/  USEL UR38, UR38, 0x2, !UP0 ;  /* 0x0000000226267887 */ /* 0x000fe2000c000000 */
[----:B------:R-:W-:Y:S01]  /*0940*/  ULDC.64 UR54, c[0x0][0x208] ;  /* 0x0000820000367ab9 */ /* 0x000fe20000000a00 */
[----:B012-4-:R-:W-:Y:S08]  /*0950*/  BAR.SYNC.DEFER_BLOCKING 0x0 ;  /* 0x0000000000007b1d */ /* 0x017ff00000010000 */
[----:B------:R-:W-:Y:S05]  /*0960*/  @!P0 BRA `(.L_x_1649) ;  /* 0x000000c000ac8947 */ /* 0x000fea0003800000 */
.L_x_1650:
        /* <DEDUP_REMOVED lines=29> */
[-C--:B------:R-:W-:Y:S01]  /*0b40*/  LEA.HI R4, R0, R13.reuse, RZ, 0x5 ;  /* 0x0000000d00047211 */ /* 0x080fe200078f28ff */
[----:B------:R-:W-:Y:S01]  /*0b50*/  IMAD.HI R2, R14, 0x55555556, RZ ;  /* 0x555555560e027827 */ /* 0x000fe200078e02ff */
[----:B------:R-:W-:-:S02]  /*0b60*/  LEA.HI R11, R0, R13, RZ, 0x2 ;  /* 0x0000000d000b7211 */ /* 0x000fc400078f10ff */
[----:B------:R-:W-:Y:S01]  /*0b70*/  SHF.R.S32.HI R7, RZ, 0x1f, R12 ;  /* 0x0000001fff077819 */ /* 0x000fe2000001140c */
[----:B------:R-:W-:Y:S01]  /*0b80*/  IMAD.SHL.U32 R5, R4, 0x20, RZ ;  /* 0x0000002004057824 */ /* 0x000fe200078e00ff */
[----:B------:R-:W-:Y:S02]  /*0b90*/  LOP3.LUT R4, R3, 0x3fffff0, RZ, 0xc0, !PT ;  /* 0x03fffff003047812 */ /* 0x000fe400078ec0ff */
[----:B------:R-:W-:Y:S02]  /*0ba0*/  LEA.HI R8, R7, R12, RZ, 0x2 ;  /* 0x0000000c07087211 */ /* 0x000fe400078f10ff */
[----:B------:R-:W-:Y:S01]  /*0bb0*/  LEA.HI R3, R3, R6, RZ, 0x1 ;  /* 0x0000000603037211 */ /* 0x000fe200078f08ff */
[----:B------:R-:W-:Y:S01]  /*0bc0*/  IMAD.IADD R4, R13, 0x1, -R4 ;  /* 0x000000010d047824 */ /* 0x000fe200078e0a04 */
[--C-:B------:R-:W-:Y:S02]  /*0bd0*/  SHF.R.S32.HI R9, RZ, 0x2, R8.reuse ;  /* 0x00000002ff097819 */ /* 0x100fe40000011408 */
[----:B------:R-:W-:-:S02]  /*0be0*/  SHF.R.S32.HI R10, RZ, 0x1f, R8 ;  /* 0x0000001fff0a7819 */ /* 0x000fc40000011408 */
        /* <DEDUP_REMOVED lines=8> */
[----:B------:R-:W-:Y:S01]  /*0c70*/  SHF.R.S32.HI R7, RZ, 0x5, R7 ;  /* 0x00000005ff077819 */ /* 0x000fe20000011407 */
[----:B------:R-:W-:Y:S01]  /*0c80*/  IMAD.IADD R3, R6, 0x1, -R3 ;  /* 0x0000000106037824 */ /* 0x000fe200078e0a03 */
[----:B------:R-:W-:Y:S01]  /*0c90*/  LEA.HI R0, R0, R13, RZ, 0x3 ;  /* 0x0000000d00007211 */ /* 0x000fe200078f18ff */
[----:B------:R-:W-:Y:S01]  /*0ca0*/  IMAD R2, R2, -0x3, R14 ;  /* 0xfffffffd02027824 */ /* 0x000fe200078e020e */
[----:B------:R-:W-:Y:S01]  /*0cb0*/  LOP3.LUT R11, R11, 0xfffffffc, RZ, 0xc0, !PT ;  /* 0xfffffffc0b0b7812 */ /* 0x000fe200078ec0ff */
[----:B------:R-:W-:Y:S01]  /*0cc0*/  IMAD R7, R7, 0x10, R10 ;  /* 0x0000001007077824 */ /* 0x000fe200078e020a */
[----:B------:R-:W-:Y:S01]  /*0cd0*/  LOP3.LUT R18, R0, 0xfffffff8, RZ, 0xc0, !PT ;  /* 0xfffffff800127812 */ /* 0x000fe200078ec0ff */
[----:B------:R-:W-:Y:S01]  /*0ce0*/  IMAD R3, R3, 0x8, R4 ;  /* 0x0000000803037824 */ /* 0x000fe200078e0204 */
[----:B------:R-:W-:Y:S01]  /*0cf0*/  LOP3.LUT R8, R8, 0x7ffffffc, RZ, 0xc0, !PT ;  /* 0x7ffffffc08087812 */ /* 0x000fe200078ec0ff */
[----:B------:R-:W-:Y:S01]  /*0d00*/  IMAD R5, R2, 0x40, R7 ;  /* 0x0000004002057824 */ /* 0x000fe200078e0207 */
[----:B------:R-:W-:Y:S01]  /*0d10*/  SHF.R.S32.HI R2, RZ, 0x3, R0 ;  /* 0x00000003ff027819 */ /* 0x000fe20000011400 */
[C---:B------:R-:W-:Y:S01]  /*0d20*/  IMAD.IADD R11, R13.reuse, 0x1, -R11 ;  /* 0x000000010d0b7824 */ /* 0x040fe200078e0a0b */
[----:B------:R0:W-:Y:S01]  /*0d30*/  STL [R1+0x18], R3 ;  /* 0x0000180301007387 */ /* 0x0001e20000100800 */
[----:B------:R-:W-:-:S02]  /*0d40*/  IMAD.IADD R18, R13, 0x1, -R18 ;  /* 0x000000010d127824 */ /* 0x000fc400078e0a12 */
[----:B------:R-:W-:Y:S01]  /*0d50*/  IMAD.IADD R8, R12, 0x1, -R8 ;  /* 0x000000010c087824 */ /* 0x000fe200078e0a08 */
[----:B------:R1:W-:Y:S01]  /*0d60*/  STL [R1+0x14], R5 ;  /* 0x0000140501007387 */ /* 0x0003e20000100800 */
[----:B------:R-:W-:Y:S02]  /*0d70*/  IMAD.SHL.U32 R19, R18, 0x8, RZ ;  /* 0x0000000812137824 */ /* 0x000fe400078e00ff */
[----:B------:R-:W-:Y:S01]  /*0d80*/  IMAD.SHL.U32 R16, R8, 0x2, RZ ;  /* 0x0000000208107824 */ /* 0x000fe200078e00ff */
[----:B0-----:R-:W-:-:S03]  /*0d90*/  LEA.HI R3, R11, R11, RZ, 0x1 ;  /* 0x0000000b0b037211 */ /* 0x001fc600078f08ff */
[C---:B------:R-:W-:Y:S01]  /*0da0*/  VIADD R2, R16.reuse, 0x10 ;  /* 0x0000001010027836 */ /* 0x040fe20000000000 */
[----:B------:R-:W-:Y:S01]  /*0db0*/  SHF.R.S32.HI R0, RZ, 0x1f, R19 ;  /* 0x0000001fff007819 */ /* 0x000fe20000011413 */
[C---:B------:R-:W-:Y:S01]  /*0dc0*/  VIADD R0, R16.reuse, 0x18 ;  /* 0x0000001810007836 */ /* 0x040fe20000000000 */
[----:B------:R-:W-:Y:S01]  /*0dd0*/  LOP3.LUT R4, R3, 0x1ffffffe, RZ, 0xc0, !PT ;  /* 0x1ffffffe03047812 */ /* 0x000fe200078ec0ff */
[C---:B------:R-:W-:Y:S02]  /*0de0*/  VIADD R3, R16.reuse, 0x8 ;  /* 0x0000000810037836 */ /* 0x040fe40000000000 */
[C---:B------:R-:W-:Y:S02]  /*0df0*/  VIADD R157, R16.reuse, 0x20 ;  /* 0x00000020109d7836 */ /* 0x040fe40000000000 */
[C---:B------:R-:W-:Y:S01]  /*0e00*/  VIADD R156, R16.reuse, 0x28 ;  /* 0x00000028109c7836 */ /* 0x040fe20000000000 */
[----:B------:R-:W-:Y:S01]  /*0e10*/  SHF.R.S32.HI R6, RZ, 0x1f, R3 ;  /* 0x0000001fff067819 */ /* 0x000fe20000011403 */
[C---:B------:R-:W-:Y:S01]  /*0e20*/  VIADD R23, R16.reuse, 0x30 ;  /* 0x0000003010177836 */ /* 0x040fe20000000000 */
[----:B------:R-:W-:Y:S01]  /*0e30*/  SHF.R.S32.HI R3, RZ, 0x1f, R2 ;  /* 0x0000001fff037819 */ /* 0x000fe20000011402 */
[----:B------:R-:W-:Y:S01]  /*0e40*/  VIADD R22, R16, 0x38 ;  /* 0x0000003810167836 */ /* 0x000fe20000000000 */
[----:B------:R-:W-:Y:S01]  /*0e50*/  SHF.R.S32.HI R2, RZ, 0x1f, R0 ;  /* 0x0000001fff027819 */ /* 0x000fe20000011400 */
[----:B------:R-:W-:Y:S01]  /*0e60*/  IMAD.IADD R4, R11, 0x1, -R4 ;  /* 0x000000010b047824 */ /* 0x000fe200078e0a04 */
[----:B------:R-:W-:-:S02]  /*0e70*/  SHF.R.S32.HI R0, RZ, 0x1f, R157 ;  /* 0x0000001fff007819 */ /* 0x000fc4000001149d */
[----:B------:R-:W-:Y:S01]  /*0e80*/  SHF.R.S32.HI R3, RZ, 0x1f, R156 ;  /* 0x0000001fff037819 */ /* 0x000fe2000001149c */
[----:B------:R-:W-:Y:S01]  /*0e90*/  IMAD R17, R4, 0x8, R5 ;  /* 0x0000000804117824 */ /* 0x000fe200078e0205 */
[----:B------:R-:W-:Y:S02]  /*0ea0*/  SHF.R.S32.HI R2, RZ, 0x1f, R23 ;  /* 0x0000001fff027819 */ /* 0x000fe40000011417 */
[----:B-1----:R-:W-:-:S07]  /*0eb0*/  SHF.R.S32.HI R0, RZ, 0x1f, R22 ;  /* 0x0000001fff007819 */ /* 0x002fce0000011416 */
.L_x_1699:
[----:B012-4-:R-:W0:Y:S01]  /*0ec0*/  LDC.64 R2, c[0x0][0xc88] ;  /* 0x00032200ff027b82 */ /* 0x017e220000000a00 */
[----:B------:R-:W-:Y:S01]  /*0ed0*/  ULDC.64 UR8, c[0x0][0xa28] ;  /* 0x00028a0000087ab9 */ /* 0x000fe20000000a00 */
[----:B------:R-:W-:Y:S01]  /*0ee0*/  ULDC.64 UR10, c[0x0][0xa18] ;  /* 0x00028600000a7ab9 */ /* 0x000fe20000000a00 */
[----:B------:R-:W-:Y:S01]  /*0ef0*/  ULOP3.LUT UR4, UR6, 0xff000000, URZ, 0xc0, !UPT ;  /* 0xff00000006047892 */ /* 0x000fe2000f8ec03f */
[----:B------:R-:W-:Y:S01]  /*0f00*/  ULDC UR7, c[0x0][0x424] ;  /* 0x0001090000077ab9 */ /* 0x000fe20000000800 */
[----:B0-----:R-:W-:-:S06]  /*0f10*/  IMAD.WIDE R2, R31, 0x4, R2 ;  /* 0x000000041f027825 */ /* 0x001fcc00078e0202 */
[----:B------:R-:W2:Y:S01]  /*0f20*/  LDG.E R2, desc[UR54][R2.64] ;  /* 0x0000003602027981 */ /* 0x000ea2000c1e1900 */
[----:B------:R-:W-:Y:S02]  /*0f30*/  UISETP.NE.U32.AND UP0, UPT, UR8, URZ, UPT ;  /* 0x0000003f0800728c */ /* 0x000fe4000bf05070 */
[----:B------:R-:W-:Y:S02]  /*0f40*/  UISETP.NE.U32.AND UP1, UPT, UR10, URZ, UPT ;  /* 0x0000003f0a00728c */ /* 0x000fe4000bf25070 */
[----:B------:R-:W-:Y:S02]  /*0f50*/  UISETP.NE.AND.EX UP0, UPT, UR9, URZ, UPT, UP0 ;  /* 0x0000003f0900728c */ /* 0x000fe4000bf05300 */
[----:B------:R-:W-:-:S04]  /*0f60*/  UISETP.NE.AND.EX UP1, UPT, UR11, URZ, UPT, UP1 ;  /* 0x0000003f0b00728c */ /* 0x000fc8000bf25310 */
[----:B------:R-:W-:Y:S02]  /*0f70*/  PLOP3.LUT P0, PT, PT, PT, UP0, 0x80, 0x0 ;  /* 0x000000000000781c */ /* 0x000fe40003f0f008 */
[----:B------:R-:W-:Y:S02]  /*0f80*/  PLOP3.LUT P2, PT, PT, PT, UP1, 0x80, 0x0 ;  /* 0x000000000000781c */ /* 0x000fe40003f4f018 */
[----:B--2---:R-:W-:-:S13]  /*0f90*/  R2UR UR36, R2 ;  /* 0x00000000022472ca */ /* 0x004fda00000e0000 */
[----:B------:R-:W-:Y:S02]  /*0fa0*/  USHF.R.S32.HI UR37, URZ, 0x1f, UR36 ;  /* 0x0000001f3f257899 */ /* 0x000fe40008011424 */
[----:B------:R-:W-:-:S04]  /*0fb0*/  @UP0 ULEA UR8, UP2, UR36, UR8, 0x2 ;  /* 0x0000000824080291 */ /* 0x000fc8000f84103f */
[----:B------:R-:W-:Y:S02]  /*0fc0*/  @UP0 ULEA.HI.X UR9, UR36, UR9, UR37, 0x2, UP2 ;  /* 0x0000000924090291 */ /* 0x000fe400090f1425 */
[----:B------:R-:W-:Y:S01]  /*0fd0*/  @UP1 ULEA UR10, UP0, UR36, UR10, 0x2 ;  /* 0x0000000a240a1291 */ /* 0x000fe2000f80103f */
[----:B------:R-:W-:-:S03]  /*0fe0*/  IMAD.U32 R2, RZ, RZ, UR8 ;  /* 0x00000008ff027e24 */ /* 0x000fc6000f8e00ff */
[----:B------:R-:W-:Y:S01]  /*0ff0*/  @UP1 ULEA.HI.X UR11, UR36, UR11, UR37, 0x2, UP0 ;  /* 0x0000000b240b1291 */ /* 0x000fe200080f1425 */
[----:B------:R-:W-:Y:S01]  /*1000*/  IMAD.U32 R3, RZ, RZ, UR9 ;  /* 0x00000009ff037e24 */ /* 0x000fe2000f8e00ff */
[----:B------:R-:W-:Y:S01]  /*1010*/  ULDC.64 UR8, c[0x0][0x418] ;  /* 0x0001060000087ab9 */ /* 0x000fe20000000a00 */
[----:B------:R-:W-:-:S03]  /*1020*/  IMAD.U32 R4, RZ, RZ, UR10 ;  /* 0x0000000aff047e24 */ /* 0x000fc6000f8e00ff */
[----:B------:R-:W-:Y:S01]  /*1030*/  IMAD.U32 R5, RZ, RZ, UR11 ;  /* 0x0000000bff057e24 */ /* 0x000fe2000f8e00ff */
[----:B------:R-:W2:Y:S01]  /*1040*/  @P0 LDG.E R2, desc[UR54][R2.64] ;  /* 0x0000003602020981 */ /* 0x000ea2000c1e1900 */
[----:B------:R-:W-:Y:S01]  /*1050*/  UISETP.NE.U32.AND UP0, UPT, UR8, URZ, UPT ;  /* 0x0000003f0800728c */ /* 0x000fe2000bf05070 */
[----:B------:R-:W-:Y:S02]  /*1060*/  ULDC.64 UR10, c[0x0][0xa20] ;  /* 0x00028800000a7ab9 */ /* 0x000fe40000000a00 */
[----:B---3--:R-:W3:Y:S01]  /*1070*/  @P2 LDG.E R4, desc[UR54][R4.64] ;  /* 0x0000003604042981 */ /* 0x008ee2000c1e1900 */
[----:B------:R-:W-:Y:S01]  /*1080*/  UISETP.NE.AND.EX UP0, UPT, UR9, URZ, UPT, UP0 ;  /* 0x0000003f0900728c */ /* 0x000fe2000bf05300 */
[----:B------:R-:W-:Y:S01]  /*1090*/  ISETP.NE.U32.AND P1, PT, RZ, UR10, PT ;  /* 0x0000000aff007c0c */ /* 0x000fe2000bf25070 */
[----:B------:R-:W-:Y:S02]  /*10a0*/  ULOP3.LUT UR46, UR6, 0xff0000, URZ, 0xc0, !UPT ;  /* 0x00ff0000062e7892 */ /* 0x000fe4000f8ec03f */
[----:B------:R-:W-:Y:S01]  /*10b0*/  USHF.R.U32.HI UR4, URZ, 0x8, UR4 ;  /* 0x000000083f047899 */ /* 0x000fe20008011604 */
[----:B------:R-:W-:Y:S01]  /*10c0*/  ISETP.NE.AND.EX P1, PT, RZ, UR11, PT, P1 ;  /* 0x0000000bff007c0c */ /* 0x000fe2000bf25310 */
[----:B------:R-:W-:Y:S01]  /*10d0*/  USEL UR7, UR7, 0x1, UP0 ;  /* 0x0000000107077887 */ /* 0x000fe20008000000 */
[----:B------:R-:W-:Y:S01]  /*10e0*/  ULDC UR8, c[0x0][0x2f0] ;  /* 0x0000bc0000087ab9 */ /* 0x000fe20000000800 */
[----:B------:R-:W-:Y:S01]  /*10f0*/  UMOV UR51, URZ ;  /* 0x0000003f00337c82 */ /* 0x000fe20008000000 */
[----:B------:R-:W-:Y:S01]  /*1100*/  ULEA.HI UR46, UR46, UR4, URZ, 0x10 ;  /* 0x000000042e2e7291 */ /* 0x000fe2000f8f803f */
[----:B------:R-:W-:Y:S01]  /*1110*/  ULDC UR52, c[0x0][0x288] ;  /* 0x0000a20000347ab9 */ /* 0x000fe20000000800 */
[----:B------:R-:W-:-:S02]  /*1120*/  UIMAD UR4, UR7, UR8, URZ ;  /* 0x00000008070472a4 */ /* 0x000fc4000f8e023f */
[----:B------:R-:W-:Y:S01]  /*1130*/  ULOP3.LUT UR39, UR6, 0xffff, URZ, 0xc0, !UPT ;  /* 0x0000ffff06277892 */ /* 0x000fe2000f8ec03f */
[----:B--2---:R-:W-:Y:S02]  /*1140*/  @P0 R2UR UR51, R2 ;  /* 0x00000000023302ca */ /* 0x004fe400000e0000 */
[----:B---3--:R-:W-:Y:S01]  /*1150*/  @P2 R2UR UR52, R4 ;  /* 0x00000000043422ca */ /* 0x008fe200000e0000 */
[----:B-----5:R-:W-:-:S14]  /*1160*/  @P2 BRA `(.L_x_1651) ;  /* 0x0000000000342947 */ /* 0x020fdc0003800000 */
        /* <DEDUP_REMOVED lines=13> */
.L_x_1651:
[----:B------:R-:W-:Y:S05]  /*1240*/  @!P1 BRA `(.L_x_1652) ;  /* 0x00000000001c9947 */ /* 0x000fea0003800000 */
[----:B------:R-:W-:-:S04]  /*1250*/  ULEA UR4, UP0, UR36, UR10, 0x2 ;  /* 0x0000000a24047291 */ /* 0x000fc8000f80103f */
[----:B------:R-:W-:Y:S02]  /*1260*/  ULEA.HI.X UR6, UR36, UR11, UR37, 0x2, UP0 ;  /* 0x0000000b24067291 */ /* 0x000fe400080f1425 */
[----:B------:R-:W-:-:S04]  /*1270*/  IMAD.U32 R2, RZ, RZ, UR4 ;  /* 0x00000004ff027e24 */ /* 0x000fc8000f8e00ff */
[----:B------:R-:W-:-:S05]  /*1280*/  IMAD.U32 R3, RZ, RZ, UR6 ;  /* 0x00000006ff037e24 */ /* 0x000fca000f8e00ff */
[----:B------:R-:W2:Y:S02]  /*1290*/  LDG.E R2, desc[UR54][R2.64] ;  /* 0x0000003602027981 */ /* 0x000ea4000c1e1900 */
[----:B--2---:R-:W-:Y:S01]  /*12a0*/  R2UR UR4, R2 ;  /* 0x00000000020472ca */ /* 0x004fe200000e0000 */
[----:B------:R-:W-:-:S14]  /*12b0*/  BRA `(.L_x_1653) ;  /* 0x0000000000347947 */ /* 0x000fdc0003800000 */
.L_x_1652:
        /* <DEDUP_REMOVED lines=13> */
.L_x_1653:
[----:B------:R-:W-:Y:S01]  /*1390*/  ULDC.64 UR8, c[0x0][0x998] ;  /* 0x0002660000087ab9 */ /* 0x000fe20000000a00 */
[----:B------:R-:W-:Y:S01]  /*13a0*/  ULDC.64 UR6, c[0x0][0x990] ;  /* 0x0002640000067ab9 */ /* 0x000fe20000000a00 */
[----:B------:R-:W-:Y:S01]  /*13b0*/  ISETP.NE.U32.AND P1, PT, RZ, UR8, PT ;  /* 0x00000008ff007c0c */ /* 0x000fe2000bf25070 */
[----:B------:R-:W-:Y:S01]  /*13c0*/  UIMAD UR40, UR5, 0xc0, URZ ;  /* 0x000000c0052878a4 */ /* 0x000fe2000f8e023f */
[----:B------:R-:W-:Y:S01]  /*13d0*/  ISETP.NE.U32.AND P0, PT, RZ, UR6, PT ;  /* 0x00000006ff007c0c */ /* 0x000fe2000bf05070 */
[----:B------:R-:W-:Y:S01]  /*13e0*/  UIADD3 UR51, -UR51, UR4, URZ ;  /* 0x0000000433337290 */ /* 0x000fe2000fffe13f */
[----:B------:R-:W-:Y:S01]  /*13f0*/  ISETP.NE.AND.EX P1, PT, RZ, UR9, PT, P1 ;  /* 0x00000009ff007c0c */ /* 0x000fe2000bf25310 */
[----:B------:R-:W-:Y:S01]  /*1400*/  ULOP3.LUT UR41, UR46, 0xff, URZ, 0xc0, !UPT ;  /* 0x000000ff2e297892 */ /* 0x000fe2000f8ec03f */
[----:B------:R-:W-:Y:S01]  /*1410*/  ISETP.NE.AND.EX P0, PT, RZ, UR7, PT, P0 ;  /* 0x00000007ff007c0c */ /* 0x000fe2000bf05300 */
[----:B------:R-:W-:-:S10]  /*1420*/  ULDC UR11, c[0x0][0x988] ;  /* 0x00026200000b7ab9 */ /* 0x000fd40000000800 */
[----:B------:R-:W0:Y:S08]  /*1430*/  @P1 LDC.64 R8, c[0x0][0x9b8] ;  /* 0x00026e00ff081b82 */ /* 0x000e300000000a00 */
[----:B------:R-:W1:Y:S08]  /*1440*/  @P0 LDC.64 R6, c[0x0][0x9a8] ;  /* 0x00026a00ff060b82 */ /* 0x000e700000000a00 */
[----:B------:R-:W2:Y:S08]  /*1450*/  @P0 LDC.64 R10, c[0x0][0x9b0] ;  /* 0x00026c00ff0a0b82 */ /* 0x000eb00000000a00 */
[----:B------:R-:W3:Y:S01]  /*1460*/  @P1 LDC.64 R12, c[0x0][0x9c0] ;  /* 0x00027000ff0c1b82 */ /* 0x000ee20000000a00 */
[----:B0-----:R-:W-:-:S02]  /*1470*/  @P1 IMAD R2, R8, UR37, RZ ;  /* 0x0000002508021c24 */ /* 0x001fc4000f8e02ff */
[----:B------:R-:W-:-:S04]  /*1480*/  @P1 IMAD.WIDE.U32 R4, R8, UR36, RZ ;  /* 0x0000002408041c25 */ /* 0x000fc8000f8e00ff */
[----:B------:R-:W-:Y:S02]  /*1490*/  @P1 IMAD R9, R9, UR36, R2 ;  /* 0x0000002409091c24 */ /* 0x000fe4000f8e0202 */
[C---:B-1----:R-:W-:Y:S02]  /*14a0*/  @P0 IMAD R0, R6.reuse, UR37, RZ ;  /* 0x0000002506000c24 */ /* 0x042fe4000f8e02ff */
[----:B------:R-:W-:-:S04]  /*14b0*/  @P0 IMAD.WIDE.U32 R2, R6, UR36, RZ ;  /* 0x0000002406020c25 */ /* 0x000fc8000f8e00ff */
[----:B------:R-:W-:Y:S02]  /*14c0*/  @P0 IMAD R7, R7, UR36, R0 ;  /* 0x0000002407070c24 */ /* 0x000fe4000f8e0200 */
[----:B------:R-:W-:Y:S02]  /*14d0*/  @P1 IMAD.IADD R5, R5, 0x1, R9 ;  /* 0x0000000105051824 */ /* 0x000fe400078e0209 */
[----:B------:R-:W-:Y:S02]  /*14e0*/  @P0 IMAD.IADD R3, R3, 0x1, R7 ;  /* 0x0000000103030824 */ /* 0x000fe400078e0207 */
[----:B------:R-:W-:Y:S02]  /*14f0*/  IMAD.MOV.U32 R0, RZ, RZ, 0x3f800000 ;  /* 0x3f800000ff007424 */ /* 0x000fe400078e00ff */
[----:B--2---:R-:W-:-:S04]  /*1500*/  @P0 IMAD.WIDE.U32 R2, R10, UR39, R2 ;  /* 0x000000270a020c25 */ /* 0x004fc8000f8e0002 */
[----:B---3--:R-:W-:Y:S01]  /*1510*/  @P1 IMAD.WIDE.U32 R6, R12, UR39, R4 ;  /* 0x000000270c061c25 */ /* 0x008fe2000f8e0004 */
[----:B------:R-:W-:Y:S01]  /*1520*/  @P0 LEA R4, P2, R2, UR6, 0x2 ;  /* 0x0000000602040c11 */ /* 0x000fe2000f8410ff */
[----:B------:R-:W-:Y:S02]  /*1530*/  ULDC UR6, c[0x0][0x448] ;  /* 0x0001120000067ab9 */ /* 0x000fe40000000800 */
[----:B------:R-:W-:Y:S01]  /*1540*/  @P0 IMAD R5, R11, UR39, R3 ;  /* 0x000000270b050c24 */ /* 0x000fe2000f8e0203 */
[----:B------:R-:W-:Y:S01]  /*1550*/  @P1 LEA R8, P3, R6, UR8, 0x2 ;  /* 0x0000000806081c11 */ /* 0x000fe2000f8610ff */
[----:B------:R-:W-:-:S03]  /*1560*/  @P1 IMAD R3, R13, UR39, R7 ;  /* 0x000000270d031c24 */ /* 0x000fc6000f8e0207 */
[----:B------:R-:W-:Y:S02]  /*1570*/  @P0 LEA.HI.X R5, R2, UR7, R5, 0x2, P2 ;  /* 0x0000000702050c11 */ /* 0x000fe400090f1405 */
[----:B------:R-:W-:Y:S01]  /*1580*/  @P1 LEA.HI.X R9, R6, UR9, R3, 0x2, P3 ;  /* 0x0000000906091c11 */ /* 0x000fe200098f1403 */
[----:B------:R-:W-:-:S04]  /*1590*/  IMAD.MOV.U32 R3, RZ, RZ, 0x3f800000 ;  /* 0x3f800000ff037424 */ /* 0x000fc800078e00ff */
[----:B------:R-:W2:Y:S04]  /*15a0*/  @P1 LDG.E R0, desc[UR54][R8.64] ;  /* 0x0000003608001981 */ /* 0x000ea8000c1e1900 */
[----:B------:R-:W2:Y:S01]  /*15b0*/  @P0 LDG.E R3, desc[UR54][R4.64] ;  /* 0x0000003604030981 */ /* 0x000ea2000c1e1900 */
[----:B------:R-:W-:Y:S02]  /*15c0*/  UISETP.NE.AND UP0, UPT, UR6, 0x1, UPT ;  /* 0x000000010600788c */ /* 0x000fe4000bf05270 */
[----:B------:R-:W-:Y:S02]  /*15d0*/  UIADD3 UR6, UR40, 0xbf, URZ ;  /* 0x000000bf28067890 */ /* 0x000fe4000fffe03f */
[----:B------:R-:W-:-:S07]  /*15e0*/  UIADD3 UR7, UR51, 0xa0, -UR52 ;  /* 0x000000a033077890 */ /* 0x000fce000fffe834 */
[----:B------:R-:W-:Y:S01]  /*15f0*/  @UP0 ULDC UR4, c[0x0][0x44c] ;  /* 0x0001130000040ab9 */ /* 0x000fe20000000800 */
[----:B------:R-:W-:Y:S01]  /*1600*/  @UP0 ULDC UR8, c[0x0][0x450] ;  /* 0x0001140000080ab9 */ /* 0x000fe20000000800 */
[----:B------:R-:W-:-:S04]  /*1610*/  UIMAD.WIDE.U32 UR4, UR6, UR4, URZ ;  /* 0x00000004060472a5 */ /* 0x000fc8000f8e003f */
[----:B------:R-:W-:Y:S02]  /*1620*/  @UP0 USHF.R.U32.HI UR6, URZ, UR8, UR5 ;  /* 0x000000083f060299 */ /* 0x000fe40008011605 */
[----:B------:R-:W-:Y:S02]  /*1630*/  UIADD3 UR4, UR51, 0x9f, URZ ;  /* 0x0000009f33047890 */ /* 0x000fe4000fffe03f */
[----:B------:R-:W-:Y:S02]  /*1640*/  UIADD3 UR6, UR7, UR6, URZ ;  /* 0x0000000607067290 */ /* 0x000fe4000fffe03f */
[----:B------:R-:W-:Y:S02]  /*1650*/  UIMAD.WIDE UR4, UR4, 0x66666667, URZ ;  /* 0x66666667040478a5 */ /* 0x000fe4000f8e023f */
[----:B------:R-:W-:Y:S02]  /*1660*/  UIMAD.WIDE UR6, UR6, 0x66666667, URZ ;  /* 0x66666667060678a5 */ /* 0x000fe4000f8e023f */
[----:B------:R-:W-:-:S02]  /*1670*/  USHF.R.U32.HI UR4, URZ, 0x1f, UR5 ;  /* 0x0000001f3f047899 */ /* 0x000fc40008011605 */
[----:B------:R-:W-:Y:S02]  /*1680*/  USHF.R.U32.HI UR6, URZ, 0x1f, UR7 ;  /* 0x0000001f3f067899 */ /* 0x000fe40008011607 */
[----:B------:R-:W-:Y:S02]  /*1690*/  ULEA.HI.SX32 UR4, UR5, UR4, 0x1a ;  /* 0x0000000405047291 */ /* 0x000fe4000f8fd23f */
[----:B------:R-:W-:-:S04]  /*16a0*/  ULEA.HI.SX32 UR6, UR7, UR6, 0x1a ;  /* 0x0000000607067291 */ /* 0x000fc8000f8fd23f */
[----:B------:R-:W-:-:S04]  /*16b0*/  UISETP.LT.AND UP0, UPT, UR4, UR6, UPT ;  /* 0x000000060400728c */ /* 0x000fc8000bf01270 */
[----:B------:R-:W-:-:S04]  /*16c0*/  USEL UR9, UR4, UR6, UP0 ;  /* 0x0000000604097287 */ /* 0x000fc80008000000 */
[----:B------:R-:W-:-:S06]  /*16d0*/  UISETP.GE.AND UP0, UPT, UR9, 0x1, UPT ;  /* 0x000000010900788c */ /* 0x000fcc000bf06270 */
[----:B------:R-:W-:Y:S01]  /*16e0*/  PLOP3.LUT P0, PT, PT, PT, UP0, 0x80, 0x0 ;  /* 0x000000000000781c */ /* 0x000fe20003f0f008 */
[----:B------:R-:W-:Y:S01]  /*16f0*/  USHF.R.U32.HI UR46, URZ, 0x10, UR46 ;  /* 0x000000103f2e7899 */ /* 0x000fe2000801162e */
[----:B------:R-:W-:Y:S01]  /*1700*/  UMOV UR4, URZ ;  /* 0x0000003f00047c82 */ /* 0x000fe20008000000 */
[----:B--2---:R-:W-:-:S10]  /*1710*/  FMUL.FTZ R0, R3, R0 ;  /* 0x0000000003007220 */ /* 0x004fd40000410000 */
[----:B------:R-:W-:Y:S05]  /*1720*/  @!P0 BRA `(.L_x_1654) ;  /* 0x0000000000908947 */ /* 0x000fea0003800000 */
        /* <DEDUP_REMOVED lines=36> */
.L_x_1654:
        /* <DEDUP_REMOVED lines=11> */
[----:B------:R-:W-:Y:S02]  /*1a20*/  CS2R R6, SRZ ;  /* 0x0000000000067805 */ /* 0x000fe4000001ff00 */
[----:B------:R-:W-:Y:S02]  /*1a30*/  CS2R R36, SRZ ;  /* 0x0000000000247805 */ /* 0x000fe4000001ff00 */
[----:B------:R-:W-:-:S02]  /*1a40*/  R2UR UR53, R2 ;  /* 0x00000000023572ca */ /* 0x000fc400000e0000 */
        /* <DEDUP_REMOVED lines=10> */
[----:B------:R-:W-:Y:S01]  /*1af0*/  CS2R R50, SRZ ;  /* 0x0000000000327805 */ /* 0x000fe2000001ff00 */
[----:B------:R-:W-:-:S06]  /*1b00*/  UISETP.GT.AND UP0, UPT, UR53, UR42, UPT ;  /* 0x0000002a3500728c */ /* 0x000fcc000bf04270 */
        /* <DEDUP_REMOVED lines=38> */
.L_x_1656:
        /* <DEDUP_REMOVED lines=9> */
.L_x_1794:
[----:B------:R-:W-:Y:S05]  /*1e00*/  @!P1 BRA `(.L_x_1658) ;  /* 0x0000000000049947 */ /* 0x000fea0003800000 */
[----:B------:R-:W-:Y:S01]  /*1e10*/  BPT.TRAP 0x1 ;  /* 0x000000040000795c */ /* 0x000fe20000300000 */
.L_x_1658:
[----:B0-----:R-:W-:Y:S02]  /*1e20*/  IMAD.U32 R3, RZ, RZ, UR47 ;  /* 0x0000002fff037e24 */ /* 0x001fe4000f8e00ff */
[----:B------:R-:W-:-:S03]  /*1e30*/  IMAD.U32 R0, RZ, RZ, UR48 ;  /* 0x00000030ff007e24 */ /* 0x000fc6000f8e00ff */
[----:B------:R-:W-:Y:S02]  /*1e40*/  LEA R3, R3, UR45, 0x3 ;  /* 0x0000002d03037c11 */ /* 0x000fe4000f8e18ff */
[----:B------:R-:W-:-:S04]  /*1e50*/  SHF.L.U32 R0, R0, 0x1f, RZ ;  /* 0x0000001f00007819 */ /* 0x000fc800000006ff */
[----:B------:R0:W1:Y:S01]  /*1e60*/  SYNCS.PHASECHK.TRANS64.TRYWAIT P0, [R3+URZ+0x13230], R0 ;  /* 0x01323000030075a7 */ /* 0x000062000800017f */
[----:B------:R-:W-:Y:S05]  /*1e70*/  @!P1 BRA `(.L_x_1659) ;  /* 0x0000000000049947 */ /* 0x000fea0003800000 */
[----:B------:R-:W-:Y:S01]  /*1e80*/  BPT.TRAP 0x1 ;  /* 0x000000040000795c */ /* 0x000fe20000300000 */
.L_x_1659:
[----:B-1----:R-:W-:Y:S05]  /*1e90*/  @P0 BRA `(.L_x_1660) ;  /* 0x0000000000080947 */ /* 0x002fea0003800000 */
[----:B------:R-:W1:Y:S02]  /*1ea0*/  SYNCS.PHASECHK.TRANS64.TRYWAIT P0, [R3+URZ+0x13230], R0 ;  /* 0x01323000030075a7 */ /* 0x000e64000800017f */
[----:B-1----:R-:W-:Y:S05]  /*1eb0*/  @!P0 BRA `(.L_x_1661) ;  /* 0x0000010400b48947 */ /* 0x002fea0003800000 */
.L_x_1660:
[----:B------:R-:W2:Y:S01]  /*1ec0*/  S2R R2, SR_TID.X ;  /* 0x0000000000027919 */ /* 0x000ea20000002100 */
[----:B------:R-:W-:-:S04]  /*1ed0*/  UIADD3 UR4, UR45, 0xe000, URZ ;  /* 0x0000e0002d047890 */ /* 0x000fc8000fffe03f */
[----:B------:R-:W-:-:S04]  /*1ee0*/  USHF.R.U32.HI UR4, URZ, 0x4, UR4 ;  /* 0x000000043f047899 */ /* 0x000fc80008011604 */
[----:B------:R-:W-:-:S06]  /*1ef0*/  ULOP3.LUT UR4, UR4, 0x3fff, URZ, 0xc0, !UPT ;  /* 0x00003fff04047892 */ /* 0x000fcc000f8ec03f */
[----:B------:R-:W-:Y:S01]  /*1f00*/  IMAD.U32 R7, RZ, RZ, UR4 ;  /* 0x00000004ff077e24 */ /* 0x000fe2000f8e00ff */
[----:B------:R-:W-:Y:S05]  /*1f10*/  WARPSYNC.ALL ;  /* 0x0000000000007948 */ /* 0x000fea0003800000 */
[----:B------:R-:W-:Y:S02]  /*1f20*/  LOP3.LUT R7, R7, 0x10000, RZ, 0xfc, !PT ;  /* 0x0001000007077812 */ /* 0x000fe400078efcff */
[----:B--2---:R-:W-:Y:S02]  /*1f30*/  LOP3.LUT P0, RZ, R2, 0x7f, RZ, 0xc0, !PT ;  /* 0x0000007f02ff7812 */ /* 0x004fe4000780c0ff */
[----:B------:R-:W-:Y:S01]  /*1f40*/  R2UR UR12, R7 ;  /* 0x00000000070c72ca */ /* 0x000fe200000e0000 */
[----:B------:R-:W-:Y:S01]  /*1f50*/  ULOP3.LUT UR56, UR56, 0x10000, URZ, 0xfc, !UPT ;  /* 0x0001000038387892 */ /* 0x000fe2000f8efc3f */
[----:B------:R-:W-:Y:S01]  /*1f60*/  WARPGROUP.ARRIVE ;  /* 0x00000000000079c5 */ /* 0x000fe20000000000 */
[----:B------:R-:W-:Y:S01]  /*1f70*/  UMOV UR9, 0x80000020 ;  /* 0x8000002000097882 */ /* 0x000fe20000000000 */
[----:B------:R-:W-:Y:S01]  /*1f80*/  UMOV UR11, 0x80000020 ;  /* 0x80000020000b7882 */ /* 0x000fe20000000000 */
[----:B------:R-:W-:Y:S01]  /*1f90*/  UIADD3 UR6, UR56, 0x2, URZ ;  /* 0x0000000238067890 */ /* 0x000fe2000fffe03f */
[----:B------:R-:W-:Y:S01]  /*1fa0*/  VIADD R10, R17, UR40 ;  /* 0x00000028110a7c36 */ /* 0x000fe20008000000 */
[----:B------:R-:W-:Y:S01]  /*1fb0*/  ULDC UR7, c[0x0][0x448] ;  /* 0x0001120000077ab9 */ /* 0x000fe20000000800 */
[----:B------:R-:W-:Y:S01]  /*1fc0*/  UMOV UR8, UR56 ;  /* 0x0000003800087c82 */ /* 0x000fe20008000000 */
[----:B------:R-:W-:Y:S01]  /*1fd0*/  UISETP.NE.AND UP0, UPT, UR7, 0x1, UPT ;  /* 0x000000010700788c */ /* 0x000fe2000bf05270 */
[----:B------:R-:W-:Y:S01]  /*1fe0*/  IMAD.U32 R9, RZ, RZ, UR52 ;  /* 0x00000034ff097e24 */ /* 0x000fe2000f8e00ff */
[----:B------:R-:W-:-:S02]  /*1ff0*/  UIADD3 UR20, UR53, -0x2, URZ ;  /* 0xfffffffe35147890 */ /* 0x000fc4000fffe03f */
[----:B------:R-:W-:Y:S01]  /*2000*/  UIMAD UR12, UR47, 0x280, UR12 ;  /* 0x000002802f0c78a4 */ /* 0x000fe2000f8e020c */
[----:B------:R-:W-:Y:S01]  /*2010*/  UMOV UR7, 0x80000020 ;  /* 0x8000002000077882 */ /* 0x000fe20000000000 */
[----:B------:R-:W-:Y:S02]  /*2020*/  PLOP3.LUT P2, PT, PT, PT, UP0, 0x80, 0x0 ;  /* 0x000000000000781c */ /* 0x000fe40003f4f008 */
        /* <DEDUP_REMOVED lines=28> */
[----:B------:R-:W-:Y:S01]  /*21f0*/  @UP0 ULDC UR11, c[0x0][0x450] ;  /* 0x00011400000b0ab9 */ /* 0x000fe20000000800 */
[----:B------:R-:W-:Y:S01]  /*2200*/  UMOV UR10, UR40 ;  /* 0x00000028000a7c82 */ /* 0x000fe20008000000 */
[----:B------:R-:W-:Y:S02]  /*2210*/  WARPGROUP.DEPBAR.LE gsb0, 0x0 ;  /* 0x00008000000079c5 */ /* 0x000fe40000010000 */
[----:B------:R-:W-:-:S06]  /*2220*/  WARPGROUP.ARRIVE ;  /* 0x00000000000079c5 */ /* 0x000fcc0000000000 */
[----:B------:R-:W-:Y:S01]  /*2230*/  QGMMA.64x32x32.F32.E4M3.E4M3 R88, gdesc[UR4], R88, gsb0 ;  /* 0x00600000045879f3 */ /* 0x000fe20008000858 */
[----:B------:R-:W-:Y:S01]  /*2240*/  @UP0 ULDC UR6, c[0x0][0x44c] ;  /* 0x0001130000060ab9 */ /* 0x000fe20000000800 */
[----:B------:R-:W-:Y:S01]  /*2250*/  @UP0 ULDC UR7, c[0x0][0x450] ;  /* 0x0001140000070ab9 */ /* 0x000fe20000000800 */
[----:B01----:R-:W-:Y:S01]  /*2260*/  @P2 IMAD.HI.U32 R0, R10, UR6, RZ ;  /* 0x000000060a002c27 */ /* 0x003fe2000f8e00ff */
[----:B------:R-:W-:-:S04]  /*2270*/  UIADD3 UR6, UR12, 0x82, URZ ;  /* 0x000000820c067890 */ /* 0x000fc8000fffe03f */
[----:B------:R-:W-:Y:S01]  /*2280*/  @P2 SHF.R.U32.HI R10, RZ, UR7, R0 ;  /* 0x00000007ff0a2c19 */ /* 0x000fe20008011600 */
[----:B------:R-:W-:-:S04]  /*2290*/  UMOV UR7, 0x80000020 ;  /* 0x8000002000077882 */ /* 0x000fc80000000000 */
[----:B------:R-:W0:Y:S04]  /*22a0*/  SHFL.IDX PT, R2, R10, 0x1, 0x1c1f ;  /* 0x003c1f000a027f89 */ /* 0x000e2800000e0000 */
[----:B------:R-:W1:Y:S01]  /*22b0*/  SHFL.IDX PT, R10, R10, RZ, 0x1c1f ;  /* 0x001c1fff0a0a7589 */ /* 0x000e6200000e0000 */
[----:B------:R-:W-:Y:S02]  /*22c0*/  WARPGROUP.DEPBAR.LE gsb0, 0x0 ;  /* 0x00008000000079c5 */ /* 0x000fe40000010000 */
[----:B------:R-:W-:-:S06]  /*22d0*/  WARPGROUP.ARRIVE ;  /* 0x00000000000079c5 */ /* 0x000fcc0000000000 */
[----:B------:R-:W-:Y:S01]  /*22e0*/  QGMMA.64x32x32.F32.E4M3.E4M3 R72, gdesc[UR4], R72, gsb0 ;  /* 0x00600000044879f3 */ /* 0x000fe20008000848 */
[----:B------:R-:W-:Y:S02]  /*22f0*/  UIMAD UR6, UR53, -0xa0, URZ ;  /* 0xffffff60350678a4 */ /* 0x000fe4000f8e023f */
[----:B------:R-:W-:-:S04]  /*2300*/  UIMAD UR7, UR53, -0xa0, UR51 ;  /* 0xffffff60350778a4 */ /* 0x000fc8000f8e0233 */
[----:B------:R-:W-:Y:S01]  /*2310*/  IMAD.U32 R5, RZ, RZ, UR6 ;  /* 0x00000006ff057e24 */ /* 0x000fe2000f8e00ff */
[----:B------:R-:W-:Y:S01]  /*2320*/  UIADD3 UR6, UR12, 0x102, URZ ;  /* 0x000001020c067890 */ /* 0x000fe2000fffe03f */
[----:B------:R-:W-:Y:S01]  /*2330*/  IMAD.U32 R13, RZ, RZ, UR7 ;  /* 0x00000007ff0d7e24 */ /* 0x000fe2000f8e00ff */
[----:B------:R-:W-:Y:S02]  /*2340*/  UMOV UR7, 0x80000020 ;  /* 0x8000002000077882 */ /* 0x000fe40000000000 */
[C---:B------:R-:W-:Y:S02]  /*2350*/  IADD3 R0, -R16.reuse, 0xa1, R5 ;  /* 0x000000a110007810 */ /* 0x040fe40007ffe105 */
[----:B------:R-:W-:Y:S02]  /*2360*/  IADD3 R13, -R16, 0xa0, R13 ;  /* 0x000000a0100d7810 */ /* 0x000fe40007ffe10d */
[----:B------:R-:W-:-:S04]  /*2370*/  IADD3 R0, -R9, UR51, R0 ;  /* 0x0000003309007c10 */ /* 0x000fc8000fffe100 */
[-CC-:B0-----:R-:W-:Y:S02]  /*2380*/  VIADDMNMX R2, R2, R0.reuse, R13.reuse, PT ;  /* 0x0000000002027246 */ /* 0x181fe4000380010d */
[----:B-1----:R-:W-:Y:S02]  /*2390*/  VIADDMNMX R0, R10, R0, R13, PT ;  /* 0x000000000a007246 */ /* 0x002fe4000380010d */
[C---:B------:R-:W-:Y:S02]  /*23a0*/  ISETP.GT.AND P3, PT, R2.reuse, RZ, PT ;  /* 0x000000ff0200720c */ /* 0x040fe40003f64270 */
[C---:B------:R-:W-:Y:S02]  /*23b0*/  ISETP.GT.AND P4, PT, R2.reuse, 0x1, PT ;  /* 0x000000010200780c */ /* 0x040fe40003f84270 */
[----:B------:R-:W-:Y:S02]  /*23c0*/  ISETP.GT.AND P5, PT, R2, 0x8, PT ;  /* 0x000000080200780c */ /* 0x000fe40003fa4270 */
[----:B------:R-:W-:-:S02]  /*23d0*/  FSEL R90, R90, -INF , P3 ;  /* 0xff8000005a5a7808 */ /* 0x000fc40001800000 */
[----:B------:R-:W-:Y:S02]  /*23e0*/  FSEL R4, R91, -INF , P4 ;  /* 0xff8000005b047808 */ /* 0x000fe40002000000 */
        /* <DEDUP_REMOVED lines=12> */
[----:B------:R-:W-:Y:S01]  /*24b0*/  ISETP.GT.AND P3, PT, R2, 0x19, PT ;  /* 0x000000190200780c */ /* 0x000fe20003f64270 */
[----:B------:R-:W-:Y:S02]  /*24c0*/  WARPGROUP.DEPBAR.LE gsb0, 0x0 ;  /* 0x00008000000079c5 */ /* 0x000fe40000010000 */
[----:B------:R-:W-:Y:S01]  /*24d0*/  WARPGROUP.ARRIVE ;  /* 0x00000000000079c5 */ /* 0x000fe20000000000 */
[----:B------:R-:W-:Y:S02]  /*24e0*/  FSEL R102, R102, -INF , P4 ;  /* 0xff80000066667808 */ /* 0x000fe40002000000 */
[----:B------:R-:W-:Y:S02]  /*24f0*/  FMNMX.FTZ R5, R104, R5, !PT ;  /* 0x0000000568057209 */ /* 0x000fe40007810000 */
[----:B------:R-:W-:Y:S01]  /*2500*/  ISETP.GT.AND P4, PT, R2, 0x20, PT ;  /* 0x000000200200780c */ /* 0x000fe20003f84270 */
[----:B------:R-:W-:Y:S01]  /*2510*/  QGMMA.64x32x32.F32.E4M3.E4M3 R56, gdesc[UR4], R56, gsb0 ;  /* 0x00600000043879f3 */ /* 0x000fe20008000838 */
[----:B------:R-:W-:Y:S01]  /*2520*/  UIADD3 UR6, UR12, 0x182, URZ ;  /* 0x000001820c067890 */ /* 0x000fe2000fffe03f */
[----:B------:R-:W-:Y:S01]  /*2530*/  FSEL R12, R103, -INF , P3 ;  /* 0xff800000670c7808 */ /* 0x000fe20001800000 */
[----:B------:R-:W-:Y:S01]  /*2540*/  UMOV UR7, 0x80000020 ;  /* 0x8000002000077882 */ /* 0x000fe20000000000 */
        /* <DEDUP_REMOVED lines=26> */
[----:B------:R-:W-:Y:S02]  /*26f0*/  FMNMX.FTZ R5, R87, R8, !PT ;  /* 0x0000000857057209 */ /* 0x000fe40007810000 */
[----:B------:R-:W-:Y:S01]  /*2700*/  ISETP.GT.AND P5, PT, R0, 0x8, PT ;  /* 0x000000080000780c */ /* 0x000fe20003fa4270 */
[----:B------:R-:W-:Y:S02]  /*2710*/  WARPGROUP.DEPBAR.LE gsb0, 0x0 ;  /* 0x00008000000079c5 */ /* 0x000fe40000010000 */
[----:B------:R-:W-:Y:S01]  /*2720*/  WARPGROUP.ARRIVE ;  /* 0x00000000000079c5 */ /* 0x000fe20000000000 */
[----:B------:R-:W-:Y:S02]  /*2730*/  FSEL R58, R58, -INF , P4 ;  /* 0xff8000003a3a7808 */ /* 0x000fe40002000000 */
[----:B------:R-:W-:-:S02]  /*2740*/  ISETP.GT.AND P4, PT, R2, 0x48, PT ;  /* 0x000000480200780c */ /* 0x000fc40003f84270 */
[----:B------:R-:W-:Y:S01]  /*2750*/  FSEL R59, R59, -INF , P3 ;  /* 0xff8000003b3b7808 */ /* 0x000fe20001800000 */
[----:B------:R-:W-:Y:S01]  /*2760*/  QGMMA.64x32x32.F32.E4M3.E4M3 R40, gdesc[UR4], R40, gsb0 ;  /* 0x00600000042879f3 */ /* 0x000fe20008000828 */
[----:B------:R-:W-:Y:S01]  /*2770*/  UIADD3 UR6, UR12, 0x202, URZ ;  /* 0x000002020c067890 */ /* 0x000fe2000fffe03f */
[----:B------:R-:W-:Y:S01]  /*2780*/  FMNMX.FTZ R8, R58, R5, !PT ;  /* 0x000000053a087209 */ /* 0x000fe20007810000 */
[----:B------:R-:W-:Y:S01]  /*2790*/  UMOV UR7, 0x80000020 ;  /* 0x8000002000077882 */ /* 0x000fe20000000000 */
        /* <DEDUP_REMOVED lines=19> */
[----:B------:R-:W-:Y:S02]  /*28d0*/  FMNMX.FTZ R5, R71, R8, !PT ;  /* 0x0000000847057209 */ /* 0x000fe40007810000 */
[----:B------:R-:W-:Y:S01]  /*28e0*/  FSEL R92, R92, -INF , P5 ;  /* 0xff8000005c5c7808 */ /* 0x000fe20002800000 */
[----:B------:R-:W-:Y:S02]  /*28f0*/  WARPGROUP.DEPBAR.LE gsb0, 0x0 ;  /* 0x00008000000079c5 */ /* 0x000fe40000010000 */
[----:B------:R-:W-:Y:S01]  /*2900*/  WARPGROUP.ARRIVE ;  /* 0x00000000000079c5 */ /* 0x000fe20000000000 */
[----:B------:R-:W-:-:S02]  /*2910*/  FSEL R42, R42, -INF , P4 ;  /* 0xff8000002a2a7808 */ /* 0x000fc40002000000 */
[----:B------:R-:W-:Y:S02]  /*2920*/  ISETP.GT.AND P4, PT, R2, 0x68, PT ;  /* 0x000000680200780c */ /* 0x000fe40003f84270 */
        /* <DEDUP_REMOVED lines=11> */
[----:B------:R-:W-:Y:S01]  /*29e0*/  UIADD3 UR6, UR10, UR51, -UR52 ;  /* 0x000000330a067290 */ /* 0x000fe2000fffe834 */
[----:B------:R-:W-:Y:S02]  /*29f0*/  FMNMX.FTZ R8, R46, R5, !PT ;  /* 0x000000052e087209 */ /* 0x000fe40007810000 */
[----:B------:R-:W-:Y:S01]  /*2a00*/  ISETP.GT.AND P3, PT, R2, 0x71, PT ;  /* 0x000000710200780c */ /* 0x000fe20003f64270 */
[----:B------:R-:W-:Y:S01]  /*2a10*/  UIMAD.WIDE UR6, UR6, 0x66666667, URZ ;  /* 0x66666667060678a5 */ /* 0x000fe2000f8e023f */
[----:B------:R-:W-:Y:S02]  /*2a20*/  FSEL R50, R50, -INF , P4 ;  /* 0xff80000032327808 */ /* 0x000fe40002000000 */
        /* <DEDUP_REMOVED lines=38> */
[----:B------:R-:W-:Y:S02]  /*2c90*/  FMNMX.FTZ R2, R38, R5, !PT ;  /* 0x0000000526027209 */ /* 0x000fe40007810000 */
[C---:B------:R-:W-:Y:S02]  /*2ca0*/  ISETP.GT.AND P4, PT, R0.reuse, 0x1, PT ;  /* 0x000000010000780c */ /* 0x040fe40003f84270 */
[----:B------:R-:W-:Y:S02]  /*2cb0*/  FMNMX.FTZ R8, R39, R2, !PT ;  /* 0x0000000227087209 */ /* 0x000fe40007810000 */
[----:B------:R-:W-:Y:S02]  /*2cc0*/  FSEL R89, R89, -INF , P4 ;  /* 0xff80000059597808 */ /* 0x000fe40002000000 */
[----:B------:R-:W-:Y:S01]  /*2cd0*/  ISETP.GT.AND P4, PT, R0, 0x10, PT ;  /* 0x000000100000780c */ /* 0x000fe20003f84270 */
[----:B------:R-:W0:Y:S03]  /*2ce0*/  SHFL.BFLY PT, R5, R8, 0x2, 0x1f ;  /* 0x0c401f0008057f89 */ /* 0x000e2600000e0000 */
[----:B------:R-:W-:-:S02]  /*2cf0*/  FSEL R96, R96, -INF , P4 ;  /* 0xff80000060607808 */ /* 0x000fc40002000000 */
[----:B------:R-:W-:-:S04]  /*2d00*/  ISETP.GT.AND P4, PT, R0, 0x18, PT ;  /* 0x000000180000780c */ /* 0x000fc80003f84270 */
[----:B------:R-:W-:Y:S02]  /*2d10*/  FSEL R100, R100, -INF , P4 ;  /* 0xff80000064647808 */ /* 0x000fe40002000000 */
[----:B------:R-:W-:-:S04]  /*2d20*/  ISETP.GT.AND P4, PT, R0, 0x21, PT ;  /* 0x000000210000780c */ /* 0x000fc80003f84270 */
[----:B------:R-:W-:Y:S02]  /*2d30*/  FSEL R73, R73, -INF , P4 ;  /* 0xff80000049497808 */ /* 0x000fe40002000000 */
[----:B------:R-:W-:-:S04]  /*2d40*/  ISETP.GT.AND P4, PT, R0, 0x29, PT ;  /* 0x000000290000780c */ /* 0x000fc80003f84270 */
[----:B------:R-:W-:Y:S02]  /*2d50*/  FSEL R77, R77, -INF , P4 ;  /* 0xff8000004d4d7808 */ /* 0x000fe40002000000 */
[----:B------:R-:W-:Y:S02]  /*2d60*/  ISETP.GT.AND P4, PT, R0, 0x31, PT ;  /* 0x000000310000780c */ /* 0x000fe40003f84270 */
[----:B0-----:R-:W-:Y:S01]  /*2d70*/  FMNMX.FTZ R11, R8, R5, !PT ;  /* 0x00000005080b7209 */ /* 0x001fe20007810000 */
[----:B------:R-:W-:Y:S01]  /*2d80*/  IMAD.U32 R5, RZ, RZ, UR43 ;  /* 0x0000002bff057e24 */ /* 0x000fe2000f8e00ff */
        /* <DEDUP_REMOVED lines=11> */
[----:B0-----:R-:W-:Y:S02]  /*2e40*/  FMNMX.FTZ R2, R11, R2, !PT ;  /* 0x000000020b027209 */ /* 0x001fe40007810000 */
[----:B------:R-:W-:Y:S02]  /*2e50*/  FSEL R69, R69, -INF , P4 ;  /* 0xff80000045457808 */ /* 0x000fe40002000000 */
[C---:B------:R-:W-:Y:S01]  /*2e60*/  FSETP.NEU.FTZ.AND P3, PT, R2.reuse, -INF , PT ;  /* 0xff8000000200780b */ /* 0x040fe20003f7d000 */
[----:B------:R-:W-:-:S01]  /*2e70*/  FFMA.FTZ R5, R2, R5, -8 ;  /* 0xc100000002057423 */ /* 0x000fc20000010005 */
[----:B------:R-:W-:-:S04]  /*2e80*/  ISETP.GT.AND P4, PT, R0, 0x61, PT ;  /* 0x000000610000780c */ /* 0x000fc80003f84270 */
[----:B------:R-:W-:Y:S02]  /*2e90*/  FSEL R5, R5, RZ, P3 ;  /* 0x000000ff05057208 */ /* 0x000fe40001800000 */
[----:B------:R-:W-:Y:S02]  /*2ea0*/  ISETP.GT.AND P3, PT, R0, RZ, PT ;  /* 0x000000ff0000720c */ /* 0x000fe40003f64270 */
[----:B------:R-:W-:Y:S01]  /*2eb0*/  FSEL R41, R41, -INF , P4 ;  /* 0xff80000029297808 */ /* 0x000fe20002000000 */
[----:B------:R-:W-:-:S01]  /*2ec0*/  FFMA.FTZ R75, R12, UR43, -R5 ;  /* 0x0000002b0c4b7c23 */ /* 0x000fc20008010805 */
[----:B------:R-:W-:Y:S01]  /*2ed0*/  FSEL R88, R88, -INF , P3 ;  /* 0xff80000058587808 */ /* 0x000fe20001800000 */
[----:B------:R-:W-:-:S01]  /*2ee0*/  FFMA.FTZ R79, R14, UR43, -R5 ;  /* 0x0000002b0e4f7c23 */ /* 0x000fc20008010805 */
[----:B------:R-:W-:Y:S01]  /*2ef0*/  ISETP.GT.AND P3, PT, R0, 0x9, PT ;  /* 0x000000090000780c */ /* 0x000fe20003f64270 */
[----:B------:R-:W-:-:S01]  /*2f00*/  FFMA.FTZ R86, R86, UR43, -R5 ;  /* 0x0000002b56567c23 */ /* 0x000fc20008010805 */
[----:B------:R-:W-:Y:S01]  /*2f10*/  FMNMX.FTZ R15, R88, R89, !PT ;  /* 0x00000059580f7209 */ /* 0x000fe20007810000 */
[----:B------:R-:W-:-:S01]  /*2f20*/  FFMA.FTZ R9, R90, UR43, -R5 ;  /* 0x0000002b5a097c23 */ /* 0x000fc20008010805 */
[----:B------:R-:W-:Y:S01]  /*2f30*/  FSEL R93, R93, -INF , P3 ;  /* 0xff8000005d5d7808 */ /* 0x000fe20001800000 */
[----:B------:R-:W-:-:S01]  /*2f40*/  FFMA.FTZ R8, R4, UR43, -R5 ;  /* 0x0000002b04087c23 */ /* 0x000fc20008010805 */
[----:B------:R-:W-:Y:S01]  /*2f50*/  FMNMX.FTZ R12, R92, R15, !PT ;  /* 0x0000000f5c0c7209 */ /* 0x000fe20007810000 */
[----:B------:R-:W-:-:S01]  /*2f60*/  FFMA.FTZ R11, R6, UR43, -R5 ;  /* 0x0000002b060b7c23 */ /* 0x000fc20008010805 */
[----:B------:R-:W-:Y:S01]  /*2f70*/  ISETP.GT.AND P3, PT, R0, 0x11, PT ;  /* 0x000000110000780c */ /* 0x000fe20003f64270 */
        /* <DEDUP_REMOVED lines=53> */
[----:B------:R-:W-:Y:S01]  /*32d0*/  ISETP.GT.AND P3, PT, R0, 0x48, PT ;  /* 0x000000480000780c */ /* 0x000fe20003f64270 */
[--C-:B------:R-:W-:Y:S01]  /*32e0*/  FFMA.FTZ R55, R55, UR43, -R5.reuse ;  /* 0x0000002b37377c23 */ /* 0x100fe20008010805 */
[----:B0-----:R-:W-:Y:S01]  /*32f0*/  FMNMX.FTZ R78, R56, R83, !PT ;  /* 0x00000053384e7209 */ /* 0x001fe20007810000 */
[--C-:B------:R-:W-:Y:S01]  /*3300*/  FFMA.FTZ R26, R26, UR43, -R5.reuse ;  /* 0x0000002b1a1a7c23 */ /* 0x100fe20008010805 */
[----:B------:R-:W-:Y:S01]  /*3310*/  FSEL R74, R60, -INF , P3 ;  /* 0xff8000003c4a7808 */ /* 0x000fe20001800000 */
[--C-:B------:R-:W-:Y:S01]  /*3320*/  FFMA.FTZ R27, R27, UR43, -R5.reuse ;  /* 0x0000002b1b1b7c23 */ /* 0x100fe20008010805 */
[----:B------:R-:W-:Y:S01]  /*3330*/  FMNMX.FTZ R83, R57, R78, !PT ;  /* 0x0000004e39537209 */ /* 0x000fe20007810000 */
[--C-:B-1----:R-:W-:Y:S01]  /*3340*/  FFMA.FTZ R82, R87, UR43, -R5.reuse ;  /* 0x0000002b57527c23 */ /* 0x102fe20008010805 */
[----:B------:R-:W-:Y:S01]  /*3350*/  ISETP.GT.AND P3, PT, R0, 0x50, PT ;  /* 0x000000500000780c */ /* 0x000fe20003f64270 */
[----:B------:R-:W-:Y:S01]  /*3360*/  MUFU.EX2 R60, R86 ;  /* 0x00000056003c7308 */ /* 0x000fe20000000800 */
        /* <DEDUP_REMOVED lines=11> */
[----:B------:R-:W-:Y:S01]  /*3420*/  FFMA.FTZ R38, R38, UR43, -R5 ;  /* 0x0000002b26267c23 */ /* 0x000fe20008010805 */
[----:B------:R-:W-:-:S02]  /*3430*/  FMNMX.FTZ R87, R65, R78, !PT ;  /* 0x0000004e41577209 */ /* 0x000fc40007810000 */
[----:B------:R-:W-:Y:S01]  /*3440*/  ISETP.GT.AND P3, PT, R0, 0x60, PT ;  /* 0x000000600000780c */ /* 0x000fe20003f64270 */
[----:B------:R-:W-:Y:S01]  /*3450*/  MUFU.EX2 R9, R9 ;  /* 0x0000000900097308 */ /* 0x000fe20000000800 */
[----:B------:R-:W-:Y:S01]  /*3460*/  FMNMX.FTZ R78, R68, R87, !PT ;  /* 0x00000057444e7209 */ /* 0x000fe20007810000 */
[--C-:B0-----:R-:W-:Y:S01]  /*3470*/  FFMA.FTZ R82, R62, UR43, -R5.reuse ;  /* 0x0000002b3e527c23 */ /* 0x101fe20008010805 */
[----:B------:R-:W-:Y:S01]  /*3480*/  FSEL R40, R40, -INF , P3 ;  /* 0xff80000028287808 */ /* 0x000fe20001800000 */
[----:B------:R-:W-:Y:S01]  /*3490*/  FFMA.FTZ R5, R39, UR43, -R5 ;  /* 0x0000002b27057c23 */ /* 0x000fe20008010805 */
[----:B------:R-:W-:Y:S02]  /*34a0*/  FMNMX.FTZ R87, R69, R78, !PT ;  /* 0x0000004e45577209 */ /* 0x000fe40007810000 */
[----:B------:R-:W-:Y:S01]  /*34b0*/  ISETP.GT.AND P3, PT, R0, 0x68, PT ;  /* 0x000000680000780c */ /* 0x000fe20003f64270 */
[----:B------:R-:W-:Y:S01]  /*34c0*/  MUFU.EX2 R8, R8 ;  /* 0x0000000800087308 */ /* 0x000fe20000000800 */
[----:B------:R-:W-:-:S02]  /*34d0*/  FMNMX.FTZ R78, R40, R87, !PT ;  /* 0x00000057284e7209 */ /* 0x000fc40007810000 */
[----:B------:R-:W-:Y:S02]  /*34e0*/  ISETP.GT.AND P4, PT, R0, 0x69, PT ;  /* 0x000000690000780c */ /* 0x000fe40003f84270 */
[----:B------:R-:W-:Y:S02]  /*34f0*/  FSEL R62, R44, -INF , P3 ;  /* 0xff8000002c3e7808 */ /* 0x000fe40001800000 */
[----:B------:R-:W-:Y:S01]  /*3500*/  FMNMX.FTZ R87, R41, R78, !PT ;  /* 0x0000004e29577209 */ /* 0x000fe20007810000 */
[----:B------:R-:W-:Y:S01]  /*3510*/  MUFU.EX2 R4, R4 ;  /* 0x0000000400047308 */ /* 0x000fe20000000800 */
[----:B------:R-:W-:Y:S02]  /*3520*/  ISETP.GT.AND P3, PT, R0, 0x70, PT ;  /* 0x000000700000780c */ /* 0x000fe40003f64270 */
[----:B------:R-:W-:Y:S02]  /*3530*/  FSEL R45, R45, -INF , P4 ;  /* 0xff8000002d2d7808 */ /* 0x000fe40002000000 */
[----:B------:R-:W-:-:S02]  /*3540*/  FMNMX.FTZ R78, R62, R87, !PT ;  /* 0x000000573e4e7209 */ /* 0x000fc40007810000 */
[----:B------:R-:W-:Y:S01]  /*3550*/  ISETP.GT.AND P4, PT, R0, 0x71, PT ;  /* 0x000000710000780c */ /* 0x000fe20003f84270 */
[----:B------:R-:W0:Y:S01]  /*3560*/  MUFU.EX2 R11, R11 ;  /* 0x0000000b000b7308 */ /* 0x000e220000000800 */
[----:B------:R-:W-:Y:S02]  /*3570*/  FSEL R48, R48, -INF , P3 ;  /* 0xff80000030307808 */ /* 0x000fe40001800000 */
[----:B------:R-:W-:Y:S02]  /*3580*/  FMNMX.FTZ R87, R45, R78, !PT ;  /* 0x0000004e2d577209 */ /* 0x000fe40007810000 */
[----:B------:R-:W-:Y:S02]  /*3590*/  ISETP.GT.AND P3, PT, R0, 0x78, PT ;  /* 0x000000780000780c */ /* 0x000fe40003f64270 */
[----:B------:R-:W-:Y:S01]  /*35a0*/  FSEL R49, R49, -INF , P4 ;  /* 0xff80000031317808 */ /* 0x000fe20002000000 */
[----:B------:R-:W-:Y:S01]  /*35b0*/  MUFU.EX2 R44, R82 ;  /* 0x00000052002c7308 */ /* 0x000fe20000000800 */
[----:B------:R-:W-:-:S02]  /*35c0*/  FMNMX.FTZ R78, R48, R87, !PT ;  /* 0x00000057304e7209 */ /* 0x000fc40007810000 */
[----:B------:R-:W-:Y:S02]  /*35d0*/  ISETP.GT.AND P4, PT, R0, 0x79, PT ;  /* 0x000000790000780c */ /* 0x000fe40003f84270 */
[----:B------:R-:W-:Y:S02]  /*35e0*/  FSEL R52, R52, -INF , P3 ;  /* 0xff80000034347808 */ /* 0x000fe40001800000 */
[----:B------:R-:W-:Y:S01]  /*35f0*/  FMNMX.FTZ R87, R49, R78, !PT ;  /* 0x0000004e31577209 */ /* 0x000fe20007810000 */
[----:B------:R-:W-:Y:S01]  /*3600*/  MUFU.EX2 R6, R6 ;  /* 0x0000000600067308 */ /* 0x000fe20000000800 */
[----:B------:R-:W-:Y:S02]  /*3610*/  FSEL R53, R53, -INF , P4 ;  /* 0xff80000035357808 */ /* 0x000fe40002000000 */
[----:B------:R-:W-:Y:S02]  /*3620*/  ISETP.GT.AND P3, PT, R0, 0x80, PT ;  /* 0x000000800000780c */ /* 0x000fe40003f64270 */
[----:B------:R-:W-:-:S02]  /*3630*/  FMNMX.FTZ R78, R52, R87, !PT ;  /* 0x00000057344e7209 */ /* 0x000fc40007810000 */
[----:B------:R-:W-:Y:S01]  /*3640*/  ISETP.GT.AND P4, PT, R0, 0x81, PT ;  /* 0x000000810000780c */ /* 0x000fe20003f84270 */
[----:B------:R-:W-:Y:S01]  /*3650*/  MUFU.EX2 R13, R13 ;  /* 0x0000000d000d7308 */ /* 0x000fe20000000800 */
[----:B------:R-:W-:Y:S02]  /*3660*/  FSEL R24, R24, -INF , P3 ;  /* 0xff80000018187808 */ /* 0x000fe40001800000 */
[----:B------:R-:W-:Y:S02]  /*3670*/  FMNMX.FTZ R87, R53, R78, !PT ;  /* 0x0000004e35577209 */ /* 0x000fe40007810000 */
[----:B------:R-:W-:Y:S02]  /*3680*/  ISETP.GT.AND P3, PT, R0, 0x88, PT ;  /* 0x000000880000780c */ /* 0x000fe40003f64270 */
[----:B------:R-:W-:Y:S01]  /*3690*/  FSEL R25, R25, -INF , P4 ;  /* 0xff80000019197808 */ /* 0x000fe20002000000 */
[----:B------:R-:W1:Y:S01]  /*36a0*/  MUFU.EX2 R10, R10 ;  /* 0x0000000a000a7308 */ /* 0x000e620000000800 */
        /* <DEDUP_REMOVED lines=9> */
[----:B------:R-:W2:Y:S01]  /*3740*/  MUFU.EX2 R14, R14 ;  /* 0x0000000e000e7308 */ /* 0x000ea20000000800 */
[----:B------:R-:W-:Y:S02]  /*3750*/  FSEL R32, R32, -INF , P3 ;  /* 0xff80000020207808 */ /* 0x000fe40001800000 */
[----:B------:R-:W-:Y:S02]  /*3760*/  FMNMX.FTZ R87, R29, R78, !PT ;  /* 0x0000004e1d577209 */ /* 0x000fe40007810000 */
[----:B------:R-:W-:Y:S02]  /*3770*/  ISETP.GT.AND P3, PT, R0, 0x98, PT ;  /* 0x000000980000780c */ /* 0x000fe40003f64270 */
[----:B------:R-:W-:Y:S01]  /*3780*/  FSEL R33, R33, -INF , P4 ;  /* 0xff80000021217808 */ /* 0x000fe20002000000 */
[----:B------:R-:W3:Y:S01]  /*3790*/  MUFU.EX2 R20, R20 ;  /* 0x0000001400147308 */ /* 0x000ee20000000800 */
[----:B------:R-:W-:-:S02]  /*37a0*/  FMNMX.FTZ R78, R32, R87, !PT ;  /* 0x00000057204e7209 */ /* 0x000fc40007810000 */
[----:B------:R-:W-:Y:S02]  /*37b0*/  ISETP.GT.AND P4, PT, R0, 0x99, PT ;  /* 0x000000990000780c */ /* 0x000fe40003f84270 */
[----:B------:R-:W-:Y:S02]  /*37c0*/  FSEL R36, R36, -INF , P3 ;  /* 0xff80000024247808 */ /* 0x000fe40001800000 */
[----:B------:R-:W-:Y:S01]  /*37d0*/  FMNMX.FTZ R87, R33, R78, !PT ;  /* 0x0000004e21577209 */ /* 0x000fe20007810000 */
[----:B------:R-:W-:Y:S01]  /*37e0*/  MUFU.EX2 R58, R58 ;  /* 0x0000003a003a7308 */ /* 0x000fe20000000800 */
[----:B------:R-:W-:Y:S02]  /*37f0*/  FSEL R37, R37, -INF , P4 ;  /* 0xff80000025257808 */ /* 0x000fe40002000000 */
[----:B------:R-:W-:Y:S02]  /*3800*/  FMNMX.FTZ R0, R36, R87, !PT ;  /* 0x0000005724007209 */ /* 0x000fe40007810000 */
[----:B0-----:R-:W-:-:S02]  /*3810*/  F2FP.SATFINITE.E4M3.F32.PACK_AB_MERGE_C R153, R11, R4, RZ ;  /* 0x000000040b99723e */ /* 0x001fc400048070ff */
[----:B------:R-:W-:Y:S01]  /*3820*/  FMNMX.FTZ R0, R37, R0, !PT ;  /* 0x0000000025007209 */ /* 0x000fe20007810000 */
[----:B------:R-:W-:Y:S01]  /*3830*/  MUFU.EX2 R59, R59 ;  /* 0x0000003b003b7308 */ /* 0x000fe20000000800 */
[----:B-1----:R-:W-:Y:S02]  /*3840*/  F2FP.SATFINITE.E4M3.F32.PACK_AB_MERGE_C R155, R15, R10, RZ ;  /* 0x0000000a0f9b723e */ /* 0x002fe400048070ff */
[----:B--2---:R-:W-:Y:S01]  /*3850*/  F2FP.SATFINITE.E4M3.F32.PACK_AB_MERGE_C R149, R75, R14, RZ ;  /* 0x0000000e4b95723e */ /* 0x004fe200048070ff */
[----:B------:R-:W0:Y:S01]  /*3860*/  SHFL.BFLY PT, R87, R0, 0x2, 0x1f ;  /* 0x0c401f0000577f89 */ /* 0x000e2200000e0000 */
[----:B------:R-:W-:Y:S02]  /*3870*/  F2FP.SATFINITE.E4M3.F32.PACK_AB_MERGE_C R153, R8, R9, R153 ;  /* 0x000000090899723e */ /* 0x000fe40004807099 */
[----:B------:R-:W-:Y:S01]  /*3880*/  F2FP.SATFINITE.E4M3.F32.PACK_AB_MERGE_C R155, R13, R6, R155 ;  /* 0x000000060d9b723e */ /* 0x000fe2000480709b */
[----:B------:R-:W1:Y:S01]  /*3890*/  MUFU.EX2 R63, R63 ;  /* 0x0000003f003f7308 */ /* 0x000e620000000800 */
[----:B------:R-:W-:-:S02]  /*38a0*/  F2FP.SATFINITE.E4M3.F32.PACK_AB_MERGE_C R151, R83, R60, RZ ;  /* 0x0000003c5397723e */ /* 0x000fc400048070ff */
[----:B------:R-:W-:Y:S02]  /*38b0*/  F2FP.SATFINITE.E4M3.F32.PACK_AB_MERGE_C R149, R21, R12, R149 ;  /* 0x0000000c1595723e */ /* 0x000fe40004807095 */
[----:B---3--:R-:W-:-:S03]  /*38c0*/  F2FP.SATFINITE.E4M3.F32.PACK_AB_MERGE_C R151, R79, R20, R151 ;  /* 0x000000144f97723e */ /* 0x008fc60004807097 */
        /* <DEDUP_REMOVED lines=10> */
[----:B0-----:R-:W-:Y:S01]  /*3970*/  FMNMX.FTZ R0, R87, R0, !PT ;  /* 0x0000000057007209 */ /* 0x001fe20007810000 */
[----:B------:R-:W-:Y:S01]  /*3980*/  IMAD.U32 R87, RZ, RZ, UR43 ;  /* 0x0000002bff577e24 */ /* 0x000fe2000f8e00ff */
[----:B-1----:R-:W-:-:S02]  /*3990*/  F2FP.SATFINITE.E4M3.F32.PACK_AB_MERGE_C R147, R71, R70, RZ ;  /* 0x000000464793723e */ /* 0x002fc400048070ff */
[C---:B------:R-:W-:Y:S01]  /*39a0*/  FSETP.NEU.FTZ.AND P3, PT, R0.reuse, -INF , PT ;  /* 0xff8000000000780b */ /* 0x040fe20003f7d000 */
[----:B------:R-:W-:-:S01]  /*39b0*/  FFMA.FTZ R86, R0, R87, -8 ;  /* 0xc100000000567423 */ /* 0x000fc20000010057 */
[----:B------:R-:W-:Y:S01]  /*39c0*/  F2FP.SATFINITE.E4M3.F32.PACK_AB_MERGE_C R147, R67, R66, R147 ;  /* 0x000000424393723e */ /* 0x000fe20004807093 */
[----:B------:R-:W-:Y:S03]  /*39d0*/  MUFU.EX2 R46, R46 ;  /* 0x0000002e002e7308 */ /* 0x000fe60000000800 */
[----:B------:R-:W-:Y:S02]  /*39e0*/  FSEL R86, R86, RZ, P3 ;  /* 0x000000ff56567208 */ /* 0x000fe40001800000 */
[----:B------:R-:W-:-:S03]  /*39f0*/  PLOP3.LUT P3, PT, PT, PT, UP1, 0x80, 0x0 ;  /* 0x000000000000781c */ /* 0x000fc60003f6f018 */
        /* <DEDUP_REMOVED lines=16> */
[----:B------:R-:W-:Y:S01]  /*3b00*/  FADD.FTZ R69, R9, R8 ;  /* 0x0000000809457221 */ /* 0x000fe20000010000 */
        /* <DEDUP_REMOVED lines=24> */
[----:B------:R-:W-:-:S01]  /*3c90*/  FFMA.FTZ R74, R74, UR43, -R86 ;  /* 0x0000002b4a4a7c23 */ /* 0x000fc20008010856 */
        /* <DEDUP_REMOVED lines=15> */
[----:B------:R-:W-:-:S01]  /*3d90*/  FFMA.FTZ R36, R36, UR43, -R86 ;  /* 0x0000002b24247c23 */ /* 0x000fc20008010856 */
[----:B------:R-:W-:Y:S01]  /*3da0*/  FFMA.FTZ R37, R37, UR43, -R86 ;  /* 0x0000002b25257c23 */ /* 0x000fe20008010856 */
[----:B------:R-:W-:-:S03]  /*3db0*/  F2FP.SATFINITE.E4M3.F32.PACK_AB_MERGE_C R152, R89, R88, RZ ;  /* 0x000000585998723e */ /* 0x000fc600048070ff */
[----:B------:R-:W0:Y:S01]  /*3dc0*/  MUFU.EX2 R91, R91 ;  /* 0x0000005b005b7308 */ /* 0x000e220000000800 */
[----:B------:R-:W-:-:S07]  /*3dd0*/  F2FP.SATFINITE.E4M3.F32.PACK_AB_MERGE_C R152, R78, R39, R152 ;  /* 0x000000274e98723e */ /* 0x000fce0004807098 */
[----:B------:R-:W4:Y:S08]  /*3de0*/  MUFU.EX2 R72, R72 ;  /* 0x0000004800487308 */ /* 0x000f300000000800 */
[----:B------:R-:W5:Y:S08]  /*3df0*/  MUFU.EX2 R73, R73 ;  /* 0x0000004900497308 */ /* 0x000f700000000800 */
[----:B------:R3:W-:Y:S08]  /*3e00*/  MUFU.EX2 R3, R69 ;  /* 0x0000004500037308 */ /* 0x0007f00000000800 */
[----:B------:R-:W5:Y:S01]  /*3e10*/  MUFU.EX2 R92, R92 ;  /* 0x0000005c005c7308 */ /* 0x000f620000000800 */
[----:B---3--:R-:W-:-:S01]  /*3e20*/  FADD.FTZ R69, R87, R94 ;  /* 0x0000005e57457221 */ /* 0x008fc20000010000 */
[----:B------:R-:W-:-:S03]  /*3e30*/  FADD.FTZ R94, R12, R95 ;  /* 0x0000005f0c5e7221 */ /* 0x000fc60000010000 */
[----:B--2---:R-:W-:Y:S01]  /*3e40*/  FADD.FTZ R48, R90, R69 ;  /* 0x000000455a307221 */ /* 0x004fe20000010000 */
[----:B------:R-:W-:-:S01]  /*3e50*/  FADD.FTZ R95, R21, R94 ;  /* 0x0000005e155f7221 */ /* 0x000fc20000010000 */
[C---:B0-----:R-:W-:Y:S01]  /*3e60*/  F2FP.SATFINITE.E4M3.F32.PACK_AB_MERGE_C R90, R91.reuse, R90, RZ ;  /* 0x0000005a5b5a723e */ /* 0x041fe200048070ff */
[----:B------:R-:W0:Y:S01]  /*3e70*/  MUFU.EX2 R93, R93 ;  /* 0x0000005d005d7308 */ /* 0x000e220000000800 */
[----:B------:R-:W-:-:S02]  /*3e80*/  FADD.FTZ R69, R91, R48 ;  /* 0x000000305b457221 */ /* 0x000fc40000010000 */
[----:B------:R-:W-:-:S05]  /*3e90*/  F2FP.SATFINITE.E4M3.F32.PACK_AB_MERGE_C R154, R87, R82, R90 ;  /* 0x00000052579a723e */ /* 0x000fca000480705a */
[----:B------:R-:W2:Y:S08]  /*3ea0*/  MUFU.EX2 R76, R76 ;  /* 0x0000004c004c7308 */ /* 0x000eb00000000800 */
[----:B-1----:R4:W-:Y:S08]  /*3eb0*/  MUFU.EX2 R40, R84 ;  /* 0x0000005400287308 */ /* 0x0029f00000000800 */
[----:B------:R-:W1:Y:S01]  /*3ec0*/  MUFU.EX2 R77, R77 ;  /* 0x0000004d004d7308 */ /* 0x000e620000000800 */
[----:B----4-:R-:W-:-:S01]  /*3ed0*/  FADD.FTZ R84, R72, R69 ;  /* 0x0000004548547221 */ /* 0x010fc20000010000 */
[----:B------:R-:W-:Y:S01]  /*3ee0*/  FFMA.FTZ R69, R24, UR43, -R86 ;  /* 0x0000002b18457c23 */ /* 0x000fe20008010856 */
[----:B------:R-:W-:-:S02]  /*3ef0*/  FADD.FTZ R24, R14, R95 ;  /* 0x0000005f0e187221 */ /* 0x000fc40000010000 */
[----:B-----5:R-:W-:Y:S01]  /*3f00*/  FADD.FTZ R95, R73, R84 ;  /* 0x00000054495f7221 */ /* 0x020fe20000010000 */
[----:B------:R-:W-:-:S01]  /*3f10*/  FFMA.FTZ R84, R25, UR43, -R86 ;  /* 0x0000002b19547c23 */ /* 0x000fc20008010856 */
[----:B------:R-:W-:Y:S01]  /*3f20*/  FADD.FTZ R25, R75, R24 ;  /* 0x000000184b197221 */ /* 0x000fe20000010000 */
[----:B------:R-:W3:Y:S01]  /*3f30*/  MUFU.EX2 R80, R80 ;  /* 0x0000005000507308 */ /* 0x000ee20000000800 */
[----:B------:R-:W-:-:S01]  /*3f40*/  FADD.FTZ R94, R92, R95 ;  /* 0x0000005f5c5e7221 */ /* 0x000fc20000010000 */
[----:B0-----:R-:W-:Y:S01]  /*3f50*/  F2FP.SATFINITE.E4M3.F32.PACK_AB_MERGE_C R92, R93, R92, RZ ;  /* 0x0000005c5d5c723e */ /* 0x001fe200048070ff */
[----:B------:R-:W-:-:S02]  /*3f60*/  FADD.FTZ R96, R20, R25 ;  /* 0x0000001914607221 */ /* 0x000fc40000010000 */
[----:B------:R-:W-:Y:S01]  /*3f70*/  FADD.FTZ R25, R93, R94 ;  /* 0x0000005e5d197221 */ /* 0x000fe20000010000 */
[----:B------:R-:W-:Y:S02]  /*3f80*/  F2FP.SATFINITE.E4M3.F32.PACK_AB_MERGE_C R148, R73, R72, R92 ;  /* 0x000000484994723e */ /* 0x000fe4000480705c */
[----:B------:R-:W0:Y:S01]  /*3f90*/  MUFU.EX2 R81, R81 ;  /* 0x0000005100517308 */ /* 0x000e220000000800 */
[----:B--2---:R-:W-:-:S07]  /*3fa0*/  FADD.FTZ R94, R76, R25 ;  /* 0x000000194c5e7221 */ /* 0x004fce0000010000 */
[----:B------:R2:W-:Y:S08]  /*3fb0*/  MUFU.EX2 R48, R45 ;  /* 0x0000002d00307308 */ /* 0x0005f00000000800 */
[----:B------:R-:W4:Y:S01]  /*3fc0*/  MUFU.EX2 R56, R56 ;  /* 0x0000003800387308 */ /* 0x000f220000000800 */
[----:B--2---:R-:W-:-:S04]  /*3fd0*/  FADD.FTZ R45, R79, R96 ;  /* 0x000000604f2d7221 */ /* 0x004fc80000010000 */
[----:B------:R-:W-:Y:S01]  /*3fe0*/  FADD.FTZ R96, R60, R45 ;  /* 0x0000002d3c607221 */ /* 0x000fe20000010000 */
[----:B-1----:R-:W-:-:S02]  /*3ff0*/  FADD.FTZ R45, R77, R94 ;  /* 0x0000005e4d2d7221 */ /* 0x002fc40000010000 */
[----:B------:R-:W1:Y:S01]  /*4000*/  MUFU.EX2 R57, R57 ;  /* 0x0000003900397308 */ /* 0x000e620000000800 */
[----:B------:R-:W-:-:S04]  /*4010*/  FADD.FTZ R11, R83, R96 ;  /* 0x00000060530b7221 */ /* 0x000fc80000010000 */
[----:B------:R-:W-:-:S03]  /*4020*/  FADD.FTZ R10, R58, R11 ;  /* 0x0000000b3a0a7221 */ /* 0x000fc60000010000 */
[----:B------:R-:W2:Y:S01]  /*4030*/  MUFU.EX2 R74, R74 ;  /* 0x0000004a004a7308 */ /* 0x000ea20000000800 */
[----:B------:R-:W-:-:S04]  /*4040*/  FADD.FTZ R15, R59, R10 ;  /* 0x0000000a3b0f7221 */ /* 0x000fc80000010000 */
[----:B------:R-:W-:-:S03]  /*4050*/  FADD.FTZ R14, R44, R15 ;  /* 0x0000000f2c0e7221 */ /* 0x000fc60000010000 */
[----:B------:R3:W-:Y:S01]  /*4060*/  MUFU.EX2 R24, R62 ;  /* 0x0000003e00187308 */ /* 0x0007e20000000800 */
[----:B------:R-:W-:-:S04]  /*4070*/  FADD.FTZ R63, R63, R14 ;  /* 0x0000000e3f3f7221 */ /* 0x000fc80000010000 */
[----:B------:R-:W-:-:S03]  /*4080*/  FADD.FTZ R44, R66, R63 ;  /* 0x0000003f422c7221 */ /* 0x000fc60000010000 */
[----:B------:R-:W5:Y:S01]  /*4090*/  MUFU.EX2 R85, R85 ;  /* 0x0000005500557308 */ /* 0x000f620000000800 */
[----:B---3--:R-:W-:-:S01]  /*40a0*/  FADD.FTZ R62, R80, R45 ;  /* 0x0000002d503e7221 */ /* 0x008fc20000010000 */
[----:B0-----:R-:W-:-:S03]  /*40b0*/  F2FP.SATFINITE.E4M3.F32.PACK_AB_MERGE_C R80, R81, R80, RZ ;  /* 0x000000505150723e */ /* 0x001fc600048070ff */
[----:B------:R-:W-:Y:S01]  /*40c0*/  FADD.FTZ R11, R81, R62 ;  /* 0x0000003e510b7221 */ /* 0x000fe20000010000 */
[----:B------:R-:W-:Y:S02]  /*40d0*/  F2FP.SATFINITE.E4M3.F32.PACK_AB_MERGE_C R150, R77, R76, R80 ;  /* 0x0000004c4d96723e */ /* 0x000fe40004807050 */
[----:B------:R-:W0:Y:S01]  /*40e0*/  MUFU.EX2 R61, R61 ;  /* 0x0000003d003d7308 */ /* 0x000e220000000800 */
[----:B----4-:R-:W-:-:S04]  /*40f0*/  FADD.FTZ R10, R56, R11 ;  /* 0x0000000b380a7221 */ /* 0x010fc80000010000 */
[----:B-1----:R-:W-:-:S03]  /*4100*/  FADD.FTZ R15, R57, R10 ;  /* 0x0000000a390f7221 */ /* 0x002fc60000010000 */
[----:B------:R-:W1:Y:S01]  /*4110*/  MUFU.EX2 R64, R64 ;  /* 0x0000004000407308 */ /* 0x000e620000000800 */
[----:B--2---:R-:W-:-:S01]  /*4120*/  FADD.FTZ R14, R74, R15 ;  /* 0x0000000f4a0e7221 */ /* 0x004fc20000010000 */
[----:B-----5:R-:W-:-:S03]  /*4130*/  F2FP.SATFINITE.E4M3.F32.PACK_AB_MERGE_C R74, R85, R74, RZ ;  /* 0x0000004a554a723e */ /* 0x020fc600048070ff */
[----:B------:R-:W-:Y:S01]  /*4140*/  FADD.FTZ R14, R85, R14 ;  /* 0x0000000e550e7221 */ /* 0x000fe20000010000 */
[----:B------:R-:W-:Y:S02]  /*4150*/  F2FP.SATFINITE.E4M3.F32.PACK_AB_MERGE_C R144, R57, R56, R74 ;  /* 0x000000383990723e */ /* 0x000fe4000480704a */
[----:B------:R-:W2:Y:S01]  /*4160*/  MUFU.EX2 R65, R65 ;  /* 0x0000004100417308 */ /* 0x000ea20000000800 */
[----:B0-----:R-:W-:-:S07]  /*4170*/  FADD.FTZ R45, R61, R14 ;  /* 0x0000000e3d2d7221 */ /* 0x001fce0000010000 */
[----:B------:R-:W0:Y:S01]  /*4180*/  MUFU.EX2 R68, R68 ;  /* 0x0000004400447308 */ /* 0x000e220000000800 */
[----:B-1----:R-:W-:-:S07]  /*4190*/  FADD.FTZ R8, R64, R45 ;  /* 0x0000002d40087221 */ /* 0x002fce0000010000 */
[----:B------:R1:W-:Y:S01]  /*41a0*/  MUFU.EX2 R25, R49 ;  /* 0x0000003100197308 */ /* 0x0003e20000000800 */
[----:B--2---:R-:W-:-:S07]  /*41b0*/  FADD.FTZ R9, R65, R8 ;  /* 0x0000000841097221 */ /* 0x004fce0000010000 */
[----:B------:R-:W2:Y:S01]  /*41c0*/  MUFU.EX2 R47, R47 ;  /* 0x0000002f002f7308 */ /* 0x000ea20000000800 */
[----:B-1----:R-:W-:-:S01]  /*41d0*/  FADD.FTZ R49, R67, R44 ;  /* 0x0000002c43317221 */ /* 0x002fc20000010000 */
[C---:B0-----:R-:W-:Y:S01]  /*41e0*/  F2FP.SATFINITE.E4M3.F32.PACK_AB_MERGE_C R65, R68.reuse, R65, RZ ;  /* 0x000000414441723e */ /* 0x041fe200048070ff */
[----:B------:R-:W-:-:S01]  /*41f0*/  FADD.FTZ R68, R68, R9 ;  /* 0x0000000944447221 */ /* 0x000fc20000010000 */
[----:B------:R-:W-:Y:S01]  /*4200*/  CS2R R44, SRZ ;  /* 0x00000000002c7805 */ /* 0x000fe2000001ff00 */
[----:B------:R-:W-:-:S01]  /*4210*/  FADD.FTZ R14, R70, R49 ;  /* 0x00000031460e7221 */ /* 0x000fc20000010000 */
[----:B------:R-:W-:Y:S01]  /*4220*/  F2FP.SATFINITE.E4M3.F32.PACK_AB_MERGE_C R146, R64, R61, R65 ;  /* 0x0000003d4092723e */ /* 0x000fe20004807041 */
[----:B------:R-:W-:-:S01]  /*4230*/  FADD.FTZ R9, R3, R68 ;  /* 0x0000004403097221 */ /* 0x000fc20000010000 */
[----:B------:R-:W0:Y:S01]  /*4240*/  MUFU.EX2 R41, R41 ;  /* 0x0000002900297308 */ /* 0x000e220000000800 */
[----:B------:R-:W-:-:S04]  /*4250*/  FADD.FTZ R71, R71, R14 ;  /* 0x0000000e47477221 */ /* 0x000fc80000010000 */
[----:B------:R-:W-:-:S03]  /*4260*/  FADD.FTZ R6, R42, R71 ;  /* 0x000000472a067221 */ /* 0x000fc60000010000 */
[----:B------:R-:W1:Y:S01]  /*4270*/  MUFU.EX2 R50, R50 ;  /* 0x0000003200327308 */ /* 0x000e620000000800 */
[----:B------:R-:W-:-:S01]  /*4280*/  FADD.FTZ R13, R43, R6 ;  /* 0x000000062b0d7221 */ /* 0x000fc20000010000 */
[----:B------:R-:W-:Y:S01]  /*4290*/  FADD.FTZ R6, R40, R9 ;  /* 0x0000000928067221 */ /* 0x000fe20000010000 */
[----:B--2---:R-:W-:Y:S02]  /*42a0*/  F2FP.SATFINITE.E4M3.F32.PACK_AB_MERGE_C R141, R47, R46, RZ ;  /* 0x0000002e2f8d723e */ /* 0x004fe400048070ff */
[----:B------:R-:W-:Y:S02]  /*42b0*/  FADD.FTZ R8, R46, R13 ;  /* 0x0000000d2e087221 */ /* 0x000fe40000010000 */
[----:B------:R-:W-:Y:S01]  /*42c0*/  F2FP.SATFINITE.E4M3.F32.PACK_AB_MERGE_C R141, R43, R42, R141 ;  /* 0x0000002a2b8d723e */ /* 0x000fe2000480708d */
[----:B------:R-:W2:Y:S01]  /*42d0*/  MUFU.EX2 R51, R51 ;  /* 0x0000003300337308 */ /* 0x000ea20000000800 */
[----:B------:R-:W-:-:S01]  /*42e0*/  FADD.FTZ R47, R47, R8 ;  /* 0x000000082f2f7221 */ /* 0x000fc20000010000 */
[----:B0-----:R-:W-:Y:S01]  /*42f0*/  FADD.FTZ R9, R41, R6 ;  /* 0x0000000629097221 */ /* 0x001fe20000010000 */
[----:B------:R-:W-:-:S02]  /*4300*/  F2FP.SATFINITE.E4M3.F32.PACK_AB_MERGE_C R41, R48, R41, RZ ;  /* 0x000000293029723e */ /* 0x000fc400048070ff */
[----:B------:R-:W-:Y:S01]  /*4310*/  CS2R R42, SRZ ;  /* 0x00000000002a7805 */ /* 0x000fe2000001ff00 */
[----:B------:R-:W-:-:S01]  /*4320*/  FADD.FTZ R9, R48, R9 ;  /* 0x0000000930097221 */ /* 0x000fc20000010000 */
[----:B------:R-:W-:Y:S01]  /*4330*/  F2FP.SATFINITE.E4M3.F32.PACK_AB_MERGE_C R140, R40, R3, R41 ;  /* 0x00000003288c723e */ /* 0x000fe20004807029 */
[----:B------:R-:W-:Y:S01]  /*4340*/  MUFU.EX2 R54, R54 ;  /* 0x0000003600367308 */ /* 0x000fe20000000800 */
[----:B-1----:R-:W-:-:S01]  /*4350*/  FADD.FTZ R6, R50, R47 ;  /* 0x0000002f32067221 */ /* 0x002fc20000010000 */
[----:B------:R-:W-:Y:S02]  /*4360*/  CS2R R40, SRZ ;  /* 0x0000000000287805 */ /* 0x000fe4000001ff00 */
[----:B------:R-:W-:Y:S02]  /*4370*/  CS2R R46, SRZ ;  /* 0x00000000002e7805 */ /* 0x000fe4000001ff00 */
[----:B------:R-:W-:Y:S02]  /*4380*/  CS2R R48, SRZ ;  /* 0x0000000000307805 */ /* 0x000fe4000001ff00 */
[----:B------:R-:W0:Y:S01]  /*4390*/  MUFU.EX2 R55, R55 ;  /* 0x0000003700377308 */ /* 0x000e220000000800 */
[----:B--2---:R-:W-:-:S01]  /*43a0*/  FADD.FTZ R13, R51, R6 ;  /* 0x00000006330d7221 */ /* 0x004fc20000010000 */
[----:B------:R-:W-:-:S04]  /*43b0*/  FADD.FTZ R6, R24, R9 ;  /* 0x0000000918067221 */ /* 0x000fc80000010000 */
[----:B------:R-:W-:Y:S02]  /*43c0*/  FADD.FTZ R9, R25, R6 ;  /* 0x0000000619097221 */ /* 0x000fe40000010000 */
[----:B------:R-:W1:Y:S08]  /*43d0*/  MUFU.EX2 R4, R52 ;  /* 0x0000003400047308 */ /* 0x000e700000000800 */
[----:B------:R2:W3:Y:S01]  /*43e0*/  MUFU.EX2 R11, R53 ;  /* 0x00000035000b7308 */ /* 0x0004e20000000800 */
[----:B0-----:R-:W-:Y:S01]  /*43f0*/  F2FP.SATFINITE.E4M3.F32.PACK_AB_MERGE_C R143, R55, R54, RZ ;  /* 0x00000036378f723e */ /* 0x001fe200048070ff */
[----:B------:R-:W-:-:S03]  /*4400*/  FADD.FTZ R54, R54, R13 ;  /* 0x0000000d36367221 */ /* 0x000fc60000010000 */
[----:B------:R-:W-:Y:S01]  /*4410*/  F2FP.SATFINITE.E4M3.F32.PACK_AB_MERGE_C R143, R51, R50, R143 ;  /* 0x00000032338f723e */ /* 0x000fe2000480708f */
[----:B------:R-:W-:-:S01]  /*4420*/  FADD.FTZ R55, R55, R54 ;  /* 0x0000003637377221 */ /* 0x000fc20000010000 */
[----:B------:R-:W-:Y:S01]  /*4430*/  CS2R R50, SRZ ;  /* 0x0000000000327805 */ /* 0x000fe2000001ff00 */
[----:B------:R-:W-:Y:S01]  /*4440*/  MUFU.EX2 R30, R30 ;  /* 0x0000001e001e7308 */ /* 0x000fe20000000800 */
[----:B-1----:R-:W-:-:S01]  /*4450*/  FADD.FTZ R6, R4, R9 ;  /* 0x0000000904067221 */ /* 0x002fc20000010000 */
[----:B--2---:R-:W-:-:S06]  /*4460*/  CS2R R52, SRZ ;  /* 0x0000000000347805 */ /* 0x004fcc000001ff00 */
[----:B------:R-:W0:Y:S01]  /*4470*/  MUFU.EX2 R31, R31 ;  /* 0x0000001f001f7308 */ /* 0x000e220000000800 */
[C---:B---3--:R-:W-:Y:S01]  /*4480*/  F2FP.SATFINITE.E4M3.F32.PACK_AB_MERGE_C R8, R11.reuse, R4, RZ ;  /* 0x000000040b08723e */ /* 0x048fe200048070ff */
[----:B------:R-:W-:-:S03]  /*4490*/  FADD.FTZ R11, R11, R6 ;  /* 0x000000060b0b7221 */ /* 0x000fc60000010000 */
[----:B------:R-:W-:Y:S02]  /*44a0*/  F2FP.SATFINITE.E4M3.F32.PACK_AB_MERGE_C R142, R25, R24, R8 ;  /* 0x00000018198e723e */ /* 0x000fe40004807008 */
[----:B------:R-:W-:Y:S01]  /*44b0*/  CS2R R24, SRZ ;  /* 0x0000000000187805 */ /* 0x000fe2000001ff00 */
[----:B------:R-:W1:Y:S08]  /*44c0*/  MUFU.EX2 R26, R26 ;  /* 0x0000001a001a7308 */ /* 0x000e700000000800 */
[----:B------:R-:W2:Y:S01]  /*44d0*/  MUFU.EX2 R27, R27 ;  /* 0x0000001b001b7308 */ /* 0x000ea20000000800 */
[----:B0-----:R-:W-:-:S07]  /*44e0*/  F2FP.SATFINITE.E4M3.F32.PACK_AB_MERGE_C R4, R31, R30, RZ ;  /* 0x0000001e1f04723e */ /* 0x001fce00048070ff */
[----:B------:R-:W0:Y:S01]  /*44f0*/  MUFU.EX2 R10, R69 ;  /* 0x00000045000a7308 */ /* 0x000e220000000800 */
[----:B-1----:R-:W-:-:S01]  /*4500*/  FADD.FTZ R6, R26, R55 ;  /* 0x000000371a067221 */ /* 0x002fc20000010000 */
[----:B------:R-:W-:-:S06]  /*4510*/  CS2R R54, SRZ ;  /* 0x0000000000367805 */ /* 0x000fcc000001ff00 */
[----:B------:R-:W1:Y:S01]  /*4520*/  MUFU.EX2 R15, R84 ;  /* 0x00000054000f7308 */ /* 0x000e620000000800 */
[C---:B--2---:R-:W-:Y:S01]  /*4530*/  F2FP.SATFINITE.E4M3.F32.PACK_AB_MERGE_C R137, R27.reuse, R26, R4 ;  /* 0x0000001a1b89723e */ /* 0x044fe20004807004 */
[----:B------:R-:W-:-:S04]  /*4540*/  FADD.FTZ R27, R27, R6 ;  /* 0x000000061b1b7221 */ /* 0x000fc80000010000 */
[----:B------:R-:W-:Y:S01]  /*4550*/  FADD.FTZ R30, R30, R27 ;  /* 0x0000001b1e1e7221 */ /* 0x000fe20000010000 */
[----:B------:R-:W-:Y:S01]  /*4560*/  CS2R R26, SRZ ;  /* 0x00000000001a7805 */ /* 0x000fe2000001ff00 */
[----:B------:R-:W2:Y:S01]  /*4570*/  MUFU.EX2 R28, R28 ;  /* 0x0000001c001c7308 */ /* 0x000ea20000000800 */
[----:B0-----:R-:W-:-:S01]  /*4580*/  FADD.FTZ R4, R10, R11 ;  /* 0x0000000b0a047221 */ /* 0x001fc20000010000 */
[----:B------:R-:W-:-:S06]  /*4590*/  FADD.FTZ R31, R31, R30 ;  /* 0x0000001e1f1f7221 */ /* 0x000fcc0000010000 */
[----:B------:R-:W0:Y:S01]  /*45a0*/  MUFU.EX2 R29, R29 ;  /* 0x0000001d001d7308 */ /* 0x000e220000000800 */
[----:B-1----:R-:W-:-:S07]  /*45b0*/  FADD.FTZ R9, R15, R4 ;  /* 0x000000040f097221 */ /* 0x002fce0000010000 */
        /* <DEDUP_REMOVED lines=10> */
[----:B0-----:R-:W-:-:S01]  /*4660*/  FADD.FTZ R6, R34, R31 ;  /* 0x0000001f22067221 */ /* 0x001fc20000010000 */
[----:B------:R-:W-:-:S06]  /*4670*/  CS2R R30, SRZ ;  /* 0x00000000001e7805 */ /* 0x000fcc000001ff00 */
[----:B------:R-:W0:Y:S01]  /*4680*/  MUFU.EX2 R33, R33 ;  /* 0x0000002100217308 */ /* 0x000e220000000800 */
[----:B--2---:R-:W-:-:S01]  /*4690*/  FADD.FTZ R4, R32, R29 ;  /* 0x0000001d20047221 */ /* 0x004fc20000010000 */
[----:B------:R-:W-:-:S06]  /*46a0*/  CS2R R28, SRZ ;  /* 0x00000000001c7805 */ /* 0x000fcc000001ff00 */
[----:B------:R-:W2:Y:S01]  /*46b0*/  MUFU.EX2 R36, R36 ;  /* 0x0000002400247308 */ /* 0x000ea20000000800 */
[C---:B-1----:R-:W-:Y:S01]  /*46c0*/  F2FP.SATFINITE.E4M3.F32.PACK_AB_MERGE_C R139, R35.reuse, R34, R9 ;  /* 0x00000022238b723e */ /* 0x042fe20004807009 */
[----:B------:R-:W-:-:S04]  /*46d0*/  FADD.FTZ R35, R35, R6 ;  /* 0x0000000623237221 */ /* 0x000fc80000010000 */
[----:B------:R-:W-:Y:S01]  /*46e0*/  FADD.FTZ R38, R38, R35 ;  /* 0x0000002326267221 */ /* 0x000fe20000010000 */
[----:B------:R-:W-:Y:S01]  /*46f0*/  CS2R R34, SRZ ;  /* 0x0000000000227805 */ /* 0x000fe2000001ff00 */
[----:B------:R-:W1:Y:S01]  /*4700*/  MUFU.EX2 R37, R37 ;  /* 0x0000002500257308 */ /* 0x000e620000000800 */
[----:B0-----:R-:W-:-:S04]  /*4710*/  FADD.FTZ R3, R33, R4 ;  /* 0x0000000421037221 */ /* 0x001fc80000010000 */
[----:B--2---:R-:W-:Y:S01]  /*4720*/  FADD.FTZ R4, R36, R3 ;  /* 0x0000000324047221 */ /* 0x004fe20000010000 */
[----:B------:R-:W-:-:S01]  /*4730*/  FADD.FTZ R3, R5, R38 ;  /* 0x0000002605037221 */ /* 0x000fc20000010000 */
[----:B------:R-:W-:Y:S02]  /*4740*/  CS2R R38, SRZ ;  /* 0x0000000000267805 */ /* 0x000fe4000001ff00 */
[C---:B-1----:R-:W-:Y:S01]  /*4750*/  F2FP.SATFINITE.E4M3.F32.PACK_AB_MERGE_C R6, R37.reuse, R36, RZ ;  /* 0x000000242506723e */ /* 0x042fe200048070ff */
[----:B------:R-:W-:Y:S01]  /*4760*/  FADD.FTZ R4, R37, R4 ;  /* 0x0000000425047221 */ /* 0x000fe20000010000 */
[----:B------:R-:W-:Y:S02]  /*4770*/  CS2R R36, SRZ ;  /* 0x0000000000247805 */ /* 0x000fe4000001ff00 */
[----:B------:R-:W-:Y:S02]  /*4780*/  F2FP.SATFINITE.E4M3.F32.PACK_AB_MERGE_C R138, R33, R32, R6 ;  /* 0x00000020218a723e */ /* 0x000fe40004807006 */
        /* <DEDUP_REMOVED lines=18> */
.L_x_1672:
[----:B------:R-:W-:-:S04]  /*48b0*/  UIADD3 UR23, UR47, 0x1, URZ ;  /* 0x000000012f177890 */ /* 0x000fc8000fffe03f */
[----:B------:R-:W-:-:S04]  /*48c0*/  UISETP.NE.AND UP1, UPT, UR23, 0x2, UPT ;  /* 0x000000021700788c */ /* 0x000fc8000bf25270 */
[----:B------:R-:W-:Y:S02]  /*48d0*/  USEL UR22, URZ, 0x1, UP1 ;  /* 0x000000013f167887 */ /* 0x000fe40008800000 */
[----:B------:R-:W-:Y:S02]  /*48e0*/  USEL UR23, UR23, URZ, UP1 ;  /* 0x0000003f17177287 */ /* 0x000fe40008800000 */
[----:B------:R-:W-:Y:S01]  /*48f0*/  ULOP3.LUT UR22, UR48, UR22, URZ, 0x3c, !UPT ;  /* 0x0000001630167292 */ /* 0x000fe2000f8e3c3f */
[----:B------:R-:W-:Y:S11]  /*4900*/  @!P1 BRA `(.L_x_1663) ;  /* 0x0000000000049947 */ /* 0x000ff60003800000 */
[----:B------:R-:W-:Y:S01]  /*4910*/  BPT.TRAP 0x1 ;  /* 0x000000040000795c */ /* 0x000fe20000300000 */
.L_x_1663:
[----:B------:R-:W-:Y:S01]  /*4920*/  ULEA UR21, UR23, UR45, 0x3 ;  /* 0x0000002d17157291 */ /* 0x000fe2000f8e183f */
[----:B------:R-:W-:-:S05]  /*4930*/  IMAD.U32 R5, RZ, RZ, UR22 ;  /* 0x00000016ff057e24 */ /* 0x000fca000f8e00ff */
[----:B------:R-:W-:-:S04]  /*4940*/  SHF.L.U32 R5, R5, 0x1f, RZ ;  /* 0x0000001f05057819 */ /* 0x000fc800000006ff */
[----:B------:R0:W1:Y:S01]  /*4950*/  SYNCS.PHASECHK.TRANS64.TRYWAIT P3, [UR21+0x13230], R5 ;  /* 0x01323005ff0075a7 */ /* 0x0000620008060155 */
[----:B------:R-:W-:Y:S05]  /*4960*/  @!P1 BRA `(.L_x_1664) ;  /* 0x0000000000049947 */ /* 0x000fea0003800000 */
[----:B------:R-:W-:Y:S01]  /*4970*/  BPT.TRAP 0x1 ;  /* 0x000000040000795c */ /* 0x000fe20000300000 */
.L_x_1664:
[----:B-1----:R-:W-:Y:S05]  /*4980*/  @P3 BRA `(.L_x_1665) ;  /* 0x0000000000083947 */ /* 0x002fea0003800000 */
[----:B------:R-:W1:Y:S02]  /*4990*/  SYNCS.PHASECHK.TRANS64.TRYWAIT P3, [UR21+0x13230], R5 ;  /* 0x01323005ff0075a7 */ /* 0x000e640008060155 */
[----:B-1----:R-:W-:Y:S05]  /*49a0*/  @!P3 BRA `(.L_x_1666) ;  /* 0x000000dc000cb947 */ /* 0x002fea0003800000 */
.L_x_1665:
        /* <DEDUP_REMOVED lines=64> */
.L_x_1667:
[----:B------:R-:W-:Y:S01]  /*4db0*/  ULEA UR11, UR47, UR45, 0x3 ;  /* 0x0000002d2f0b7291 */ /* 0x000fe2000f8e183f */
[----:B01----:R-:W-:-:S05]  /*4dc0*/  IMAD.U32 R5, RZ, RZ, UR48 ;  /* 0x00000030ff057e24 */ /* 0x003fca000f8e00ff */
[----:B------:R-:W-:-:S04]  /*4dd0*/  SHF.L.U32 R5, R5, 0x1f, RZ ;  /* 0x0000001f05057819 */ /* 0x000fc800000006ff */
[----:B------:R0:W1:Y:S01]  /*4de0*/  SYNCS.PHASECHK.TRANS64.TRYWAIT P3, [UR11+0x13250], R5 ;  /* 0x01325005ff0075a7 */ /* 0x000062000806014b */
[----:B------:R-:W-:Y:S05]  /*4df0*/  @!P1 BRA `(.L_x_1668) ;  /* 0x0000000000049947 */ /* 0x000fea0003800000 */
[----:B------:R-:W-:Y:S01]  /*4e00*/  BPT.TRAP 0x1 ;  /* 0x000000040000795c */ /* 0x000fe20000300000 */
.L_x_1668:
[----:B-1----:R-:W-:Y:S05]  /*4e10*/  @P3 BRA `(.L_x_1669) ;  /* 0x0000000000083947 */ /* 0x002fea0003800000 */
[----:B------:R-:W1:Y:S02]  /*4e20*/  SYNCS.PHASECHK.TRANS64.TRYWAIT P3, [UR11+0x13250], R5 ;  /* 0x01325005ff0075a7 */ /* 0x000e64000806014b */
[----:B-1----:R-:W-:Y:S05]  /*4e30*/  @!P3 BRA `(.L_x_1670) ;  /* 0x000000d80000b947 */ /* 0x002fea0003800000 */
.L_x_1669:
[----:B------:R-:W-:Y:S01]  /*4e40*/  UIADD3 UR6, UR45, 0x1000, URZ ;  /* 0x000010002d067890 */ /* 0x000fe2000fffe03f */
[----:B------:R-:W-:Y:S01]  /*4e50*/  WARPGROUP.ARRIVE ;  /* 0x00000000000079c5 */ /* 0x000fe20000000000 */
[----:B------:R-:W-:Y:S01]  /*4e60*/  UMOV UR7, 0xc0000010 ;  /* 0xc000001000077882 */ /* 0x000fe20000000000 */
[----:B------:R-:W-:Y:S01]  /*4e70*/  VIADD R8, R17, UR40 ;  /* 0x0000002811087c36 */ /* 0x000fe20008000000 */
[----:B------:R-:W-:-:S04]  /*4e80*/  USHF.R.U32.HI UR6, URZ, 0x4, UR6 ;  /* 0x000000043f067899 */ /* 0x000fc80008011606 */
[----:B------:R-:W-:-:S04]  /*4e90*/  ULOP3.LUT UR6, UR6, 0x3fff, URZ, 0xc0, !UPT ;  /* 0x00003fff06067892 */ /* 0x000fc8000f8ec03f */
[----:B------:R-:W-:-:S04]  /*4ea0*/  ULOP3.LUT UR6, UR6, 0x10000, URZ, 0xfc, !UPT ;  /* 0x0001000006067892 */ /* 0x000fc8000f8efc3f */
[----:B------:R-:W-:-:S07]  /*4eb0*/  UIMAD UR10, UR47, 0x280, UR6 ;  /* 0x000002802f0a78a4 */ /* 0x000fce000f8e0206 */
[----:B------:R-:W-:Y:S02]  /*4ec0*/  UMOV UR6, UR10 ;  /* 0x0000000a00067c82 */ /* 0x000fe40008000000 */
        /* <DEDUP_REMOVED lines=11> */
[----:B------:R-:W-:Y:S01]  /*4f80*/  @UP0 ULDC UR6, c[0x0][0x44c] ;  /* 0x0001130000060ab9 */ /* 0x000fe20000000800 */
[----:B------:R-:W-:Y:S01]  /*4f90*/  UMOV UR7, 0xc0000010 ;  /* 0xc000001000077882 */ /* 0x000fe20000000000 */
[----:B01----:R-:W-:Y:S01]  /*4fa0*/  @P2 IMAD.HI.U32 R5, R8, UR6, RZ ;  /* 0x0000000608052c27 */ /* 0x003fe2000f8e00ff */
[----:B------:R-:W-:-:S04]  /*4fb0*/  @UP0 ULDC UR6, c[0x0][0x450] ;  /* 0x0001140000060ab9 */ /* 0x000fc80000000800 */
[----:B------:R-:W-:Y:S01]  /*4fc0*/  @P2 SHF.R.U32.HI R8, RZ, UR6, R5 ;  /* 0x00000006ff082c19 */ /* 0x000fe20008011605 */
[----:B------:R-:W-:-:S04]  /*4fd0*/  UIMAD UR6, UR20, -0xa0, URZ ;  /* 0xffffff60140678a4 */ /* 0x000fc8000f8e023f */
[----:B------:R-:W0:Y:S02]  /*4fe0*/  SHFL.IDX PT, R5, R8, RZ, 0x1c1f ;  /* 0x001c1fff08057589 */ /* 0x000e2400000e0000 */
[----:B------:R-:W-:Y:S01]  /*4ff0*/  IMAD.U32 R9, RZ, RZ, UR6 ;  /* 0x00000006ff097e24 */ /* 0x000fe2000f8e00ff */
[----:B------:R-:W-:Y:S01]  /*5000*/  UIADD3 UR6, UR10, 0x180, URZ ;  /* 0x000001800a067890 */ /* 0x000fe2000fffe03f */
[----:B------:R-:W1:Y:S03]  /*5010*/  SHFL.IDX PT, R15, R8, 0x1, 0x1c1f ;  /* 0x003c1f00080f7f89 */ /* 0x000e6600000e0000 */
[----:B------:R-:W-:Y:S01]  /*5020*/  IADD3 R6, -R16, 0x1, R9 ;  /* 0x0000000110067810 */ /* 0x000fe20007ffe109 */
[----:B------:R-:W-:-:S05]  /*5030*/  IMAD.U32 R9, RZ, RZ, UR52 ;  /* 0x00000034ff097e24 */ /* 0x000fca000f8e00ff */
[----:B------:R-:W-:-:S05]  /*5040*/  IADD3 R6, -R9, UR51, R6 ;  /* 0x0000003309067c10 */ /* 0x000fca000fffe106 */
[C---:B0-----:R-:W-:Y:S02]  /*5050*/  IMAD.IADD R5, R6.reuse, 0x1, R5 ;  /* 0x0000000106057824 */ /* 0x041fe400078e0205 */
[----:B-1----:R-:W-:-:S03]  /*5060*/  IMAD.IADD R6, R6, 0x1, R15 ;  /* 0x0000000106067824 */ /* 0x002fc600078e020f */
[C---:B------:R-:W-:Y:S02]  /*5070*/  ISETP.GT.AND P3, PT, R5.reuse, RZ, PT ;  /* 0x000000ff0500720c */ /* 0x040fe40003f64270 */
[C---:B------:R-:W-:Y:S02]  /*5080*/  ISETP.GT.AND P4, PT, R5.reuse, 0x1, PT ;  /* 0x000000010500780c */ /* 0x040fe40003f84270 */
[----:B------:R-:W-:Y:S02]  /*5090*/  FSEL R9, R120, -INF , P3 ;  /* 0xff80000078097808 */ /* 0x000fe40001800000 */
        /* <DEDUP_REMOVED lines=15> */
[----:B------:R-:W-:Y:S01]  /*5190*/  ISETP.GT.AND P4, PT, R5, 0x19, PT ;  /* 0x000000190500780c */ /* 0x000fe20003f84270 */
[----:B------:R-:W-:Y:S02]  /*51a0*/  WARPGROUP.DEPBAR.LE gsb0, 0x0 ;  /* 0x00008000000079c5 */ /* 0x000fe40000010000 */
[----:B------:R-:W-:Y:S01]  /*51b0*/  FSEL R132, R132, -INF , P3 ;  /* 0xff80000084847808 */ /* 0x000fe20001800000 */
[----:B------:R-:W-:Y:S01]  /*51c0*/  WARPGROUP.ARRIVE ;  /* 0x00000000000079c5 */ /* 0x000fe20000000000 */
[----:B------:R-:W-:Y:S02]  /*51d0*/  FMNMX.FTZ R11, R129, R10, !PT ;  /* 0x0000000a810b7209 */ /* 0x000fe40007810000 */
[----:B------:R-:W-:Y:S02]  /*51e0*/  ISETP.GT.AND P3, PT, R5, 0x20, PT ;  /* 0x000000200500780c */ /* 0x000fe40003f64270 */
[----:B------:R-:W-:Y:S01]  /*51f0*/  FSEL R133, R133, -INF , P4 ;  /* 0xff80000085857808 */ /* 0x000fe20002000000 */
[----:B------:R-:W-:Y:S01]  /*5200*/  QGMMA.64x64x32.F32.E4M3.E4M3 R24, R140, gdesc[UR4], R24, gsb0 ;  /* 0x00e000048c187df3 */ /* 0x000fe20008000818 */
[----:B------:R-:W-:Y:S01]  /*5210*/  FMNMX.FTZ R10, R132, R11, !PT ;  /* 0x0000000b840a7209 */ /* 0x000fe20007810000 */
        /* <DEDUP_REMOVED lines=39> */
[----:B------:R-:W-:Y:S01]  /*5490*/  FSEL R96, R96, -INF , P3 ;  /* 0xff80000060607808 */ /* 0x000fe20001800000 */
[----:B------:R-:W-:-:S02]  /*54a0*/  WARPGROUP.DEPBAR.LE gsb0, 0x0 ;  /* 0x00008000000079c5 */ /* 0x000fc40000010000 */
[----:B------:R-:W-:Y:S01]  /*54b0*/  FMNMX.FTZ R11, R93, R10, !PT ;  /* 0x0000000a5d0b7209 */ /* 0x000fe20007810000 */
[----:B------:R-:W-:Y:S01]  /*54c0*/  WARPGROUP.ARRIVE ;  /* 0x00000000000079c5 */ /* 0x000fe20000000000 */
[----:B------:R-:W-:Y:S02]  /*54d0*/  ISETP.GT.AND P3, PT, R5, 0x58, PT ;  /* 0x000000580500780c */ /* 0x000fe40003f64270 */
[----:B------:R-:W-:Y:S02]  /*54e0*/  FSEL R97, R97, -INF , P4 ;  /* 0xff80000061617808 */ /* 0x000fe40002000000 */
[----:B------:R-:W-:Y:S01]  /*54f0*/  FMNMX.FTZ R10, R96, R11, !PT ;  /* 0x0000000b600a7209 */ /* 0x000fe20007810000 */
[----:B------:R-:W-:Y:S01]  /*5500*/  QGMMA.64x64x32.F32.E4M3.E4M3 R24, R136, gdesc[UR4], R24, gsb0 ;  /* 0x00e0000488187df3 */ /* 0x000fe20008000818 */
        /* <DEDUP_REMOVED lines=38> */
[----:B------:R-:W-:Y:S01]  /*5770*/  FMNMX.FTZ R11, R57, R10, !PT ;  /* 0x0000000a390b7209 */ /* 0x000fe20007810000 */
[----:B------:R-:W-:Y:S02]  /*5780*/  WARPGROUP.DEPBAR.LE gsb0, 0x0 ;  /* 0x00008000000079c5 */ /* 0x000fe40000010000 */
[----:B------:R-:W-:Y:S02]  /*5790*/  ISETP.GT.AND P3, PT, R5, 0x90, PT ;  /* 0x000000900500780c */ /* 0x000fe40003f64270 */
[----:B------:R-:W-:Y:S02]  /*57a0*/  FSEL R61, R61, -INF , P5 ;  /* 0xff8000003d3d7808 */ /* 0x000fe40002800000 */
[----:B------:R-:W-:Y:S02]  /*57b0*/  FMNMX.FTZ R10, R60, R11, !PT ;  /* 0x0000000b3c0a7209 */ /* 0x000fe40007810000 */
[C---:B------:R-:W-:Y:S02]  /*57c0*/  ISETP.GT.AND P4, PT, R5.reuse, 0x91, PT ;  /* 0x000000910500780c */ /* 0x040fe40003f84270 */
[----:B------:R-:W-:-:S02]  /*57d0*/  ISETP.GT.AND P6, PT, R5, 0x98, PT ;  /* 0x000000980500780c */ /* 0x000fc40003fc4270 */
        /* <DEDUP_REMOVED lines=9> */
[C---:B------:R-:W-:Y:S02]  /*5870*/  ISETP.GT.AND P5, PT, R6.reuse, RZ, PT ;  /* 0x000000ff0600720c */ /* 0x040fe40003fa4270 */
[----:B------:R-:W-:Y:S02]  /*5880*/  FMNMX.FTZ R11, R69, R10, !PT ;  /* 0x0000000a450b7209 */ /* 0x000fe40007810000 */
[----:B------:R-:W-:-:S02]  /*5890*/  ISETP.GT.AND P4, PT, R6, 0x1, PT ;  /* 0x000000010600780c */ /* 0x000fc40003f84270 */
[----:B------:R-:W-:Y:S01]  /*58a0*/  FSEL R21, R122, -INF , P5 ;  /* 0xff8000007a157808 */ /* 0x000fe20002800000 */
[----:B------:R-:W0:Y:S01]  /*58b0*/  SHFL.BFLY PT, R10, R11, 0x2, 0x1f ;  /* 0x0c401f000b0a7f89 */ /* 0x000e2200000e0000 */
[C---:B------:R-:W-:Y:S02]  /*58c0*/  ISETP.GT.AND P6, PT, R6.reuse, 0x8, PT ;  /* 0x000000080600780c */ /* 0x040fe40003fc4270 */
[----:B------:R-:W-:Y:S02]  /*58d0*/  FSEL R123, R123, -INF , P4 ;  /* 0xff8000007b7b7808 */ /* 0x000fe40002000000 */
[----:B------:R-:W-:Y:S02]  /*58e0*/  FMNMX.FTZ R120, R21, R2, !PT ;  /* 0x0000000215787209 */ /* 0x000fe40007810000 */
[----:B------:R-:W-:Y:S02]  /*58f0*/  ISETP.GT.AND P5, PT, R6, 0x9, PT ;  /* 0x000000090600780c */ /* 0x000fe40003fa4270 */
        /* <DEDUP_REMOVED lines=8> */
[----:B0-----:R-:W-:Y:S01]  /*5980*/  FMNMX.FTZ R12, R11, R10, !PT ;  /* 0x0000000a0b0c7209 */ /* 0x001fe20007810000 */
[----:B------:R-:W-:Y:S01]  /*5990*/  IMAD.U32 R10, RZ, RZ, UR43 ;  /* 0x0000002bff0a7e24 */ /* 0x000fe2000f8e00ff */
[----:B------:R-:W-:Y:S02]  /*59a0*/  FSEL R134, R134, -INF , P5 ;  /* 0xff80000086867808 */ /* 0x000fe40002800000 */
[----:B------:R-:W-:Y:S01]  /*59b0*/  FSEL R135, R135, -INF , P4 ;  /* 0xff80000087877808 */ /* 0x000fe20002000000 */
[----:B------:R-:W0:Y:S01]  /*59c0*/  SHFL.BFLY PT, R5, R12, 0x1, 0x1f ;  /* 0x0c201f000c057f89 */ /* 0x000e2200000e0000 */
[C---:B------:R-:W-:Y:S02]  /*59d0*/  ISETP.GT.AND P5, PT, R6.reuse, 0x20, PT ;  /* 0x000000200600780c */ /* 0x040fe40003fa4270 */
[----:B------:R-:W-:-:S02]  /*59e0*/  ISETP.GT.AND P4, PT, R6, 0x21, PT ;  /* 0x000000210600780c */ /* 0x000fc40003f84270 */
[----:B------:R-:W-:Y:S02]  /*59f0*/  ISETP.GT.AND P6, PT, R6, 0x28, PT ;  /* 0x000000280600780c */ /* 0x000fe40003fc4270 */
[----:B------:R-:W-:Y:S02]  /*5a00*/  FSEL R107, R107, -INF , P4 ;  /* 0xff8000006b6b7808 */ /* 0x000fe40002000000 */
[----:B------:R-:W-:Y:S02]  /*5a10*/  FSEL R110, R110, -INF , P6 ;  /* 0xff8000006e6e7808 */ /* 0x000fe40003000000 */
[C---:B------:R-:W-:Y:S02]  /*5a20*/  ISETP.GT.AND P4, PT, R6.reuse, 0x30, PT ;  /* 0x000000300600780c */ /* 0x040fe40003f84270 */
[----:B------:R-:W-:Y:S02]  /*5a30*/  ISETP.GT.AND P6, PT, R6, 0x31, PT ;  /* 0x000000310600780c */ /* 0x000fe40003fc4270 */
[----:B------:R-:W-:-:S02]  /*5a40*/  FSEL R114, R114, -INF , P4 ;  /* 0xff80000072727808 */ /* 0x000fc40002000000 */
[----:B------:R-:W-:Y:S02]  /*5a50*/  FSEL R115, R115, -INF , P6 ;  /* 0xff80000073737808 */ /* 0x000fe40003000000 */
[C---:B------:R-:W-:Y:S02]  /*5a60*/  ISETP.GT.AND P4, PT, R6.reuse, 0x39, PT ;  /* 0x000000390600780c */ /* 0x040fe40003f84270 */
[----:B------:R-:W-:Y:S02]  /*5a70*/  ISETP.GT.AND P6, PT, R6, 0x48, PT ;  /* 0x000000480600780c */ /* 0x000fe40003fc4270 */
[----:B------:R-:W-:Y:S02]  /*5a80*/  FSEL R119, R119, -INF , P4 ;  /* 0xff80000077777808 */ /* 0x000fe40002000000 */
[----:B0-----:R-:W-:Y:S02]  /*5a90*/  FMNMX.FTZ R5, R12, R5, !PT ;  /* 0x000000050c057209 */ /* 0x001fe40007810000 */
[----:B------:R-:W-:-:S02]  /*5aa0*/  ISETP.GT.AND P4, PT, R6, 0x41, PT ;  /* 0x000000410600780c */ /* 0x000fc40003f84270 */
[C---:B------:R-:W-:Y:S01]  /*5ab0*/  FSETP.NEU.FTZ.AND P3, PT, R5.reuse, -INF , PT ;  /* 0xff8000000500780b */ /* 0x040fe20003f7d000 */
[----:B------:R-:W-:-:S01]  /*5ac0*/  FFMA.FTZ R10, R5, R10, -8 ;  /* 0xc1000000050a7423 */ /* 0x000fc2000001000a */
[----:B------:R-:W-:Y:S02]  /*5ad0*/  FSEL R91, R91, -INF , P4 ;  /* 0xff8000005b5b7808 */ /* 0x000fe40002000000 */
[----:B------:R-:W-:Y:S02]  /*5ae0*/  FSEL R94, R94, -INF , P6 ;  /* 0xff8000005e5e7808 */ /* 0x000fe40003000000 */
[----:B------:R-:W-:Y:S02]  /*5af0*/  FSEL R10, R10, RZ, P3 ;  /* 0x000000ff0a0a7208 */ /* 0x000fe40001800000 */
[C---:B------:R-:W-:Y:S02]  /*5b00*/  ISETP.GT.AND P4, PT, R6.reuse, 0x50, PT ;  /* 0x000000500600780c */ /* 0x040fe40003f84270 */
        /* <DEDUP_REMOVED lines=81> */
[----:B------:R0:W-:Y:S01]  /*6020*/  MUFU.EX2 R106, R122 ;  /* 0x0000007a006a7308 */ /* 0x0001e20000000800 */
[----:B------:R-:W-:-:S02]  /*6030*/  FMNMX.FTZ R121, R99, R120, !PT ;  /* 0x0000007863797209 */ /* 0x000fc40007810000 */
[----:B------:R-:W-:Y:S02]  /*6040*/  ISETP.GT.AND P5, PT, R6, 0x69, PT ;  /* 0x000000690600780c */ /* 0x000fe40003fa4270 */
[----:B------:R-:W-:Y:S02]  /*6050*/  FMNMX.FTZ R120, R102, R121, !PT ;  /* 0x0000007966787209 */ /* 0x000fe40007810000 */
[----:B------:R-:W-:Y:S01]  /*6060*/  FSEL R78, R78, -INF , P6 ;  /* 0xff8000004e4e7808 */ /* 0x000fe20003000000 */
[----:B------:R-:W-:Y:S01]  /*6070*/  MUFU.EX2 R9, R9 ;  /* 0x0000000900097308 */ /* 0x000fe20000000800 */
[----:B------:R-:W-:Y:S02]  /*6080*/  FMNMX.FTZ R121, R103, R120, !PT ;  /* 0x0000007867797209 */ /* 0x000fe40007810000 */
[----:B------:R-:W-:Y:S02]  /*6090*/  ISETP.GT.AND P4, PT, R6, 0x70, PT ;  /* 0x000000700600780c */ /* 0x000fe40003f84270 */
[----:B------:R-:W-:-:S02]  /*60a0*/  FMNMX.FTZ R120, R74, R121, !PT ;  /* 0x000000794a787209 */ /* 0x000fc40007810000 */
[----:B------:R-:W-:Y:S01]  /*60b0*/  FSEL R79, R79, -INF , P5 ;  /* 0xff8000004f4f7808 */ /* 0x000fe20002800000 */
[----:B------:R-:W-:Y:S01]  /*60c0*/  MUFU.EX2 R12, R12 ;  /* 0x0000000c000c7308 */ /* 0x000fe20000000800 */
[----:B------:R-:W-:Y:S02]  /*60d0*/  FMNMX.FTZ R121, R75, R120, !PT ;  /* 0x000000784b797209 */ /* 0x000fe40007810000 */
[----:B------:R-:W-:Y:S02]  /*60e0*/  ISETP.GT.AND P6, PT, R6, 0x71, PT ;  /* 0x000000710600780c */ /* 0x000fe40003fc4270 */
[----:B------:R-:W-:Y:S02]  /*60f0*/  FMNMX.FTZ R120, R78, R121, !PT ;  /* 0x000000794e787209 */ /* 0x000fe40007810000 */
[----:B------:R-:W-:Y:S01]  /*6100*/  FSEL R82, R82, -INF , P4 ;  /* 0xff80000052527808 */ /* 0x000fe20002000000 */
        /* <DEDUP_REMOVED lines=9> */
[----:B------:R-:W-:Y:S01]  /*61a0*/  FSEL R87, R87, -INF , P4 ;  /* 0xff80000057577808 */ /* 0x000fe20002000000 */
[----:B------:R-:W-:Y:S01]  /*61b0*/  MUFU.EX2 R13, R13 ;  /* 0x0000000d000d7308 */ /* 0x000fe20000000800 */
[----:B------:R-:W-:Y:S02]  /*61c0*/  ISETP.GT.AND P5, PT, R6, 0x80, PT ;  /* 0x000000800600780c */ /* 0x000fe40003fa4270 */
        /* <DEDUP_REMOVED lines=13> */
[----:B------:R-:W-:Y:S01]  /*62a0*/  MUFU.EX2 R20, R20 ;  /* 0x0000001400147308 */ /* 0x000fe20000000800 */
[----:B------:R-:W-:Y:S02]  /*62b0*/  FSEL R63, R63, -INF , P5 ;  /* 0xff8000003f3f7808 */ /* 0x000fe40002800000 */
[----:B------:R-:W-:Y:S02]  /*62c0*/  FMNMX.FTZ R120, R62, R121, !PT ;  /* 0x000000793e787209 */ /* 0x000fe40007810000 */
[----:B------:R-:W-:Y:S02]  /*62d0*/  ISETP.GT.AND P6, PT, R6, 0x91, PT ;  /* 0x000000910600780c */ /* 0x000fe40003fc4270 */
[----:B------:R-:W-:Y:S01]  /*62e0*/  FSEL R66, R66, -INF , P4 ;  /* 0xff80000042427808 */ /* 0x000fe20002000000 */
[----:B------:R-:W-:Y:S01]  /*62f0*/  MUFU.EX2 R104, R104 ;  /* 0x0000006800687308 */ /* 0x000fe20000000800 */
[----:B------:R-:W-:-:S02]  /*6300*/  FMNMX.FTZ R121, R63, R120, !PT ;  /* 0x000000783f797209 */ /* 0x000fc40007810000 */
[C---:B------:R-:W-:Y:S02]  /*6310*/  ISETP.GT.AND P5, PT, R6.reuse, 0x98, PT ;  /* 0x000000980600780c */ /* 0x040fe40003fa4270 */
[----:B------:R-:W-:Y:S02]  /*6320*/  ISETP.GT.AND P4, PT, R6, 0x99, PT ;  /* 0x000000990600780c */ /* 0x000fe40003f84270 */
[----:B------:R-:W-:Y:S01]  /*6330*/  FSEL R67, R67, -INF , P6 ;  /* 0xff80000043437808 */ /* 0x000fe20003000000 */
[----:B------:R-:W-:Y:S01]  /*6340*/  MUFU.EX2 R105, R105 ;  /* 0x0000006900697308 */ /* 0x000fe20000000800 */
[----:B------:R-:W-:Y:S02]  /*6350*/  FMNMX.FTZ R6, R66, R121, !PT ;  /* 0x0000007942067209 */ /* 0x000fe40007810000 */
[----:B------:R-:W-:Y:S02]  /*6360*/  FSEL R70, R70, -INF , P5 ;  /* 0xff80000046467808 */ /* 0x000fe40002800000 */
[----:B------:R-:W-:-:S02]  /*6370*/  FMNMX.FTZ R121, R67, R6, !PT ;  /* 0x0000000643797209 */ /* 0x000fc40007810000 */
[----:B------:R-:W-:Y:S01]  /*6380*/  FSEL R71, R71, -INF , P4 ;  /* 0xff80000047477808 */ /* 0x000fe20002000000 */
[----:B------:R-:W-:Y:S01]  /*6390*/  MUFU.EX2 R109, R109 ;  /* 0x0000006d006d7308 */ /* 0x000fe20000000800 */
[----:B------:R-:W-:-:S04]  /*63a0*/  FMNMX.FTZ R6, R70, R121, !PT ;  /* 0x0000007946067209 */ /* 0x000fc80007810000 */
[----:B------:R-:W-:-:S03]  /*63b0*/  FMNMX.FTZ R6, R71, R6, !PT ;  /* 0x0000000647067209 */ /* 0x000fc60007810000 */
[----:B------:R-:W-:Y:S02]  /*63c0*/  MUFU.EX2 R112, R112 ;  /* 0x0000007000707308 */ /* 0x000fe40000000800 */
[----:B------:R-:W1:Y:S06]  /*63d0*/  SHFL.BFLY PT, R121, R6, 0x2, 0x1f ;  /* 0x0c401f0006797f89 */ /* 0x000e6c00000e0000 */
[----:B------:R-:W-:Y:S08]  /*63e0*/  MUFU.EX2 R113, R113 ;  /* 0x0000007100717308 */ /* 0x000ff00000000800 */
[----:B------:R-:W-:Y:S08]  /*63f0*/  MUFU.EX2 R116, R116 ;  /* 0x0000007400747308 */ /* 0x000ff00000000800 */
[----:B------:R-:W-:Y:S01]  /*6400*/  MUFU.EX2 R117, R117 ;  /* 0x0000007500757308 */ /* 0x000fe20000000800 */
[----:B-1----:R-:W-:-:S05]  /*6410*/  FMNMX.FTZ R121, R6, R121, !PT ;  /* 0x0000007906797209 */ /* 0x002fca0007810000 */
[----:B------:R-:W1:Y:S02]  /*6420*/  SHFL.BFLY PT, R6, R121, 0x1, 0x1f ;  /* 0x0c201f0079067f89 */ /* 0x000e6400000e0000 */
[----:B------:R-:W-:Y:S08]  /*6430*/  MUFU.EX2 R88, R88 ;  /* 0x0000005800587308 */ /* 0x000ff00000000800 */
[----:B------:R-:W-:Y:S08]  /*6440*/  MUFU.EX2 R89, R89 ;  /* 0x0000005900597308 */ /* 0x000ff00000000800 */
[----:B------:R-:W-:Y:S01]  /*6450*/  MUFU.EX2 R92, R92 ;  /* 0x0000005c005c7308 */ /* 0x000fe20000000800 */
[----:B-1----:R-:W-:Y:S01]  /*6460*/  FMNMX.FTZ R6, R121, R6, !PT ;  /* 0x0000000679067209 */ /* 0x002fe20007810000 */
[----:B------:R-:W-:-:S06]  /*6470*/  IMAD.U32 R121, RZ, RZ, UR43 ;  /* 0x0000002bff797e24 */ /* 0x000fcc000f8e00ff */
[----:B------:R-:W-:Y:S01]  /*6480*/  MUFU.EX2 R93, R93 ;  /* 0x0000005d005d7308 */ /* 0x000fe20000000800 */
[C---:B------:R-:W-:Y:S01]  /*6490*/  FSETP.NEU.FTZ.AND P4, PT, R6.reuse, -INF , PT ;  /* 0xff8000000600780b */ /* 0x040fe20003f9d000 */
[----:B------:R-:W-:-:S03]  /*64a0*/  FFMA.FTZ R120, R6, R121, -8 ;  /* 0xc100000006787423 */ /* 0x000fc60000010079 */
[----:B------:R-:W-:Y:S02]  /*64b0*/  FSEL R129, R6, RZ, P4 ;  /* 0x000000ff06817208 */ /* 0x000fe40002000000 */
[----:B------:R-:W-:Y:S01]  /*64c0*/  FSEL R10, R120, RZ, P4 ;  /* 0x000000ff780a7208 */ /* 0x000fe20002000000 */
[----:B------:R-:W-:Y:S02]  /*64d0*/  MUFU.EX2 R96, R96 ;  /* 0x0000006000607308 */ /* 0x000fe40000000800 */
[----:B------:R-:W-:-:S02]  /*64e0*/  FADD.FTZ R129, -R129, R2 ;  /* 0x0000000281817221 */ /* 0x000fc40000010100 */
[--C-:B0-----:R-:W-:Y:S01]  /*64f0*/  FFMA.FTZ R122, R127, UR43, -R10.reuse ;  /* 0x0000002b7f7a7c23 */ /* 0x101fe2000801080a */
[----:B------:R-:W-:Y:S01]  /*6500*/  FSEL R127, R5, RZ, P3 ;  /* 0x000000ff057f7208 */ /* 0x000fe20001800000 */
[--C-:B------:R-:W-:Y:S01]  /*6510*/  FFMA.FTZ R120, R21, UR43, -R10.reuse ;  /* 0x0000002b15787c23 */ /* 0x100fe2000801080a */
[----:B------:R-:W-:-:S01]  /*6520*/  FFMA.FTZ R21, R123, UR43, -R10 ;  /* 0x0000002b7b157c23 */ /* 0x000fc2000801080a */
[--C-:B------:R-:W-:Y:S01]  /*6530*/  FFMA.FTZ R121, R126, UR43, -R10.reuse ;  /* 0x0000002b7e797c23 */ /* 0x100fe2000801080a */
[----:B------:R-:W-:-:S01]  /*6540*/  FFMA.FTZ R123, R130, UR43, -R10 ;  /* 0x0000002b827b7c23 */ /* 0x000fc2000801080a */
[----:B------:R-:W-:Y:S01]  /*6550*/  FADD.FTZ R127, -R127, R0 ;  /* 0x000000007f7f7221 */ /* 0x000fe20000010100 */
[----:B------:R-:W-:Y:S01]  /*6560*/  MUFU.EX2 R122, R122 ;  /* 0x0000007a007a7308 */ /* 0x000fe20000000800 */
[----:B------:R-:W-:-:S01]  /*6570*/  FFMA.FTZ R124, R131, UR43, -R10 ;  /* 0x0000002b837c7c23 */ /* 0x000fc2000801080a */
[--C-:B------:R-:W-:Y:S01]  /*6580*/  FFMA.FTZ R125, R134, UR43, -R10.reuse ;  /* 0x0000002b867d7c23 */ /* 0x100fe2000801080a */
[----:B------:R-:W-:Y:S01]  /*6590*/  FMUL.FTZ R128, R127, UR43 ;  /* 0x0000002b7f807c20 */ /* 0x000fe20008410000 */
[----:B------:R-:W-:Y:S01]  /*65a0*/  FMUL.FTZ R127, R129, UR43 ;  /* 0x0000002b817f7c20 */ /* 0x000fe20008410000 */
        /* <DEDUP_REMOVED lines=37> */
[----:B------:R-:W-:Y:S01]  /*6800*/  FADD.FTZ R3, R11, R102 ;  /* 0x000000660b037221 */ /* 0x000fe20000010000 */
[----:B------:R-:W-:-:S01]  /*6810*/  FFMA.FTZ R66, R66, UR43, -R10 ;  /* 0x0000002b42427c23 */ /* 0x000fc2000801080a */
[----:B------:R-:W-:Y:S01]  /*6820*/  FFMA.FTZ R67, R67, UR43, -R10 ;  /* 0x0000002b43437c23 */ /* 0x000fe2000801080a */
[----:B------:R-:W-:-:S02]  /*6830*/  IMAD.U32 R128, RZ, RZ, UR21 ;  /* 0x00000015ff807e24 */ /* 0x000fc4000f8e00ff */
[--C-:B------:R-:W-:Y:S01]  /*6840*/  FFMA.FTZ R70, R70, UR43, -R10.reuse ;  /* 0x0000002b46467c23 */ /* 0x100fe2000801080a */
[----:B------:R-:W-:-:S01]  /*6850*/  FFMA.FTZ R71, R71, UR43, -R10 ;  /* 0x0000002b47477c23 */ /* 0x000fc2000801080a */
[----:B------:R-:W1:Y:S01]  /*6860*/  MUFU.EX2 R123, R123 ;  /* 0x0000007b007b7308 */ /* 0x000e620000000800 */
[----:B0-----:R-:W-:-:S07]  /*6870*/  FADD.FTZ R4, R21, R4 ;  /* 0x0000000415047221 */ /* 0x001fce0000010000 */
[----:B------:R-:W0:Y:S01]  /*6880*/  MUFU.EX2 R124, R124 ;  /* 0x0000007c007c7308 */ /* 0x000e220000000800 */
[----:B--2---:R-:W-:-:S01]  /*6890*/  FADD.FTZ R129, R121, R4 ;  /* 0x0000000479817221 */ /* 0x004fc20000010000 */
[----:B------:R-:W-:-:S03]  /*68a0*/  FADD.FTZ R4, R14, R3 ;  /* 0x000000030e047221 */ /* 0x000fc60000010000 */
[----:B------:R-:W-:Y:S01]  /*68b0*/  FADD.FTZ R102, R122, R129 ;  /* 0x000000817a667221 */ /* 0x000fe20000010000 */
[----:B------:R-:W-:-:S02]  /*68c0*/  FADD.FTZ R3, R13, R4 ;  /* 0x000000040d037221 */ /* 0x000fc40000010000 */
[----:B------:R-:W2:Y:S01]  /*68d0*/  MUFU.EX2 R125, R125 ;  /* 0x0000007d007d7308 */ /* 0x000ea20000000800 */
[----:B-1----:R-:W-:-:S01]  /*68e0*/  FADD.FTZ R129, R123, R102 ;  /* 0x000000667b817221 */ /* 0x002fc20000010000 */
[----:B------:R-:W-:-:S04]  /*68f0*/  FADD.FTZ R4, R8, R3 ;  /* 0x0000000308047221 */ /* 0x000fc80000010000 */
[----:B------:R-:W-:Y:S02]  /*6900*/  FADD.FTZ R3, R15, R4 ;  /* 0x000000040f037221 */ /* 0x000fe40000010000 */
[----:B------:R-:W1:Y:S01]  /*6910*/  MUFU.EX2 R126, R126 ;  /* 0x0000007e007e7308 */ /* 0x000e620000000800 */
[----:B0-----:R-:W-:-:S01]  /*6920*/  FADD.FTZ R102, R124, R129 ;  /* 0x000000817c667221 */ /* 0x001fc20000010000 */
[----:B------:R-:W-:-:S04]  /*6930*/  FADD.FTZ R3, R20, R3 ;  /* 0x0000000314037221 */ /* 0x000fc80000010000 */
[----:B------:R-:W-:Y:S02]  /*6940*/  FADD.FTZ R4, R104, R3 ;  /* 0x0000000368047221 */ /* 0x000fe40000010000 */
[----:B------:R-:W0:Y:S01]  /*6950*/  MUFU.EX2 R108, R108 ;  /* 0x0000006c006c7308 */ /* 0x000e220000000800 */
[----:B--2---:R-:W-:-:S01]  /*6960*/  FADD.FTZ R129, R125, R102 ;  /* 0x000000667d817221 */ /* 0x004fc20000010000 */
[----:B------:R-:W-:-:S04]  /*6970*/  FADD.FTZ R3, R105, R4 ;  /* 0x0000000469037221 */ /* 0x000fc80000010000 */
[----:B------:R-:W-:Y:S02]  /*6980*/  FADD.FTZ R4, R106, R3 ;  /* 0x000000036a047221 */ /* 0x000fe40000010000 */
        /* <DEDUP_REMOVED lines=117> */
.L_x_1671:
        /* <DEDUP_REMOVED lines=83> */
[----:B------:R-:W-:Y:S01]  /*7610*/  IMAD.MOV.U32 R2, RZ, RZ, R6 ;  /* 0x000000ffff027224 */ /* 0x000fe200078e0006 */
[----:B------:R-:W-:Y:S01]  /*7620*/  UMOV UR47, UR23 ;  /* 0x00000017002f7c82 */ /* 0x000fe20008000000 */
[----:B------:R-:W-:Y:S01]  /*7630*/  IMAD.MOV.U32 R0, RZ, RZ, R5 ;  /* 0x000000ffff007224 */ /* 0x000fe200078e0005 */
[----:B------:R-:W-:-:S06]  /*7640*/  UMOV UR48, UR22 ;  /* 0x0000001600307c82 */ /* 0x000fcc0008000000 */
.L_x_1662:
[----:B------:R-:W-:-:S06]  /*7650*/  UISETP.GE.AND UP0, UPT, UR20, UR42, UPT ;  /* 0x0000002a1400728c */ /* 0x000fcc000bf06270 */
[----:B------:R-:W-:-:S13]  /*7660*/  PLOP3.LUT P2, PT, PT, PT, UP0, 0x80, 0x0 ;  /* 0x000000000000781c */ /* 0x000fda0003f4f008 */
[----:B------:R-:W-:Y:S05]  /*7670*/  @!P2 BRA `(.L_x_1673) ;  /* 0x00000020009ca947 */ /* 0x000fea0003800000 */
[----:B------:R-:W-:Y:S01]  /*7680*/  IMAD.MOV.U32 R5, RZ, RZ, R2 ;  /* 0x000000ffff057224 */ /* 0x000fe200078e0002 */
[----:B------:R-:W-:Y:S01]  /*7690*/  UMOV UR22, UR48 ;  /* 0x0000003000167c82 */ /* 0x000fe20008000000 */
[----:B------:R-:W-:Y:S01]  /*76a0*/  IMAD.MOV.U32 R6, RZ, RZ, R0 ;  /* 0x000000ffff067224 */ /* 0x000fe200078e0000 */
[----:B------:R-:W-:-:S06]  /*76b0*/  UMOV UR21, UR47 ;  /* 0x0000002f00157c82 */ /* 0x000fcc0008000000 */
.L_x_1683:
[----:B------:R-:W-:-:S04]  /*76c0*/  UIADD3 UR47, UR21, 0x1, URZ ;  /* 0x00000001152f7890 */ /* 0x000fc8000fffe03f */
[----:B------:R-:W-:-:S04]  /*76d0*/  UISETP.NE.AND UP0, UPT, UR47, 0x2, UPT ;  /* 0x000000022f00788c */ /* 0x000fc8000bf05270 */
[----:B------:R-:W-:Y:S02]  /*76e0*/  USEL UR48, URZ, 0x1, UP0 ;  /* 0x000000013f307887 */ /* 0x000fe40008000000 */
[----:B------:R-:W-:Y:S02]  /*76f0*/  USEL UR47, UR47, URZ, UP0 ;  /* 0x0000003f2f2f7287 */ /* 0x000fe40008000000 */
[----:B------:R-:W-:Y:S01]  /*7700*/  ULOP3.LUT UR48, UR22, UR48, URZ, 0x3c, !UPT ;  /* 0x0000003016307292 */ /* 0x000fe2000f8e3c3f */
[----:B------:R-:W-:Y:S11]  /*7710*/  @!P1 BRA `(.L_x_1674) ;  /* 0x0000000000049947 */ /* 0x000ff60003800000 */
[----:B------:R-:W-:Y:S01]  /*7720*/  BPT.TRAP 0x1 ;  /* 0x000000040000795c */ /* 0x000fe20000300000 */
.L_x_1674:
[----:B------:R-:W-:Y:S01]  /*7730*/  ULEA UR6, UR47, UR45, 0x3 ;  /* 0x0000002d2f067291 */ /* 0x000fe2000f8e183f */
[----:B------:R-:W-:-:S05]  /*7740*/  IMAD.U32 R0, RZ, RZ, UR48 ;  /* 0x00000030ff007e24 */ /* 0x000fca000f8e00ff */
[----:B------:R-:W-:-:S04]  /*7750*/  SHF.L.U32 R0, R0, 0x1f, RZ ;  /* 0x0000001f00007819 */ /* 0x000fc800000006ff */
[----:B------:R0:W1:Y:S01]  /*7760*/  SYNCS.PHASECHK.TRANS64.TRYWAIT P2, [UR6+0x13230], R0 ;  /* 0x01323000ff0075a7 */ /* 0x0000620008040146 */
[----:B------:R-:W-:Y:S05]  /*7770*/  @!P1 BRA `(.L_x_1675) ;  /* 0x0000000000049947 */ /* 0x000fea0003800000 */
[----:B------:R-:W-:Y:S01]  /*7780*/  BPT.TRAP 0x1 ;  /* 0x000000040000795c */ /* 0x000fe20000300000 */
.L_x_1675:
[----:B-1----:R-:W-:Y:S05]  /*7790*/  @P2 BRA `(.L_x_1676) ;  /* 0x0000000000082947 */ /* 0x002fea0003800000 */
[----:B------:R-:W1:Y:S02]  /*77a0*/  SYNCS.PHASECHK.TRANS64.TRYWAIT P2, [UR6+0x13230], R0 ;  /* 0x01323000ff0075a7 */ /* 0x000e640008040146 */
[----:B-1----:R-:W-:Y:S05]  /*77b0*/  @!P2 BRA `(.L_x_1677) ;  /* 0x000000ac00b8a947 */ /* 0x002fea0003800000 */
.L_x_1676:
        /* <DEDUP_REMOVED lines=64> */
.L_x_1678:
[----:B------:R-:W-:Y:S01]  /*7bc0*/  ULEA UR11, UR21, UR45, 0x3 ;  /* 0x0000002d150b7291 */ /* 0x000fe2000f8e183f */
[----:B01----:R-:W-:-:S05]  /*7bd0*/  IMAD.U32 R0, RZ, RZ, UR22 ;  /* 0x00000016ff007e24 */ /* 0x003fca000f8e00ff */
[----:B------:R-:W-:-:S04]  /*7be0*/  SHF.L.U32 R0, R0, 0x1f, RZ ;  /* 0x0000001f00007819 */ /* 0x000fc800000006ff */
[----:B------:R0:W1:Y:S01]  /*7bf0*/  SYNCS.PHASECHK.TRANS64.TRYWAIT P2, [UR11+0x13250], R0 ;  /* 0x01325000ff0075a7 */ /* 0x000062000804014b */
[----:B------:R-:W-:Y:S05]  /*7c00*/  @!P1 BRA `(.L_x_1679) ;  /* 0x0000000000049947 */ /* 0x000fea0003800000 */
[----:B------:R-:W-:Y:S01]  /*7c10*/  BPT.TRAP 0x1 ;  /* 0x000000040000795c */ /* 0x000fe20000300000 */
.L_x_1679:
[----:B-1----:R-:W-:Y:S05]  /*7c20*/  @P2 BRA `(.L_x_1680) ;  /* 0x0000000000082947 */ /* 0x002fea0003800000 */
[----:B------:R-:W1:Y:S02]  /*7c30*/  SYNCS.PHASECHK.TRANS64.TRYWAIT P2, [UR11+0x13250], R0 ;  /* 0x01325000ff0075a7 */ /* 0x000e64000804014b */
[----:B-1----:R-:W-:Y:S05]  /*7c40*/  @!P2 BRA `(.L_x_1681) ;  /* 0x000000a800aca947 */ /* 0x002fea0003800000 */
.L_x_1680:
[----:B------:R-:W-:Y:S01]  /*7c50*/  UIADD3 UR6, UR45, 0x1000, URZ ;  /* 0x000010002d067890 */ /* 0x000fe2000fffe03f */
[----:B------:R-:W-:Y:S01]  /*7c60*/  WARPGROUP.ARRIVE ;  /* 0x00000000000079c5 */ /* 0x000fe20000000000 */
[----:B------:R-:W-:Y:S01]  /*7c70*/  UMOV UR7, 0xc0000010 ;  /* 0xc000001000077882 */ /* 0x000fe20000000000 */
[----:B01----:R-:W-:Y:S01]  /*7c80*/  FMNMX.FTZ R0, R120, R6, !PT ;  /* 0x0000000678007209 */ /* 0x003fe20007810000 */
[----:B------:R-:W-:-:S03]  /*7c90*/  USHF.R.U32.HI UR6, URZ, 0x4, UR6 ;  /* 0x000000043f067899 */ /* 0x000fc60008011606 */
[----:B------:R-:W-:Y:S01]  /*7ca0*/  FMNMX.FTZ R9, R121, R0, !PT ;  /* 0x0000000079097209 */ /* 0x000fe20007810000 */
[----:B------:R-:W-:Y:S01]  /*7cb0*/  ULOP3.LUT UR6, UR6, 0x3fff, URZ, 0xc0, !UPT ;  /* 0x00003fff06067892 */ /* 0x000fe2000f8ec03f */
[----:B------:R-:W-:-:S03]  /*7cc0*/  FMNMX.FTZ R0, R122, R5, !PT ;  /* 0x000000057a007209 */ /* 0x000fc60007810000 */
[----:B------:R-:W-:Y:S01]  /*7cd0*/  ULOP3.LUT UR6, UR6, 0x10000, URZ, 0xfc, !UPT ;  /* 0x0001000006067892 */ /* 0x000fe2000f8efc3f */
[----:B------:R-:W-:Y:S02]  /*7ce0*/  FMNMX.FTZ R11, R123, R0, !PT ;  /* 0x000000007b0b7209 */ /* 0x000fe40007810000 */
[----:B------:R-:W-:Y:S01]  /*7cf0*/  FMNMX.FTZ R0, R124, R9, !PT ;  /* 0x000000097c007209 */ /* 0x000fe20007810000 */
[----:B------:R-:W-:Y:S01]  /*7d00*/  UIMAD UR10, UR21, 0x280, UR6 ;  /* 0x00000280150a78a4 */ /* 0x000fe2000f8e0206 */
[----:B------:R-:W-:Y:S02]  /*7d10*/  FMNMX.FTZ R2, R126, R11, !PT ;  /* 0x0000000b7e027209 */ /* 0x000fe40007810000 */
[----:B------:R-:W-:Y:S02]  /*7d20*/  FMNMX.FTZ R9, R125, R0, !PT ;  /* 0x000000007d097209 */ /* 0x000fe40007810000 */
[----:B------:R-:W-:Y:S02]  /*7d30*/  FMNMX.FTZ R11, R127, R2, !PT ;  /* 0x000000027f0b7209 */ /* 0x000fe40007810000 */
[----:B------:R-:W-:Y:S01]  /*7d40*/  UMOV UR6, UR10 ;  /* 0x0000000a00067c82 */ /* 0x000fe20008000000 */
[----:B------:R-:W-:Y:S01]  /*7d50*/  FMNMX.FTZ R0, R128, R9, !PT ;  /* 0x0000000980007209 */ /* 0x000fe20007810000 */
[----:B------:R-:W-:Y:S01]  /*7d60*/  QGMMA.64x64x32.F32.E4M3.E4M3 R24, R152, gdesc[UR4], R24, gsb0 ;  /* 0x00e0000498187df3 */ /* 0x000fe20008000818 */
[----:B------:R-:W-:Y:S01]  /*7d70*/  UIADD3 UR6, UR10, 0x80, URZ ;  /* 0x000000800a067890 */ /* 0x000fe2000fffe03f */
[----:B------:R-:W-:Y:S01]  /*7d80*/  FMNMX.FTZ R2, R130, R11, !PT ;  /* 0x0000000b82027209 */ /* 0x000fe20007810000 */
[----:B------:R-:W-:Y:S01]  /*7d90*/  UMOV UR7, 0xc0000010 ;  /* 0xc000001000077882 */ /* 0x000fe20000000000 */
        /* <DEDUP_REMOVED lines=38> */
[----:B------:R-:W-:Y:S01]  /*8000*/  WARPGROUP.ARRIVE ;  /* 0x00000000000079c5 */ /* 0x000fe20000000000 */
[----:B------:R-:W-:Y:S02]  /*8010*/  FMNMX.FTZ R11, R103, R2, !PT ;  /* 0x00000002670b7209 */ /* 0x000fe40007810000 */
[----:B------:R-:W-:Y:S02]  /*8020*/  FMNMX.FTZ R0, R72, R9, !PT ;  /* 0x0000000948007209 */ /* 0x000fe40007810000 */
        /* <DEDUP_REMOVED lines=33> */
[----:B------:R-:W-:-:S03]  /*8240*/  FMNMX.FTZ R9, R71, R2, !PT ;  /* 0x0000000247097209 */ /* 0x000fc60007810000 */
[----:B------:R-:W0:Y:S04]  /*8250*/  SHFL.BFLY PT, R11, R8, 0x2, 0x1f ;  /* 0x0c401f00080b7f89 */ /* 0x000e2800000e0000 */
[----:B------:R-:W1:Y:S01]  /*8260*/  SHFL.BFLY PT, R0, R9, 0x2, 0x1f ;  /* 0x0c401f0009007f89 */ /* 0x000e6200000e0000 */
[----:B------:R-:W-:Y:S02]  /*8270*/  WARPGROUP.DEPBAR.LE gsb0, 0x0 ;  /* 0x00008000000079c5 */ /* 0x000fe40000010000 */
[----:B------:R-:W-:-:S06]  /*8280*/  WARPGROUP.ARRIVE ;  /* 0x00000000000079c5 */ /* 0x000fcc0000000000 */
[----:B------:R-:W-:Y:S01]  /*8290*/  QGMMA.64x64x32.F32.E4M3.E4M3 R24, R144, gdesc[UR4], R24, gsb0 ;  /* 0x00e0000490187df3 */ /* 0x000fe20008000818 */
[----:B------:R-:W-:Y:S01]  /*82a0*/  UIADD3 UR6, UR10, 0x180, URZ ;  /* 0x000001800a067890 */ /* 0x000fe2000fffe03f */
[----:B0-----:R-:W-:Y:S01]  /*82b0*/  FMNMX.FTZ R11, R8, R11, !PT ;  /* 0x0000000b080b7209 */ /* 0x001fe20007810000 */
[----:B------:R-:W-:Y:S01]  /*82c0*/  UMOV UR7, 0xc0000010 ;  /* 0xc000001000077882 */ /* 0x000fe20000000000 */
[----:B-1----:R-:W-:Y:S01]  /*82d0*/  FMNMX.FTZ R10, R9, R0, !PT ;  /* 0x00000000090a7209 */ /* 0x002fe20007810000 */
[----:B------:R-:W-:Y:S02]  /*82e0*/  IMAD.U32 R9, RZ, RZ, UR43 ;  /* 0x0000002bff097e24 */ /* 0x000fe4000f8e00ff */
[----:B------:R-:W0:Y:S04]  /*82f0*/  SHFL.BFLY PT, R0, R11, 0x1, 0x1f ;  /* 0x0c201f000b007f89 */ /* 0x000e2800000e0000 */
[----:B------:R-:W1:Y:S01]  /*8300*/  SHFL.BFLY PT, R13, R10, 0x1, 0x1f ;  /* 0x0c201f000a0d7f89 */ /* 0x000e6200000e0000 */
[----:B0-----:R-:W-:-:S02]  /*8310*/  FMNMX.FTZ R0, R11, R0, !PT ;  /* 0x000000000b007209 */ /* 0x001fc40007810000 */
[----:B-1----:R-:W-:-:S03]  /*8320*/  FMNMX.FTZ R2, R10, R13, !PT ;  /* 0x0000000d0a027209 */ /* 0x002fc60007810000 */
[----:B------:R-:W-:Y:S02]  /*8330*/  FADD.FTZ R6, -R0, R6 ;  /* 0x0000000600067221 */ /* 0x000fe40000010100 */
[----:B------:R-:W-:-:S02]  /*8340*/  FADD.FTZ R5, -R2, R5 ;  /* 0x0000000502057221 */ /* 0x000fc40000010100 */
[----:B------:R-:W-:Y:S02]  /*8350*/  FMUL.FTZ R20, R6, UR43 ;  /* 0x0000002b06147c20 */ /* 0x000fe40008410000 */
[----:B------:R-:W-:-:S04]  /*8360*/  FMUL.FTZ R6, R5, UR43 ;  /* 0x0000002b05067c20 */ /* 0x000fc80008410000 */
[----:B------:R-:W-:Y:S08]  /*8370*/  MUFU.EX2 R20, R20 ;  /* 0x0000001400147308 */ /* 0x000ff00000000800 */
[----:B------:R-:W-:Y:S01]  /*8380*/  MUFU.EX2 R6, R6 ;  /* 0x0000000600067308 */ /* 0x000fe20000000800 */
[----:B------:R-:W-:Y:S02]  /*8390*/  WARPGROUP.DEPBAR.LE gsb0, 0x0 ;  /* 0x00008000000079c5 */ /* 0x000fe40000010000 */
[----:B------:R-:W-:-:S06]  /*83a0*/  WARPGROUP.ARRIVE ;  /* 0x00000000000079c5 */ /* 0x000fcc0000000000 */
[----:B------:R-:W-:Y:S01]  /*83b0*/  QGMMA.64x64x32.F32.E4M3.E4M3 R24, R140, gdesc[UR4], R24, gsb0 ;  /* 0x00e000048c187df3 */ /* 0x000fe20008000818 */
[----:B------:R-:W-:Y:S01]  /*83c0*/  UIADD3 UR6, UR10, 0x200, URZ ;  /* 0x000002000a067890 */ /* 0x000fe2000fffe03f */
[----:B------:R-:W-:Y:S01]  /*83d0*/  UMOV UR7, 0xc0000010 ;  /* 0xc000001000077882 */ /* 0x000fe20000000000 */
[----:B------:R-:W-:Y:S02]  /*83e0*/  WARPGROUP.DEPBAR.LE gsb0, 0x0 ;  /* 0x00008000000079c5 */ /* 0x000fe40000010000 */
[----:B------:R-:W-:Y:S01]  /*83f0*/  FFMA.FTZ R140, R0, R9, -8 ;  /* 0xc1000000008c7423 */ /* 0x000fe20000010009 */
[----:B------:R-:W-:-:S03]  /*8400*/  WARPGROUP.ARRIVE ;  /* 0x00000000000079c5 */ /* 0x000fc60000000000 */
[--C-:B------:R-:W-:Y:S01]  /*8410*/  FFMA.FTZ R12, R105, UR43, -R140.reuse ;  /* 0x0000002b690c7c23 */ /* 0x100fe2000801088c */
[----:B------:R-:W-:-:S01]  /*8420*/  FFMA.FTZ R105, R109, UR43, -R140 ;  /* 0x0000002b6d697c23 */ /* 0x000fc2000801088c */
[--C-:B------:R-:W-:Y:S01]  /*8430*/  FFMA.FTZ R109, R117, UR43, -R140.reuse ;  /* 0x0000002b756d7c23 */ /* 0x100fe2000801088c */
[----:B------:R-:W-:-:S01]  /*8440*/  FFMA.FTZ R117, R61, UR43, -R140 ;  /* 0x0000002b3d757c23 */ /* 0x000fc2000801088c */
[--C-:B------:R-:W-:Y:S01]  /*8450*/  FFMA.FTZ R61, R65, UR43, -R140.reuse ;  /* 0x0000002b413d7c23 */ /* 0x100fe2000801088c */
[----:B------:R-:W-:Y:S02]  /*8460*/  IMAD.U32 R65, RZ, RZ, UR43 ;  /* 0x0000002bff417e24 */ /* 0x000fe4000f8e00ff */
[--C-:B------:R-:W-:Y:S01]  /*8470*/  FFMA.FTZ R5, R120, UR43, -R140.reuse ;  /* 0x0000002b78057c23 */ /* 0x100fe2000801088c */
[----:B------:R-:W-:-:S01]  /*8480*/  FFMA.FTZ R120, R124, UR43, -R140 ;  /* 0x0000002b7c787c23 */ /* 0x000fc2000801088c */
[--C-:B------:R-:W-:Y:S01]  /*8490*/  FFMA.FTZ R124, R132, UR43, -R140.reuse ;  /* 0x0000002b847c7c23 */ /* 0x100fe2000801088c */
[----:B------:R-:W-:-:S01]  /*84a0*/  FFMA.FTZ R11, R104, UR43, -R140 ;  /* 0x0000002b680b7c23 */ /* 0x000fc2000801088c */
[----:B------:R-:W-:Y:S01]  /*84b0*/  FFMA.FTZ R104, R108, UR43, -R140 ;  /* 0x0000002b6c687c23 */ /* 0x000fe2000801088c */
[----:B------:R-:W-:-:S01]  /*84c0*/  FFMA.FTZ R132, R2, R65, -8 ;  /* 0xc100000002847423 */ /* 0x000fc20000010041 */
[--C-:B------:R-:W-:Y:S01]  /*84d0*/  FFMA.FTZ R108, R116, UR43, -R140.reuse ;  /* 0x0000002b746c7c23 */ /* 0x100fe2000801088c */
[----:B------:R-:W-:-:S01]  /*84e0*/  FFMA.FTZ R116, R60, UR43, -R140 ;  /* 0x0000002b3c747c23 */ /* 0x000fc2000801088c */
[----:B------:R-:W-:Y:S01]  /*84f0*/  FFMA.FTZ R60, R64, UR43, -R140 ;  /* 0x0000002b403c7c23 */ /* 0x000fe2000801088c */
[----:B------:R-:W-:-:S01]  /*8500*/  FFMA.FTZ R64, R122, UR43, -R132 ;  /* 0x0000002b7a407c23 */ /* 0x000fc20008010884 */
[----:B------:R-:W-:Y:S01]  /*8510*/  FFMA.FTZ R8, R121, UR43, -R140 ;  /* 0x0000002b79087c23 */ /* 0x000fe2000801088c */
[----:B------:R-:W-:-:S01]  /*8520*/  FFMA.FTZ R65, R123, UR43, -R132 ;  /* 0x0000002b7b417c23 */ /* 0x000fc20008010884 */
[----:B------:R-:W0:Y:S01]  /*8530*/  MUFU.EX2 R5, R5 ;  /* 0x0000000500057308 */ /* 0x000e220000000800 */
[----:B------:R-:W-:-:S01]  /*8540*/  FFMA.FTZ R122, R126, UR43, -R132 ;  /* 0x0000002b7e7a7c23 */ /* 0x000fc20008010884 */
[----:B------:R-:W-:Y:S01]  /*8550*/  FFMA.FTZ R121, R125, UR43, -R140 ;  /* 0x0000002b7d797c23 */ /* 0x000fe2000801088c */
[----:B------:R-:W-:-:S01]  /*8560*/  FFMA.FTZ R123, R127, UR43, -R132 ;  /* 0x0000002b7f7b7c23 */ /* 0x000fc20008010884 */
[--C-:B------:R-:W-:Y:S01]  /*8570*/  FFMA.FTZ R9, R128, UR43, -R140.reuse ;  /* 0x0000002b80097c23 */ /* 0x100fe2000801088c */
[----:B------:R-:W-:-:S01]  /*8580*/  FFMA.FTZ R128, R68, UR43, -R140 ;  /* 0x0000002b44807c23 */ /* 0x000fc2000801088c */
[----:B------:R-:W-:Y:S01]  /*8590*/  FFMA.FTZ R68, R130, UR43, -R132 ;  /* 0x0000002b82447c23 */ /* 0x000fe20008010884 */
[----:B------:R-:W-:-:S01]  /*85a0*/  FFMA.FTZ R14, R113, UR43, -R140 ;  /* 0x0000002b710e7c23 */ /* 0x000fc2000801088c */
[----:B------:R-:W1:Y:S01]  /*85b0*/  MUFU.EX2 R64, R64 ;  /* 0x0000004000407308 */ /* 0x000e620000000800 */
[----:B------:R-:W-:-:S01]  /*85c0*/  FFMA.FTZ R10, R129, UR43, -R140 ;  /* 0x0000002b810a7c23 */ /* 0x000fc2000801088c */
[--C-:B------:R-:W-:Y:S01]  /*85d0*/  FFMA.FTZ R113, R85, UR43, -R140.reuse ;  /* 0x0000002b55717c23 */ /* 0x100fe2000801088c */
[----:B------:R-:W-:-:S01]  /*85e0*/  FFMA.FTZ R21, R89, UR43, -R140 ;  /* 0x0000002b59157c23 */ /* 0x000fc2000801088c */
[----:B------:R-:W-:Y:S01]  /*85f0*/  FFMA.FTZ R129, R69, UR43, -R140 ;  /* 0x0000002b45817c23 */ /* 0x000fe2000801088c */
[----:B------:R-:W-:-:S01]  /*8600*/  FFMA.FTZ R85, R115, UR43, -R132 ;  /* 0x0000002b73557c23 */ /* 0x000fc20008010884 */
[----:B------:R-:W-:Y:S01]  /*8610*/  FFMA.FTZ R89, R97, UR43, -R140 ;  /* 0x0000002b61597c23 */ /* 0x000fe2000801088c */
[----:B------:R-:W-:-:S01]  /*8620*/  FFMA.FTZ R69, R131, UR43, -R132 ;  /* 0x0000002b83457c23 */ /* 0x000fc20008010884 */
[----:B------:R-:W2:Y:S01]  /*8630*/  MUFU.EX2 R8, R8 ;  /* 0x0000000800087308 */ /* 0x000ea20000000800 */
[----:B------:R-:W-:-:S01]  /*8640*/  FFMA.FTZ R115, R95, UR43, -R132 ;  /* 0x0000002b5f737c23 */ /* 0x000fc20008010884 */
[----:B------:R-:W-:Y:S01]  /*8650*/  FFMA.FTZ R97, R101, UR43, -R140 ;  /* 0x0000002b65617c23 */ /* 0x000fe2000801088c */
[----:B------:R-:W-:-:S01]  /*8660*/  FFMA.FTZ R95, R99, UR43, -R132 ;  /* 0x0000002b635f7c23 */ /* 0x000fc20008010884 */
[----:B------:R-:W-:Y:S01]  /*8670*/  FFMA.FTZ R101, R77, UR43, -R140 ;  /* 0x0000002b4d657c23 */ /* 0x000fe2000801088c */
[----:B0-----:R-:W-:-:S01]  /*8680*/  FFMA.FTZ R99, R20, R4, R5 ;  /* 0x0000000414637223 */ /* 0x001fc20000010005 */
[----:B------:R-:W-:Y:S01]  /*8690*/  FFMA.FTZ R77, R81, UR43, -R140 ;  /* 0x0000002b514d7c23 */ /* 0x000fe2000801088c */
[----:B------:R-:W-:-:S01]  /*86a0*/  FFMA.FTZ R126, R134, UR43, -R132 ;  /* 0x0000002b867e7c23 */ /* 0x000fc20008010884 */
[----:B------:R-:W0:Y:S01]  /*86b0*/  MUFU.EX2 R65, R65 ;  /* 0x0000004100417308 */ /* 0x000e220000000800 */
[----:B-1----:R-:W-:-:S01]  /*86c0*/  FFMA.FTZ R4, R6, R3, R64 ;  /* 0x0000000306047223 */ /* 0x002fc20000010040 */
[----:B------:R-:W-:Y:S01]  /*86d0*/  FFMA.FTZ R81, R107, UR43, -R132 ;  /* 0x0000002b6b517c23 */ /* 0x000fe20008010884 */
[----:B------:R-:W-:-:S01]  /*86e0*/  FFMA.FTZ R13, R112, UR43, -R140 ;  /* 0x0000002b700d7c23 */ /* 0x000fc2000801088c */
[----:B------:R-:W-:Y:S01]  /*86f0*/  FFMA.FTZ R107, R111, UR43, -R132 ;  /* 0x0000002b6f6b7c23 */ /* 0x000fe20008010884 */
[----:B------:R-:W-:-:S01]  /*8700*/  FFMA.FTZ R112, R84, UR43, -R140 ;  /* 0x0000002b54707c23 */ /* 0x000fc2000801088c */
[----:B------:R-:W-:Y:S01]  /*8710*/  FFMA.FTZ R111, R119, UR43, -R132 ;  /* 0x0000002b776f7c23 */ /* 0x000fe20008010884 */
[----:B------:R-:W-:-:S01]  /*8720*/  FFMA.FTZ R125, R133, UR43, -R140 ;  /* 0x0000002b857d7c23 */ /* 0x000fc2000801088c */
[----:B------:R-:W1:Y:S01]  /*8730*/  MUFU.EX2 R120, R120 ;  /* 0x0000007800787308 */ /* 0x000e620000000800 */
[----:B--2---:R-:W-:-:S01]  /*8740*/  FADD.FTZ R3, R8, R99 ;  /* 0x0000006308037221 */ /* 0x004fc20000010000 */
[----:B------:R-:W-:Y:S01]  /*8750*/  FFMA.FTZ R15, R88, UR43, -R140 ;  /* 0x0000002b580f7c23 */ /* 0x000fe2000801088c */
[----:B------:R-:W-:-:S01]  /*8760*/  FFMA.FTZ R84, R114, UR43, -R132 ;  /* 0x0000002b72547c23 */ /* 0x000fc20008010884 */
[----:B------:R-:W-:Y:S01]  /*8770*/  FFMA.FTZ R88, R96, UR43, -R140 ;  /* 0x0000002b60587c23 */ /* 0x000fe2000801088c */
[----:B------:R-:W-:-:S01]  /*8780*/  FFMA.FTZ R127, R135, UR43, -R132 ;  /* 0x0000002b877f7c23 */ /* 0x000fc20008010884 */
[----:B------:R-:W-:Y:S01]  /*8790*/  FFMA.FTZ R114, R94, UR43, -R132 ;  /* 0x0000002b5e727c23 */ /* 0x000fe20008010884 */
[----:B------:R-:W-:-:S01]  /*87a0*/  FFMA.FTZ R96, R100, UR43, -R140 ;  /* 0x0000002b64607c23 */ /* 0x000fc2000801088c */
[----:B------:R-:W2:Y:S01]  /*87b0*/  MUFU.EX2 R122, R122 ;  /* 0x0000007a007a7308 */ /* 0x000ea20000000800 */
[----:B0-----:R-:W-:-:S01]  /*87c0*/  FADD.FTZ R119, R65, R4 ;  /* 0x0000000441777221 */ /* 0x001fc20000010000 */
[----:B------:R-:W-:Y:S01]  /*87d0*/  FFMA.FTZ R94, R98, UR43, -R132 ;  /* 0x0000002b625e7c23 */ /* 0x000fe20008010884 */
[----:B------:R-:W-:-:S01]  /*87e0*/  FFMA.FTZ R100, R76, UR43, -R140 ;  /* 0x0000002b4c647c23 */ /* 0x000fc2000801088c */
[----:B------:R-:W-:Y:S01]  /*87f0*/  FFMA.FTZ R98, R102, UR43, -R132 ;  /* 0x0000002b66627c23 */ /* 0x000fe20008010884 */
        /* <DEDUP_REMOVED lines=13> */
[----:B------:R-:W-:Y:S01]  /*88d0*/  FFMA.FTZ R72, R72, UR43, -R140 ;  /* 0x0000002b48487c23 */ /* 0x000fe2000801088c */
[----:B------:R-:W-:Y:S01]  /*88e0*/  QGMMA.64x64x32.F32.E4M3.E4M3 R24, R136, gdesc[UR4], R24, gsb0 ;  /* 0x00e0000488187df3 */ /* 0x000fe20008000818 */
[----:B------:R-:W-:-:S01]  /*88f0*/  FFMA.FTZ R74, R74, UR43, -R132 ;  /* 0x0000002b4a4a7c23 */ /* 0x000fc20008010884 */
[----:B------:R-:W-:Y:S01]  /*8900*/  FFMA.FTZ R73, R73, UR43, -R140 ;  /* 0x0000002b49497c23 */ /* 0x000fe2000801088c */
[----:B------:R-:W-:-:S01]  /*8910*/  FFMA.FTZ R75, R75, UR43, -R132 ;  /* 0x0000002b4b4b7c23 */ /* 0x000fc20008010884 */
[----:B------:R-:W-:Y:S01]  /*8920*/  FFMA.FTZ R56, R56, UR43, -R140 ;  /* 0x0000002b38387c23 */ /* 0x000fe2000801088c */
[----:B------:R-:W2:Y:S01]  /*8930*/  MUFU.EX2 R9, R9 ;  /* 0x0000000900097308 */ /* 0x000ea20000000800 */
[----:B0-----:R-:W-:-:S01]  /*8940*/  FADD.FTZ R4, R121, R4 ;  /* 0x0000000479047221 */ /* 0x001fc20000010000 */
[----:B------:R-:W-:Y:S01]  /*8950*/  FFMA.FTZ R58, R58, UR43, -R132 ;  /* 0x0000002b3a3a7c23 */ /* 0x000fe20008010884 */
[----:B------:R-:W-:-:S01]  /*8960*/  FFMA.FTZ R57, R57, UR43, -R140 ;  /* 0x0000002b39397c23 */ /* 0x000fc2000801088c */
[----:B------:R-:W-:-:S04]  /*8970*/  FFMA.FTZ R59, R59, UR43, -R132 ;  /* 0x0000002b3b3b7c23 */ /* 0x000fc80008010884 */
        /* <DEDUP_REMOVED lines=18> */
[----:B------:R-:W-:Y:S01]  /*8aa0*/  FFMA.FTZ R102, R78, UR43, -R132 ;  /* 0x0000002b4e667c23 */ /* 0x000fe20008010884 */
[----:B------:R-:W-:-:S05]  /*8ab0*/  WARPGROUP.DEPBAR.LE gsb0, 0x0 ;  /* 0x00008000000079c5 */ /* 0x000fca0000010000 */
        /* <DEDUP_REMOVED lines=17> */
[----:B------:R-:W-:-:S06]  /*8bd0*/  FFMA.FTZ R78, R82, UR43, -R132 ;  /* 0x0000002b524e7c23 */ /* 0x000fcc0008010884 */
[----:B------:R-:W2:Y:S01]  /*8be0*/  MUFU.EX2 R14, R14 ;  /* 0x0000000e000e7308 */ /* 0x000ea20000000800 */
[----:B0-----:R-:W-:-:S07]  /*8bf0*/  FADD.FTZ R79, R13, R4 ;  /* 0x000000040d4f7221 */ /* 0x001fce0000010000 */
[----:B------:R-:W0:Y:S01]  /*8c00*/  MUFU.EX2 R85, R85 ;  /* 0x0000005500557308 */ /* 0x000e220000000800 */
[----:B-1----:R-:W-:-:S07]  /*8c10*/  FADD.FTZ R4, R84, R3 ;  /* 0x0000000354047221 */ /* 0x002fce0000010000 */
[----:B------:R-:W1:Y:S01]  /*8c20*/  MUFU.EX2 R108, R108 ;  /* 0x0000006c006c7308 */ /* 0x000e620000000800 */
[----:B--2---:R-:W-:-:S01]  /*8c30*/  FADD.FTZ R3, R14, R79 ;  /* 0x0000004f0e037221 */ /* 0x004fc20000010000 */
[--C-:B------:R-:W-:Y:S01]  /*8c40*/  FFMA.FTZ R79, R83, UR43, -R132.reuse ;  /* 0x0000002b534f7c23 */ /* 0x100fe20008010884 */
[----:B------:R-:W-:-:S05]  /*8c50*/  FFMA.FTZ R83, R87, UR43, -R132 ;  /* 0x0000002b57537c23 */ /* 0x000fca0008010884 */
        /* <DEDUP_REMOVED lines=10> */
[----:B------:R-:W-:-:S06]  /*8d00*/  FFMA.FTZ R82, R86, UR43, -R132 ;  /* 0x0000002b56527c23 */ /* 0x000fcc0008010884 */
        /* <DEDUP_REMOVED lines=61> */
[----:B0-----:R-:W-:-:S01]  /*90e0*/  FADD.FTZ R4, R112, R3 ;  /* 0x0000000370047221 */ /* 0x001fc20000010000 */
[----:B------:R-:W-:-:S05]  /*90f0*/  IMAD.U32 R3, RZ, RZ, UR47 ;  /* 0x0000002fff037e24 */ /* 0x000fca000f8e00ff */
[----:B------:R-:W-:Y:S01]  /*9100*/  @!P0 LEA R3, R3, UR45, 0x3 ;  /* 0x0000002d03038c11 */ /* 0x000fe2000f8e18ff */
[----:B------:R-:W0:Y:S01]  /*9110*/  MUFU.EX2 R83, R83 ;  /* 0x0000005300537308 */ /* 0x000e220000000800 */
[----:B-1----:R-:W-:-:S03]  /*9120*/  FADD.FTZ R66, R82, R119 ;  /* 0x0000007752427221 */ /* 0x002fc60000010000 */
[----:B------:R-:W-:-:S04]  /*9130*/  @!P0 VIADD R3, R3, 0x13240 ;  /* 0x0001324003038836 */ /* 0x000fc80000000000 */
[----:B------:R-:W1:Y:S01]  /*9140*/  MUFU.EX2 R56, R56 ;  /* 0x0000003800387308 */ /* 0x000e620000000800 */
[----:B--2---:R-:W-:-:S01]  /*9150*/  FADD.FTZ R67, R113, R4 ;  /* 0x0000000471437221 */ /* 0x004fc20000010000 */
[----:B------:R-:W-:-:S04]  /*9160*/  @!P0 PRMT R3, RZ, 0x654, R3 ;  /* 0x00000654ff038816 */ /* 0x000fc80000000003 */
[----:B------:R2:W-:Y:S02]  /*9170*/  @!P0 SYNCS.ARRIVE.TRANS64.RED.A1T0 RZ, [R3+URZ], RZ ;  /* 0x000000ff03ff89a7 */ /* 0x0005e4000810043f */
[----:B------:R-:W3:Y:S01]  /*9180*/  MUFU.EX2 R58, R58 ;  /* 0x0000003a003a7308 */ /* 0x000ee20000000800 */
[----:B0-----:R-:W-:-:S01]  /*9190*/  FADD.FTZ R119, R83, R66 ;  /* 0x0000004253777221 */ /* 0x001fc20000010000 */
[----:B------:R-:W-:-:S06]  /*91a0*/  FFMA.FTZ R66, R70, UR43, -R132 ;  /* 0x0000002b46427c23 */ /* 0x000fcc0008010884 */
[----:B------:R-:W0:Y:S01]  /*91b0*/  MUFU.EX2 R57, R57 ;  /* 0x0000003900397308 */ /* 0x000e220000000800 */
[----:B-1----:R-:W-:-:S01]  /*91c0*/  FADD.FTZ R4, R56, R67 ;  /* 0x0000004338047221 */ /* 0x002fc20000010000 */
[----:B------:R-:W-:-:S06]  /*91d0*/  FFMA.FTZ R67, R71, UR43, -R132 ;  /* 0x0000002b47437c23 */ /* 0x000fcc0008010884 */
[----:B------:R-:W1:Y:S01]  /*91e0*/  MUFU.EX2 R59, R59 ;  /* 0x0000003b003b7308 */ /* 0x000e620000000800 */
[----:B---3--:R-:W-:-:S07]  /*91f0*/  FADD.FTZ R70, R58, R119 ;  /* 0x000000773a467221 */ /* 0x008fce0000010000 */
[----:B------:R-:W3:Y:S01]  /*9200*/  MUFU.EX2 R116, R116 ;  /* 0x0000007400747308 */ /* 0x000ee20000000800 */
[----:B0-----:R-:W-:-:S07]  /*9210*/  FADD.FTZ R119, R57, R4 ;  /* 0x0000000439777221 */ /* 0x001fce0000010000 */
[----:B------:R-:W0:Y:S01]  /*9220*/  MUFU.EX2 R86, R86 ;  /* 0x0000005600567308 */ /* 0x000e220000000800 */
[----:B-1----:R-:W-:-:S07]  /*9230*/  FADD.FTZ R131, R59, R70 ;  /* 0x000000463b837221 */ /* 0x002fce0000010000 */
[----:B------:R-:W2:Y:S01]  /*9240*/  MUFU.EX2 R117, R117 ;  /* 0x0000007500757308 */ /* 0x000ea20000000800 */
[----:B---3--:R-:W-:-:S07]  /*9250*/  FADD.FTZ R4, R116, R119 ;  /* 0x0000007774047221 */ /* 0x008fce0000010000 */
        /* <DEDUP_REMOVED lines=18> */
[----:B0-----:R-:W-:-:S03]  /*9380*/  FADD.FTZ R4, R129, R4 ;  /* 0x0000000481047221 */ /* 0x001fc60000010000 */
[----:B--2---:R-:W-:Y:S01]  /*9390*/  FADD.FTZ R3, R67, R70 ;  /* 0x0000004643037221 */ /* 0x004fe20000010000 */
[----:B------:R-:W-:Y:S06]  /*93a0*/  @!P1 BRA `(.L_x_1682) ;  /* 0x0000000000049947 */ /* 0x000fec0003800000 */
[----:B------:R-:W-:Y:S01]  /*93b0*/  BPT.TRAP 0x1 ;  /* 0x000000040000795c */ /* 0x000fe20000300000 */
.L_x_1682:
        /* <DEDUP_REMOVED lines=83> */
.L_x_1673:
[----:B------:R-:W-:Y:S06]  /*98f0*/  BAR.ARV 0x8, 0x200 ;  /* 0x0208000000007b1d */ /* 0x000fec0000002000 */
[----:B------:R-:W-:Y:S05]  /*9900*/  @!P1 BRA `(.L_x_1684) ;  /* 0x0000000000049947 */ /* 0x000fea0003800000 */
[----:B------:R-:W-:Y:S01]  /*9910*/  BPT.TRAP 0x1 ;  /* 0x000000040000795c */ /* 0x000fe20000300000 */
.L_x_1684:
[----:B------:R-:W-:Y:S01]  /*9920*/  ULEA UR5, UR47, UR45, 0x3 ;  /* 0x0000002d2f057291 */ /* 0x000fe2000f8e183f */
[----:B------:R-:W-:-:S05]  /*9930*/  IMAD.U32 R5, RZ, RZ, UR48 ;  /* 0x00000030ff057e24 */ /* 0x000fca000f8e00ff */
[----:B------:R-:W-:-:S04]  /*9940*/  SHF.L.U32 R5, R5, 0x1f, RZ ;  /* 0x0000001f05057819 */ /* 0x000fc800000006ff */
[----:B------:R0:W1:Y:S01]  /*9950*/  SYNCS.PHASECHK.TRANS64.TRYWAIT P0, [UR5+0x13250], R5 ;  /* 0x01325005ff0075a7 */ /* 0x0000620008000145 */
[----:B------:R-:W-:Y:S05]  /*9960*/  @!P1 BRA `(.L_x_1685) ;  /* 0x0000000000049947 */ /* 0x000fea0003800000 */
[----:B------:R-:W-:Y:S01]  /*9970*/  BPT.TRAP 0x1 ;  /* 0x000000040000795c */ /* 0x000fe20000300000 */
.L_x_1685:
[----:B-1----:R-:W-:Y:S05]  /*9980*/  @P0 BRA `(.L_x_1686) ;  /* 0x0000000000080947 */ /* 0x002fea0003800000 */
[----:B------:R-:W1:Y:S02]  /*9990*/  SYNCS.PHASECHK.TRANS64.TRYWAIT P0, [UR5+0x13250], R5 ;  /* 0x01325005ff0075a7 */ /* 0x000e640008000145 */
[----:B-1----:R-:W-:Y:S05]  /*99a0*/  @!P0 BRA `(.L_x_1687) ;  /* 0x0000008c006c8947 */ /* 0x002fea0003800000 */
.L_x_1686:
[----:B------:R-:W-:Y:S01]  /*99b0*/  ULDC.64 UR8, c[0x0][0x9a0] ;  /* 0x0002680000087ab9 */ /* 0x000fe20000000a00 */
[----:B------:R-:W-:Y:S01]  /*99c0*/  UIADD3 UR45, UR45, 0x1000, URZ ;  /* 0x000010002d2d7890 */ /* 0x000fe2000fffe03f */
[----:B------:R-:W-:Y:S01]  /*99d0*/  ISETP.NE.U32.AND P0, PT, RZ, UR8, PT ;  /* 0x00000008ff007c0c */ /* 0x000fe2000bf05070 */
[----:B------:R-:W-:Y:S01]  /*99e0*/  WARPGROUP.ARRIVE ;  /* 0x00000000000079c5 */ /* 0x000fe20000000000 */
[----:B------:R-:W-:Y:S01]  /*99f0*/  UMOV UR7, 0xc0000010 ;  /* 0xc000001000077882 */ /* 0x000fe20000000000 */
[----:B------:R-:W-:Y:S01]  /*9a00*/  USHF.R.U32.HI UR45, URZ, 0x4, UR45 ;  /* 0x000000043f2d7899 */ /* 0x000fe2000801162d */
[----:B------:R-:W-:-:S03]  /*9a10*/  ISETP.NE.AND.EX P0, PT, RZ, UR9, PT, P0 ;  /* 0x00000009ff007c0c */ /* 0x000fc6000bf05300 */
[----:B------:R-:W-:-:S04]  /*9a20*/  ULOP3.LUT UR45, UR45, 0x3fff, URZ, 0xc0, !UPT ;  /* 0x00003fff2d2d7892 */ /* 0x000fc8000f8ec03f */
[----:B------:R-:W-:-:S04]  /*9a30*/  ULOP3.LUT UR4, UR45, 0x10000, URZ, 0xfc, !UPT ;  /* 0x000100002d047892 */ /* 0x000fc8000f8efc3f */
[----:B------:R-:W-:Y:S02]  /*9a40*/  UIMAD UR4, UR47, 0x280, UR4 ;  /* 0x000002802f0478a4 */ /* 0x000fe4000f8e0204 */
[----:B------:R-:W2:Y:S05]  /*9a50*/  @P0 LDC.64 R10, c[0x0][0x9c8] ;  /* 0x00027200ff0a0b82 */ /* 0x000eaa0000000a00 */
[----:B------:R-:W-:Y:S02]  /*9a60*/  UMOV UR6, UR4 ;  /* 0x0000000400067c82 */ /* 0x000fe40008000000 */
[----:B------:R-:W-:Y:S01]  /*9a70*/  QGMMA.64x64x32.F32.E4M3.E4M3 R24, R152, gdesc[UR4], R24, gsb0 ;  /* 0x00e0000498187df3 */ /* 0x000fe20008000818 */
[----:B--2---:R-:W-:-:S02]  /*9a80*/  @P0 IMAD R8, R10, UR37, RZ ;  /* 0x000000250a080c24 */ /* 0x004fc4000f8e02ff */
[----:B-1----:R-:W-:-:S04]  /*9a90*/  @P0 IMAD.WIDE.U32 R6, R10, UR36, RZ ;  /* 0x000000240a060c25 */ /* 0x002fc8000f8e00ff */
[----:B0-----:R-:W-:Y:S02]  /*9aa0*/  @P0 IMAD R5, R11, UR36, R8 ;  /* 0x000000240b050c24 */ /* 0x001fe4000f8e0208 */
[----:B------:R-:W0:Y:S02]  /*9ab0*/  @P0 LDC.64 R8, c[0x0][0x9d0] ;  /* 0x00027400ff080b82 */ /* 0x000e240000000a00 */
[----:B------:R-:W-:Y:S01]  /*9ac0*/  @P0 IMAD.IADD R7, R7, 0x1, R5 ;  /* 0x0000000107070824 */ /* 0x000fe200078e0205 */
[----:B------:R-:W-:Y:S01]  /*9ad0*/  UIADD3 UR6, UR4, 0x80, URZ ;  /* 0x0000008004067890 */ /* 0x000fe2000fffe03f */
[----:B0-----:R-:W-:-:S04]  /*9ae0*/  @P0 IMAD.WIDE.U32 R6, R8, UR39, R6 ;  /* 0x0000002708060c25 */ /* 0x001fc8000f8e0006 */
[----:B------:R-:W-:Y:S01]  /*9af0*/  @P0 IMAD R5, R9, UR39, R7 ;  /* 0x0000002709050c24 */ /* 0x000fe2000f8e0207 */
[----:B------:R-:W-:-:S04]  /*9b00*/  @P0 LEA R8, P2, R6, UR8, 0x2 ;  /* 0x0000000806080c11 */ /* 0x000fc8000f8410ff */
[----:B------:R-:W-:Y:S01]  /*9b10*/  @P0 LEA.HI.X R9, R6, UR9, R5, 0x2, P2 ;  /* 0x0000000906090c11 */ /* 0x000fe200090f1405 */
[----:B------:R-:W-:-:S06]  /*9b20*/  IMAD.MOV.U32 R5, RZ, RZ, 0x3f800000 ;  /* 0x3f800000ff057424 */ /* 0x000fcc00078e00ff */
        /* <DEDUP_REMOVED lines=13> */
[----:B0-----:R-:W0:Y:S01]  /*9c00*/  SHFL.BFLY PT, R8, R3, 0x2, 0x1f ;  /* 0x0c401f0003087f89 */ /* 0x001e2200000e0000 */
[----:B------:R-:W-:Y:S02]  /*9c10*/  WARPGROUP.DEPBAR.LE gsb0, 0x0 ;  /* 0x00008000000079c5 */ /* 0x000fe40000010000 */
[----:B------:R-:W-:-:S06]  /*9c20*/  WARPGROUP.ARRIVE ;  /* 0x00000000000079c5 */ /* 0x000fcc0000000000 */
[----:B------:R-:W-:Y:S01]  /*9c30*/  QGMMA.64x64x32.F32.E4M3.E4M3 R24, R140, gdesc[UR4], R24, gsb0 ;  /* 0x00e000048c187df3 */ /* 0x000fe20008000818 */
[----:B-1----:R-:W-:-:S01]  /*9c40*/  FADD.FTZ R7, R7, R4 ;  /* 0x0000000407077221 */ /* 0x002fc20000010000 */
[----:B------:R-:W-:Y:S01]  /*9c50*/  UIADD3 UR6, UR4, 0x200, URZ ;  /* 0x0000020004067890 */ /* 0x000fe2000fffe03f */
[----:B0-----:R-:W-:-:S01]  /*9c60*/  FADD.FTZ R8, R8, R3 ;  /* 0x0000000308087221 */ /* 0x001fc20000010000 */
[----:B------:R-:W-:Y:S02]  /*9c70*/  UMOV UR7, 0xc0000010 ;  /* 0xc000001000077882 */ /* 0x000fe40000000000 */
[----:B------:R-:W0:Y:S04]  /*9c80*/  SHFL.BFLY PT, R6, R7, 0x1, 0x1f ;  /* 0x0c201f0007067f89 */ /* 0x000e2800000e0000 */
        /* <DEDUP_REMOVED lines=33> */
.L_x_1688:
        /* <DEDUP_REMOVED lines=42> */
.L_x_1655:
        /* <DEDUP_REMOVED lines=14> */
[----:B------:R-:W-:Y:S01]  /*a220*/  ULDC.64 UR10, c[0x0][0xc00] ;  /* 0x00030000000a7ab9 */ /* 0x000fe20000000a00 */
[----:B------:R-:W2:Y:S01]  /*a230*/  LDL R12, [R1+0x18] ;  /* 0x00001800010c7983 */ /* 0x000ea20000100800 */
[----:B0-----:R-:W-:-:S05]  /*a240*/  IMAD.SHL.U32 R2, R10, 0x4, RZ ;  /* 0x000000040a027824 */ /* 0x001fca00078e00ff */
[----:B------:R-:W-:Y:S01]  /*a250*/  LOP3.LUT R2, R2, 0xc, RZ, 0xc0, !PT ;  /* 0x0000000c02027812 */ /* 0x000fe200078ec0ff */
[----:B------:R-:W-:Y:S03]  /*a260*/  BAR.SYNC.DEFER_BLOCKING 0x1, 0x180 ;  /* 0x0046000000007b1d */ /* 0x000fe60000010000 */
[----:B------:R-:W-:-:S05]  /*a270*/  IADD3 R2, P0, R2, UR8, RZ ;  /* 0x0000000802027c10 */ /* 0x000fca000ff1e0ff */
[----:B------:R-:W-:Y:S01]  /*a280*/  IMAD.X R3, RZ, RZ, UR9, P0 ;  /* 0x00000009ff037e24 */ /* 0x000fe200080e06ff */
[----:B------:R-:W0:Y:S01]  /*a290*/  S2R R13, SR_SWINHI ;  /* 0x00000000000d7919 */ /* 0x000e220000002f00 */
[----:B------:R-:W-:-:S03]  /*a2a0*/  ULDC.64 UR8, c[0x0][0xc00] ;  /* 0x0003000000087ab9 */ /* 0x000fc60000000a00 */
[----:B------:R2:W3:Y:S01]  /*a2b0*/  LDG.E.CONSTANT R11, desc[UR54][R2.64] ;  /* 0x00000036020b7981 */ /* 0x0004e2000c1e9900 */
[----:B------:R-:W-:Y:S01]  /*a2c0*/  LOP3.LUT P0, R10, R10, 0x3, RZ, 0xc0, !PT ;  /* 0x000000030a0a7812 */ /* 0x000fe2000780c0ff */
[----:B------:R-:W-:-:S03]  /*a2d0*/  UIMAD.WIDE UR8, UR36, 0x4, UR8 ;  /* 0x00000004240878a5 */ /* 0x000fc6000f8e0208 */
        /* <DEDUP_REMOVED lines=11> */
[----:B------:R-:W-:Y:S02]  /*a390*/  MOV R42, R0 ;  /* 0x00000000002a7202 */ /* 0x000fe40000000f00 */
[----:B0-----:R-:W-:-:S02]  /*a3a0*/  MOV R43, R13 ;  /* 0x0000000d002b7202 */ /* 0x001fc40000000f00 */
        /* <DEDUP_REMOVED lines=20> */
[----:B------:R-:W-:Y:S01]  /*a4f0*/  SEL R32, R55, R54, P0 ;  /* 0x0000003637207207 */ /* 0x000fe20000000000 */
[----:B--2---:R-:W-:Y:S01]  /*a500*/  IMAD.WIDE R2, R12, 0x2, R42 ;  /* 0x000000020c027825 */ /* 0x004fe200078e022a */
[----:B------:R-:W-:Y:S02]  /*a510*/  SEL R12, R38, R39, P0 ;  /* 0x00000027260c7207 */ /* 0x000fe40000000000 */
[C---:B------:R-:W-:Y:S02]  /*a520*/  IADD3 R9, P3, R2.reuse, 0x20, RZ ;  /* 0x0000002002097810 */ /* 0x040fe40007f7e0ff */
[----:B------:R-:W-:-:S02]  /*a530*/  LOP3.LUT R7, R2, 0x380, RZ, 0xc0, !PT ;  /* 0x0000038002077812 */ /* 0x000fc400078ec0ff */
[C---:B------:R-:W-:Y:S02]  /*a540*/  IADD3 R13, P2, R2.reuse, 0x40, RZ ;  /* 0x00000040020d7810 */ /* 0x040fe40007f5e0ff */
[----:B------:R-:W-:Y:S02]  /*a550*/  LOP3.LUT R8, R9, 0x380, RZ, 0xc0, !PT ;  /* 0x0000038009087812 */ /* 0x000fe400078ec0ff */
[----:B------:R-:W-:Y:S02]  /*a560*/  IADD3 R30, P1, R2, 0x60, RZ ;  /* 0x00000060021e7810 */ /* 0x000fe40007f3e0ff */
[----:B------:R-:W-:Y:S02]  /*a570*/  SHF.R.U64 R7, R7, 0x3, RZ ;  /* 0x0000000307077819 */ /* 0x000fe400000012ff */
[----:B------:R-:W-:Y:S01]  /*a580*/  LOP3.LUT R4, R13, 0x380, RZ, 0xc0, !PT ;  /* 0x000003800d047812 */ /* 0x000fe200078ec0ff */
[----:B------:R-:W-:Y:S01]  /*a590*/  IMAD.X R5, RZ, RZ, R3, P1 ;  /* 0x000000ffff057224 */ /* 0x000fe200008e0603 */
[----:B------:R-:W-:-:S02]  /*a5a0*/  SHF.R.U64 R8, R8, 0x3, RZ ;  /* 0x0000000308087819 */ /* 0x000fc400000012ff */
[----:B------:R-:W-:Y:S02]  /*a5b0*/  LOP3.LUT R15, R30, 0x380, RZ, 0xc0, !PT ;  /* 0x000003801e0f7812 */ /* 0x000fe400078ec0ff */
[----:B------:R-:W-:Y:S01]  /*a5c0*/  LOP3.LUT R2, R7, R2, RZ, 0x3c, !PT ;  /* 0x0000000207027212 */ /* 0x000fe200078e3cff */
[--C-:B------:R-:W-:Y:S01]  /*a5d0*/  IMAD.X R7, RZ, RZ, R3.reuse, P2 ;  /* 0x000000ffff077224 */ /* 0x100fe200010e0603 */
[----:B------:R-:W-:Y:S02]  /*a5e0*/  SHF.R.U64 R4, R4, 0x3, RZ ;  /* 0x0000000304047819 */ /* 0x000fe400000012ff */
[----:B------:R-:W-:Y:S01]  /*a5f0*/  LOP3.LUT R8, R8, R9, RZ, 0x3c, !PT ;  /* 0x0000000908087212 */ /* 0x000fe200078e3cff */
[----:B------:R-:W-:Y:S01]  /*a600*/  IMAD.X R9, RZ, RZ, R3, P3 ;  /* 0x000000ffff097224 */ /* 0x000fe200018e0603 */
[----:B------:R-:W-:Y:S02]  /*a610*/  SHF.R.U64 R15, R15, 0x3, RZ ;  /* 0x000000030f0f7819 */ /* 0x000fe400000012ff */
[----:B------:R-:W-:-:S02]  /*a620*/  MOV R67, R2 ;  /* 0x0000000200437202 */ /* 0x000fc40000000f00 */
[----:B------:R-:W-:Y:S02]  /*a630*/  LOP3.LUT R6, R4, R13, RZ, 0x3c, !PT ;  /* 0x0000000d04067212 */ /* 0x000fe400078e3cff */
[----:B------:R-:W-:Y:S02]  /*a640*/  LOP3.LUT R4, R15, R30, RZ, 0x3c, !PT ;  /* 0x0000001e0f047212 */ /* 0x000fe400078e3cff */
[----:B------:R-:W-:Y:S02]  /*a650*/  MOV R30, R6 ;  /* 0x00000006001e7202 */ /* 0x000fe40000000f00 */
[----:B------:R-:W-:Y:S02]  /*a660*/  MOV R65, R4 ;  /* 0x0000000400417202 */ /* 0x000fe40000000f00 */
[----:B------:R-:W-:Y:S02]  /*a670*/  MOV R66, R8 ;  /* 0x0000000800427202 */ /* 0x000fe40000000f00 */
[----:B---3--:R-:W-:Y:S01]  /*a680*/  LOP3.LUT R3, R11, 0x2, RZ, 0x3c, !PT ;  /* 0x000000020b037812 */ /* 0x008fe200078e3cff */
[----:B------:R-:W-:Y:S04]  /*a690*/  SHFL.IDX PT, R46, R96, R11, 0x1c1f ;  /* 0x001c1f0b602e7589 */ /* 0x000fe800000e0000 */
[----:B------:R-:W0:Y:S04]  /*a6a0*/  SHFL.IDX PT, R47, R92, R3, 0x1c1f ;  /* 0x001c1f035c2f7589 */ /* 0x000e2800000e0000 */
[----:B------:R-:W-:Y:S04]  /*a6b0*/  SHFL.IDX PT, R38, R68, R11, 0x1c1f ;  /* 0x001c1f0b44267589 */ /* 0x000fe800000e0000 */
[----:B------:R1:W-:Y:S04]  /*a6c0*/  SHFL.IDX PT, R39, R62, R3, 0x1c1f ;  /* 0x001c1f033e277589 */ /* 0x0003e800000e0000 */
[----:B------:R-:W-:Y:S04]  /*a6d0*/  SHFL.IDX PT, R54, R88, R11, 0x1c1f ;  /* 0x001c1f0b58367589 */ /* 0x000fe800000e0000 */
[----:B------:R-:W2:Y:S01]  /*a6e0*/  SHFL.IDX PT, R55, R84, R3, 0x1c1f ;  /* 0x001c1f0354377589 */ /* 0x000ea200000e0000 */
[----:B-1----:R-:W-:-:S03]  /*a6f0*/  IMAD.U32 R62, RZ, RZ, UR8 ;  /* 0x00000008ff3e7e24 */ /* 0x002fc6000f8e00ff */
[----:B------:R0:W-:Y:S04]  /*a700*/  SHFL.IDX PT, R34, R44, R11, 0x1c1f ;  /* 0x001c1f0b2c227589 */ /* 0x0001e800000e0000 */
[----:B------:R-:W-:Y:S04]  /*a710*/  SHFL.IDX PT, R35, R48, R3, 0x1c1f ;  /* 0x001c1f0330237589 */ /* 0x000fe800000e0000 */
[----:B------:R-:W-:Y:S01]  /*a720*/  SHFL.IDX PT, R2, R98, R11, 0x1c1f ;  /* 0x001c1f0b62027589 */ /* 0x000fe200000e0000 */
[----:B0-----:R-:W-:-:S03]  /*a730*/  SEL R44, R46, R47, P0 ;  /* 0x0000002f2e2c7207 */ /* 0x001fc60000000000 */
[----:B------:R-:W-:Y:S01]  /*a740*/  SHFL.IDX PT, R52, R80, R11, 0x1c1f ;  /* 0x001c1f0b50347589 */ /* 0x000fe200000e0000 */
[----:B------:R-:W-:-:S03]  /*a750*/  SEL R46, R47, R46, P0 ;  /* 0x0000002e2f2e7207 */ /* 0x000fc60000000000 */
[----:B------:R-:W0:Y:S04]  /*a760*/  SHFL.IDX PT, R5, R94, R3, 0x1c1f ;  /* 0x001c1f035e057589 */ /* 0x000e2800000e0000 */
[----:B------:R-:W-:Y:S01]  /*a770*/  SHFL.IDX PT, R10, R10, R11, 0x1c1f ;  /* 0x001c1f0b0a0a7589 */ /* 0x000fe200000e0000 */
[----:B--2---:R-:W-:Y:S02]  /*a780*/  SEL R50, R54, R55, P0 ;  /* 0x0000003736327207 */ /* 0x004fe40000000000 */
[----:B------:R-:W-:Y:S01]  /*a790*/  SEL R54, R55, R54, P0 ;  /* 0x0000003637367207 */ /* 0x000fe20000000000 */
[----:B------:R-:W1:Y:S04]  /*a7a0*/  SHFL.IDX PT, R53, R76, R3, 0x1c1f ;  /* 0x001c1f034c357589 */ /* 0x000e6800000e0000 */
[----:B------:R-:W-:Y:S04]  /*a7b0*/  SHFL.IDX PT, R28, R28, R11, 0x1c1f ;  /* 0x001c1f0b1c1c7589 */ /* 0x000fe800000e0000 */
[----:B------:R-:W2:Y:S04]  /*a7c0*/  SHFL.IDX PT, R15, R64, R3, 0x1c1f ;  /* 0x001c1f03400f7589 */ /* 0x000ea800000e0000 */
[----:B------:R3:W-:Y:S04]  /*a7d0*/  SHFL.IDX PT, R29, R36, R3, 0x1c1f ;  /* 0x001c1f03241d7589 */ /* 0x0007e800000e0000 */
[----:B------:R-:W-:Y:S01]  /*a7e0*/  SHFL.IDX PT, R4, R90, R11, 0x1c1f ;  /* 0x001c1f0b5a047589 */ /* 0x000fe200000e0000 */
[----:B0-----:R-:W-:-:S02]  /*a7f0*/  SEL R45, R2, R5, P0 ;  /* 0x00000005022d7207 */ /* 0x001fc40000000000 */
[----:B------:R-:W-:Y:S01]  /*a800*/  SEL R47, R5, R2, P0 ;  /* 0x00000002052f7207 */ /* 0x000fe20000000000 */
[----:B------:R-:W-:Y:S01]  /*a810*/  SHFL.IDX PT, R60, R60, R11, 0x1c1f ;  /* 0x001c1f0b3c3c7589 */ /* 0x000fe200000e0000 */
[----:B---3--:R-:W-:-:S03]  /*a820*/  SEL R36, R34, R35, P0 ;  /* 0x0000002322247207 */ /* 0x008fc60000000000 */
[----:B------:R-:W0:Y:S01]  /*a830*/  SHFL.IDX PT, R7, R86, R3, 0x1c1f ;  /* 0x001c1f0356077589 */ /* 0x000e2200000e0000 */
[----:B-1----:R-:W-:Y:S02]  /*a840*/  SEL R48, R52, R53, P0 ;  /* 0x0000003534307207 */ /* 0x002fe40000000000 */
[----:B------:R-:W-:Y:S01]  /*a850*/  SEL R34, R35, R34, P0 ;  /* 0x0000002223227207 */ /* 0x000fe20000000000 */
[----:B------:R-:W-:Y:S01]  /*a860*/  SHFL.IDX PT, R12, R12, R11, 0x1c1f ;  /* 0x001c1f0b0c0c7589 */ /* 0x000fe200000e0000 */
[----:B------:R-:W-:-:S03]  /*a870*/  SEL R52, R53, R52, P0 ;  /* 0x0000003435347207 */ /* 0x000fc60000000000 */
[----:B------:R-:W1:Y:S01]  /*a880*/  SHFL.IDX PT, R61, R70, R3, 0x1c1f ;  /* 0x001c1f03463d7589 */ /* 0x000e6200000e0000 */
[----:B--2---:R-:W-:-:S03]  /*a890*/  SEL R41, R10, R15, P0 ;  /* 0x0000000f0a297207 */ /* 0x004fc60000000000 */
[----:B------:R1:W2:Y:S04]  /*a8a0*/  SHFL.IDX PT, R21, R58, R3, 0x1c1f ;  /* 0x001c1f033a157589 */ /* 0x0002a800000e0000 */
[----:B------:R-:W-:Y:S04]  /*a8b0*/  SHFL.IDX PT, R6, R82, R11, 0x1c1f ;  /* 0x001c1f0b52067589 */ /* 0x000fe800000e0000 */
[----:B------:R-:W3:Y:S04]  /*a8c0*/  SHFL.IDX PT, R9, R78, R3, 0x1c1f ;  /* 0x001c1f034e097589 */ /* 0x000ee800000e0000 */
[----:B------:R-:W-:Y:S01]  /*a8d0*/  SHFL.IDX PT, R14, R14, R11, 0x1c1f ;  /* 0x001c1f0b0e0e7589 */ /* 0x000fe200000e0000 */
[----:B0-----:R-:W-:-:S02]  /*a8e0*/  SEL R51, R4, R7, P0 ;  /* 0x0000000704337207 */ /* 0x001fc40000000000 */
[----:B------:R-:W-:Y:S01]  /*a8f0*/  SEL R55, R7, R4, P0 ;  /* 0x0000000407377207 */ /* 0x000fe20000000000 */
[----:B------:R0:W4:Y:S01]  /*a900*/  SHFL.IDX PT, R25, R40, R3, 0x1c1f ;  /* 0x001c1f0328197589 */ /* 0x00012200000e0000 */
[----:B------:R-:W-:-:S03]  /*a910*/  F2FP.BF16.F32.PACK_AB R4, R45, R44 ;  /* 0x0000002c2d04723e */ /* 0x000fc600000010ff */
[----:B------:R-:W-:Y:S01]  /*a920*/  SHFL.IDX PT, R8, R74, R11, 0x1c1f ;  /* 0x001c1f0b4a087589 */ /* 0x000fe200000e0000 */
[----:B-1----:R-:W-:Y:S02]  /*a930*/  SEL R58, R60, R61, P0 ;  /* 0x0000003d3c3a7207 */ /* 0x002fe40000000000 */
[----:B------:R-:W-:Y:S01]  /*a940*/  SEL R60, R61, R60, P0 ;  /* 0x0000003c3d3c7207 */ /* 0x000fe20000000000 */
[----:B------:R-:W-:Y:S01]  /*a950*/  SHFL.IDX PT, R24, R24, R11, 0x1c1f ;  /* 0x001c1f0b18187589 */ /* 0x000fe200000e0000 */
[----:B--2---:R-:W-:Y:S02]  /*a960*/  SEL R37, R12, R21, P0 ;  /* 0x000000150c257207 */ /* 0x004fe40000000000 */
[----:B0-----:R-:W-:Y:S01]  /*a970*/  SEL R40, R38, R39, P0 ;  /* 0x0000002726287207 */ /* 0x001fe20000000000 */
[----:B------:R-:W0:Y:S01]  /*a980*/  SHFL.IDX PT, R13, R72, R3, 0x1c1f ;  /* 0x001c1f03480d7589 */ /* 0x000e2200000e0000 */
[----:B------:R-:W-:Y:S02]  /*a990*/  SEL R38, R39, R38, P0 ;  /* 0x0000002627267207 */ /* 0x000fe40000000000 */
[----:B------:R-:W-:Y:S01]  /*a9a0*/  SEL R39, R15, R10, P0 ;  /* 0x0000000a0f277207 */ /* 0x000fe20000000000 */
[----:B------:R-:W-:Y:S01]  /*a9b0*/  SHFL.IDX PT, R26, R26, R11, 0x1c1f ;  /* 0x001c1f0b1a1a7589 */ /* 0x000fe200000e0000 */
[----:B------:R-:W-:-:S02]  /*a9c0*/  SEL R35, R21, R12, P0 ;  /* 0x0000000c15237207 */ /* 0x000fc40000000000 */
[----:B---3--:R-:W-:Y:S01]  /*a9d0*/  SEL R49, R6, R9, P0 ;  /* 0x0000000906317207 */ /* 0x008fe20000000000 */
[----:B------:R1:W2:Y:S01]  /*a9e0*/  SHFL.IDX PT, R27, R32, R3, 0x1c1f ;  /* 0x001c1f03201b7589 */ /* 0x0002a200000e0000 */
[----:B------:R-:W-:Y:S02]  /*a9f0*/  SEL R53, R9, R6, P0 ;  /* 0x0000000609357207 */ /* 0x000fe40000000000 */
[----:B------:R-:W-:Y:S01]  /*aa00*/  F2FP.BF16.F32.PACK_AB R5, R41, R40 ;  /* 0x000000282905723e */ /* 0x000fe200000010ff */
[----:B------:R3:W3:Y:S01]  /*aa10*/  SHFL.IDX PT, R63, R20, R3, 0x1c1f ;  /* 0x001c1f03143f7589 */ /* 0x0006e200000e0000 */
[----:B----4-:R-:W-:Y:S02]  /*aa20*/  SEL R33, R14, R25, P0 ;  /* 0x000000190e217207 */ /* 0x010fe40000000000 */
[----:B------:R-:W-:Y:S02]  /*aa30*/  F2FP.BF16.F32.PACK_AB R6, R47, R46 ;  /* 0x0000002e2f06723e */ /* 0x000fe400000010ff */
[----:B------:R-:W-:-:S02]  /*aa40*/  F2FP.BF16.F32.PACK_AB R7, R39, R38 ;  /* 0x000000262707723e */ /* 0x000fc400000010ff */
[----:B-1----:R-:W-:Y:S02]  /*aa50*/  SEL R32, R28, R29, P0 ;  /* 0x0000001d1c207207 */ /* 0x002fe40000000000 */
[----:B------:R-:W-:Y:S01]  /*aa60*/  SEL R28, R29, R28, P0 ;  /* 0x0000001c1d1c7207 */ /* 0x000fe20000000000 */
[----:B------:R-:W-:Y:S01]  /*aa70*/  STSM.16.M88.4 [R67], R4 ;  /* 0x0000000443007844 */ /* 0x000fe20000000200 */
[----:B------:R-:W-:Y:S02]  /*aa80*/  SEL R29, R25, R14, P0 ;  /* 0x0000000e191d7207 */ /* 0x000fe40000000000 */
[----:B0-----:R-:W-:Y:S02]  /*aa90*/  SEL R59, R8, R13, P0 ;  /* 0x0000000d083b7207 */ /* 0x001fe40000000000 */
[----:B------:R-:W-:Y:S02]  /*aaa0*/  SEL R61, R13, R8, P0 ;  /* 0x000000080d3d7207 */ /* 0x000fe40000000000 */
[----:B------:R-:W-:-:S02]  /*aab0*/  F2FP.BF16.F32.PACK_AB R8, R51, R50 ;  /* 0x000000323308723e */ /* 0x000fc400000010ff */
[----:B------:R-:W-:Y:S02]  /*aac0*/  F2FP.BF16.F32.PACK_AB R9, R37, R36 ;  /* 0x000000242509723e */ /* 0x000fe400000010ff */
[----:B--2---:R-:W-:Y:S02]  /*aad0*/  SEL R21, R24, R27, P0 ;  /* 0x0000001b18157207 */ /* 0x004fe40000000000 */
[----:B---3--:R-:W-:Y:S02]  /*aae0*/  SEL R3, R27, R24, P0 ;  /* 0x000000181b037207 */ /* 0x008fe40000000000 */
[----:B------:R-:W-:Y:S02]  /*aaf0*/  SEL R20, R26, R63, P0 ;  /* 0x0000003f1a147207 */ /* 0x000fe40000000000 */
[----:B------:R-:W-:Y:S01]  /*ab00*/  SEL R2, R63, R26, P0 ;  /* 0x0000001a3f027207 */ /* 0x000fe20000000000 */
[----:B------:R-:W-:Y:S01]  /*ab10*/  IMAD.U32 R63, RZ, RZ, UR9 ;  /* 0x00000009ff3f7e24 */ /* 0x000fe2000f8e00ff */
[----:B------:R-:W-:Y:S01]  /*ab20*/  F2FP.BF16.F32.PACK_AB R10, R55, R54 ;  /* 0x00000036370a723e */ /* 0x000fe200000010ff */
[----:B------:R-:W-:Y:S01]  /*ab30*/  ULDC.64 UR8, c[0x0][0xc08] ;  /* 0x0003020000087ab9 */ /* 0x000fe20000000a00 */
[----:B------:R-:W-:-:S02]  /*ab40*/  F2FP.BF16.F32.PACK_AB R11, R35, R34 ;  /* 0x00000022230b723e */ /* 0x000fc400000010ff */
[----:B------:R-:W-:Y:S02]  /*ab50*/  F2FP.BF16.F32.PACK_AB R12, R49, R48 ;  /* 0x00000030310c723e */ /* 0x000fe400000010ff */
[----:B------:R-:W-:Y:S01]  /*ab60*/  F2FP.BF16.F32.PACK_AB R13, R33, R32 ;  /* 0x00000020210d723e */ /* 0x000fe200000010ff */
[----:B------:R-:W-:Y:S01]  /*ab70*/  STSM.16.M88.4 [R66], R8 ;  /* 0x0000000842007844 */ /* 0x000fe20000000200 */
[----:B------:R-:W-:Y:S02]  /*ab80*/  F2FP.BF16.F32.PACK_AB R14, R53, R52 ;  /* 0x00000034350e723e */ /* 0x000fe400000010ff */
[----:B------:R-:W-:Y:S02]  /*ab90*/  F2FP.BF16.F32.PACK_AB R15, R29, R28 ;  /* 0x0000001c1d0f723e */ /* 0x000fe400000010ff */
[----:B------:R-:W-:Y:S02]  /*aba0*/  F2FP.BF16.F32.PACK_AB R24, R59, R58 ;  /* 0x0000003a3b18723e */ /* 0x000fe400000010ff */
[----:B------:R-:W-:Y:S01]  /*abb0*/  F2FP.BF16.F32.PACK_AB R25, R21, R20 ;  /* 0x000000141519723e */ /* 0x000fe200000010ff */
[----:B------:R-:W-:Y:S01]  /*abc0*/  STSM.16.M88.4 [R30], R12 ;  /* 0x0000000c1e007844 */ /* 0x000fe20000000200 */
[----:B------:R-:W-:-:S02]  /*abd0*/  F2FP.BF16.F32.PACK_AB R26, R61, R60 ;  /* 0x0000003c3d1a723e */ /* 0x000fc400000010ff */
[----:B------:R-:W-:Y:S02]  /*abe0*/  F2FP.BF16.F32.PACK_AB R27, R3, R2 ;  /* 0x00000002031b723e */ /* 0x000fe400000010ff */
[----:B------:R-:W-:-:S03]  /*abf0*/  ISETP.NE.U32.AND P0, PT, RZ, UR10, PT ;  /* 0x0000000aff007c0c */ /* 0x000fc6000bf05070 */
[----:B------:R0:W-:Y:S01]  /*ac00*/  STSM.16.M88.4 [R65], R24 ;  /* 0x0000001841007844 */ /* 0x0001e20000000200 */
[----:B------:R-:W-:Y:S01]  /*ac10*/  BAR.SYNC.DEFER_BLOCKING 0x1, 0x180 ;  /* 0x0046000000007b1d */ /* 0x000fe20000010000 */
[----:B------:R-:W-:-:S07]  /*ac20*/  ISETP.NE.AND.EX P0, PT, RZ, UR11, PT, P0 ;  /* 0x0000000bff007c0c */ /* 0x000fce000bf05300 */
[----:B0-----:R-:W0:Y:S06]  /*ac30*/  LDC R65, c[0x0][0xbe8] ;  /* 0x0002fa00ff417b82 */ /* 0x001e2c0000000800 */
[----:B------:R-:W2:Y:S01]  /*ac40*/  @P0 LDG.E R64, desc[UR54][R62.64] ;  /* 0x000000363e400981 */ /* 0x000ea2000c1e1900 */
[----:B------:R-:W-:Y:S01]  /*ac50*/  UISETP.NE.U32.AND UP0, UPT, UR8, URZ, UPT ;  /* 0x0000003f0800728c */ /* 0x000fe2000bf05070 */
[----:B------:R-:W-:-:S03]  /*ac60*/  ULDC UR4, c[0x0][0xa88] ;  /* 0x0002a20000047ab9 */ /* 0x000fc60000000800 */
[----:B------:R-:W-:Y:S01]  /*ac70*/  UISETP.NE.AND.EX UP0, UPT, UR9, URZ, UPT, UP0 ;  /* 0x0000003f0900728c */ /* 0x000fe2000bf05300 */
[----:B------:R-:W-:Y:S01]  /*ac80*/  IMAD.U32 R30, RZ, RZ, UR4 ;  /* 0x00000004ff1e7e24 */ /* 0x000fe2000f8e00ff */
[----:B------:R-:W-:-:S04]  /*ac90*/  UMOV UR16, 0x9b8 ;  /* 0x000009b800107882 */ /* 0x000fc80000000000 */
[----:B------:R-:W-:Y:S02]  /*aca0*/  PLOP3.LUT P4, PT, PT, PT, UP0, 0x80, 0x0 ;  /* 0x000000000000781c */ /* 0x000fe40003f8f008 */
[----:B0-----:R-:W-:-:S03]  /*acb0*/  ISETP.NE.AND P1, PT, R65, 0x1, PT ;  /* 0x000000014100780c */ /* 0x001fc60003f25270 */
[----:B------:R-:W-:-:S04]  /*acc0*/  @UP0 ULEA UR8, UP1, UR36, UR8, 0x2 ;  /* 0x0000000824080291 */ /* 0x000fc8000f82103f */
[----:B------:R-:W-:-:S06]  /*acd0*/  @UP0 ULEA.HI.X UR9, UR36, UR9, UR37, 0x2, UP1 ;  /* 0x0000000924090291 */ /* 0x000fcc00088f1425 */
[----:B------:R-:W0:Y:S01]  /*ace0*/  @P1 LDC R6, c[0x0][0xbec] ;  /* 0x0002fb00ff061b82 */ /* 0x000e220000000800 */
[----:B------:R-:W-:Y:S01]  /*acf0*/  UISETP.GT.AND UP1, UPT, UR46, 0x1, UPT ;  /* 0x000000012e00788c */ /* 0x000fe2000bf24270 */
[----:B------:R-:W-:-:S06]  /*ad00*/  IMAD.U32 R4, RZ, RZ, UR8 ;  /* 0x00000008ff047e24 */ /* 0x000fcc000f8e00ff */
[----:B------:R-:W1:Y:S01]  /*ad10*/  @P1 LDC R9, c[0x0][0xbf0] ;  /* 0x0002fc00ff091b82 */ /* 0x000e620000000800 */
[----:B------:R-:W-:Y:S01]  /*ad20*/  USEL UR16, UR16, 0x978, UP1 ;  /* 0x0000097810107887 */ /* 0x000fe20008800000 */
[----:B------:R-:W-:Y:S01]  /*ad30*/  IMAD.U32 R5, RZ, RZ, UR9 ;  /* 0x00000009ff057e24 */ /* 0x000fe2000f8e00ff */
[----:B------:R-:W-:Y:S01]  /*ad40*/  UISETP.NE.U32.AND UP0, UPT, UR10, URZ, UPT ;  /* 0x0000003f0a00728c */ /* 0x000fe2000bf05070 */
[----:B------:R-:W-:Y:S01]  /*ad50*/  VIADD R11, R17, UR40 ;  /* 0x00000028110b7c36 */ /* 0x000fe20008000000 */
[----:B------:R-:W-:Y:S02]  /*ad60*/  UMOV UR4, URZ ;  /* 0x0000003f00047c82 */ /* 0x000fe40008000000 */
[----:B------:R-:W-:Y:S01]  /*ad70*/  UISETP.NE.AND.EX UP0, UPT, UR11, URZ, UPT, UP0 ;  /* 0x0000003f0b00728c */ /* 0x000fe2000bf05300 */
[----:B------:R0:W5:Y:S01]  /*ad80*/  @P4 LDG.E R30, desc[UR54][R4.64] ;  /* 0x00000036041e4981 */ /* 0x000162000c1e1900 */
[----:B------:R-:W-:Y:S01]  /*ad90*/  USEL UR7, UR41, URZ, UP1 ;  /* 0x0000003f29077287 */ /* 0x000fe20008800000 */
[----:B------:R-:W-:Y:S01]  /*ada0*/  IMAD.MOV.U32 R7, RZ, RZ, R11 ;  /* 0x000000ffff077224 */ /* 0x000fe200078e000b */
[----:B------:R-:W-:-:S02]  /*adb0*/  USEL UR36, UR36, URZ, !UP0 ;  /* 0x0000003f24247287 */ /* 0x000fc4000c000000 */
[----:B------:R-:W-:Y:S01]  /*adc0*/  ULDC.64 UR10, c[0x0][UR16+0x218] ;  /* 0x00008600100a7abb */ /* 0x000fe20008000a00 */
[----:B------:R-:W-:Y:S01]  /*add0*/  ULDC.64 UR14, c[0x0][UR16+0x228] ;  /* 0x00008a00100e7abb */ /* 0x000fe20008000a00 */
[----:B------:R-:W-:Y:S01]  /*ade0*/  ULDC.64 UR12, c[0x0][UR16+0x220] ;  /* 0x00008800100c7abb */ /* 0x000fe20008000a00 */
[----:B------:R-:W-:Y:S02]  /*adf0*/  UIMAD.WIDE.U32 UR8, UR10, UR39, URZ ;  /* 0x000000270a0872a5 */ /* 0x000fe4000f8e003f */
[----:B------:R-:W-:Y:S01]  /*ae00*/  UIMAD.WIDE.U32 UR18, UR14, UR7, URZ ;  /* 0x000000070e1272a5 */ /* 0x000fe2000f8e003f */
[----:B0-----:R-:W-:Y:S01]  /*ae10*/  @P1 IMAD.HI.U32 R4, R11, R6, RZ ;  /* 0x000000060b041227 */ /* 0x001fe200078e00ff */
[----:B------:R-:W-:Y:S02]  /*ae20*/  UIMAD UR10, UR11, UR39, URZ ;  /* 0x000000270b0a72a4 */ /* 0x000fe4000f8e023f */
[----:B------:R-:W-:Y:S02]  /*ae30*/  UIMAD UR14, UR15, UR7, URZ ;  /* 0x000000070f0e72a4 */ /* 0x000fe4000f8e023f */
[----:B------:R-:W-:Y:S01]  /*ae40*/  USEL UR37, UR37, URZ, !UP0 ;  /* 0x0000003f25257287 */ /* 0x000fe2000c000000 */
[----:B-1----:R-:W-:Y:S01]  /*ae50*/  @P1 SHF.R.U32.HI R7, RZ, R9, R4 ;  /* 0x00000009ff071219 */ /* 0x002fe20000011604 */
[----:B------:R-:W-:Y:S01]  /*ae60*/  UIMAD UR7, UR13, UR36, URZ ;  /* 0x000000240d0772a4 */ /* 0x000fe2000f8e023f */
[----:B------:R-:W-:Y:S01]  /*ae70*/  IMAD.U32 R4, RZ, RZ, UR18 ;  /* 0x00000012ff047e24 */ /* 0x000fe2000f8e00ff */
[----:B------:R-:W-:Y:S01]  /*ae80*/  UIADD3 UR9, UR9, UR10, URZ ;  /* 0x0000000a09097290 */ /* 0x000fe2000fffe03f */
[----:B------:R-:W-:Y:S01]  /*ae90*/  IMAD.U32 R5, RZ, RZ, UR19 ;  /* 0x00000013ff057e24 */ /* 0x000fe2000f8e00ff */
[----:B------:R-:W-:Y:S01]  /*aea0*/  UIMAD.WIDE.U32 UR10, UR12, UR36, URZ ;  /* 0x000000240c0a72a5 */ /* 0x000fe2000f8e003f */
[--C-:B------:R-:W-:Y:S01]  /*aeb0*/  IMAD.MOV R6, RZ, RZ, -R7.reuse ;  /* 0x000000ffff067224 */ /* 0x100fe200078e0a07 */
[----:B------:R-:W-:Y:S01]  /*aec0*/  UIMAD UR7, UR12, UR37, UR7 ;  /* 0x000000250c0772a4 */ /* 0x000fe2000f8e0207 */
[----:B------:R-:W-:Y:S01]  /*aed0*/  SHF.R.S32.HI R5, RZ, 0x1f, R7 ;  /* 0x0000001fff057819 */ /* 0x000fe20000011407 */
[----:B------:R-:W-:Y:S01]  /*aee0*/  UIADD3 UR14, UR19, UR14, URZ ;  /* 0x0000000e130e7290 */ /* 0x000fe2000fffe03f */
[----:B------:R-:W-:Y:S01]  /*aef0*/  IMAD R9, R65, R6, R11 ;  /* 0x0000000641097224 */ /* 0x000fe200078e020b */
[----:B------:R-:W-:-:S04]  /*af00*/  UIADD3 UR7, UR11, UR7, URZ ;  /* 0x000000070b077290 */ /* 0x000fc8000fffe03f */
[----:B------:R-:W-:Y:S01]  /*af10*/  IMAD.U32 R8, RZ, RZ, UR14 ;  /* 0x0000000eff087e24 */ /* 0x000fe2000f8e00ff */
[----:B------:R-:W-:Y:S02]  /*af20*/  SHF.R.S32.HI R6, RZ, 0x1f, R9 ;  /* 0x0000001fff067819 */ /* 0x000fe40000011409 */
        /* <DEDUP_REMOVED lines=21> */
.L_x_1691:
        /* <DEDUP_REMOVED lines=13> */
[----:B--2---:R-:W-:-:S04]  /*b150*/  VIADD R13, R12, UR40 ;  /* 0x000000280c0d7c36 */ /* 0x004fc80008000000 */
        /* <DEDUP_REMOVED lines=36> */
[----:B------:R-:W-:Y:S02]  /*b3a0*/  IMAD.X R25, RZ, RZ, R43, P0 ;  /* 0x000000ffff197224 */ /* 0x000fe400000e062b */
[----:B------:R-:W-:-:S04]  /*b3b0*/  SHF.R.U64 R2, R2, 0x3, RZ ;  /* 0x0000000302027819 */ /* 0x000fc800000012ff */
[----:B------:R-:W-:Y:S02]  /*b3c0*/  LOP3.LUT R24, R2, R3, RZ, 0x3c, !PT ;  /* 0x0000000302187212 */ /* 0x000fe400078e3cff */
[----:B------:R-:W0:Y:S01]  /*b3d0*/  @P1 LDC R3, c[0x0][0xbf0] ;  /* 0x0002fc00ff031b82 */ /* 0x000e220000000800 */
[----:B------:R-:W-:Y:S02]  /*b3e0*/  UIMAD.WIDE.U32 UR8, UR4, UR10, URZ ;  /* 0x0000000a040872a5 */ /* 0x000fe4000f8e003f */
[----:B------:R-:W-:Y:S01]  /*b3f0*/  UIMAD UR7, UR4, UR11, UR7 ;  /* 0x0000000b040772a4 */ /* 0x000fe2000f8e0207 */
[----:B------:R-:W-:Y:S01]  /*b400*/  IMAD R2, R18, 0x30, R62 ;  /* 0x0000003012027824 */ /* 0x000fe200078e023e */
[----:B------:R-:W5:Y:S01]  /*b410*/  LD.E.128 R24, desc[UR54][R24.64] ;  /* 0x0000003618187980 */ /* 0x000f62000c101d00 */
[----:B------:R-:W-:Y:S01]  /*b420*/  ULDC.64 UR10, c[0x0][0xae8] ;  /* 0x0002ba00000a7ab9 */ /* 0x000fe20000000a00 */
[----:B------:R-:W-:Y:S01]  /*b430*/  UIADD3 UR9, UR9, UR7, URZ ;  /* 0x0000000709097290 */ /* 0x000fe2000fffe03f */
[----:B------:R-:W-:Y:S01]  /*b440*/  VIADD R29, R2, UR40 ;  /* 0x00000028021d7c36 */ /* 0x000fe20008000000 */
[----:B------:R-:W-:Y:S01]  /*b450*/  USHF.R.S32.HI UR4, URZ, 0x1f, UR36 ;  /* 0x0000001f3f047899 */ /* 0x000fe20008011424 */
[----:B------:R-:W-:Y:S01]  /*b460*/  @!PT LDS RZ, [RZ] ;  /* 0x00000000fffff984 */ /* 0x000fe20000000800 */
[----:B------:R-:W-:Y:S01]  /*b470*/  @!PT LDS RZ, [RZ] ;  /* 0x00000000fffff984 */ /* 0x000fe20000000800 */
[----:B------:R-:W-:Y:S01]  /*b480*/  @!PT LDS RZ, [RZ] ;  /* 0x00000000fffff984 */ /* 0x000fe20000000800 */
[----:B------:R-:W-:Y:S01]  /*b490*/  @!PT LDS RZ, [RZ] ;  /* 0x00000000fffff984 */ /* 0x000fe20000000800 */
[----:B------:R1:W-:Y:S06]  /*b4a0*/  MEMBAR.ALL.CTA ;  /* 0x0000000000007992 */ /* 0x0003ec0000008000 */
[----:B-1----:R-:W1:Y:S01]  /*b4b0*/  FENCE.VIEW.ASYNC.S ;  /* 0x00000000000073c6 */ /* 0x002e620000000000 */
[----:B------:R-:W-:Y:S01]  /*b4c0*/  UIMAD.WIDE.U32 UR8, UR39, UR10, UR8 ;  /* 0x0000000a270872a5 */ /* 0x000fe2000f8e0008 */
[----:B------:R-:W-:-:S03]  /*b4d0*/  @P1 IMAD.HI.U32 R2, R29, R20, RZ ;  /* 0x000000141d021227 */ /* 0x000fc600078e00ff */
[----:B------:R-:W-:Y:S01]  /*b4e0*/  UIMAD UR9, UR39, UR11, UR9 ;  /* 0x0000000b270972a4 */ /* 0x000fe2000f8e0209 */
[----:B------:R-:W-:Y:S02]  /*b4f0*/  IMAD.MOV.U32 R21, RZ, RZ, R29 ;  /* 0x000000ffff157224 */ /* 0x000fe400078e001d */
[----:B------:R-:W-:Y:S01]  /*b500*/  ULDC.64 UR10, c[0x0][0xaf0] ;  /* 0x0002bc00000a7ab9 */ /* 0x000fe20000000a00 */
[----:B------:R-:W-:Y:S01]  /*b510*/  VIADD R0, R0, 0x13220 ;  /* 0x0001322000007836 */ /* 0x000fe20000000000 */
[----:B------:R-:W-:-:S04]  /*b520*/  UIMAD UR4, UR4, UR10, URZ ;  /* 0x0000000a040472a4 */ /* 0x000fc8000f8e023f */
[----:B------:R-:W-:Y:S01]  /*b530*/  UIMAD UR4, UR36, UR11, UR4 ;  /* 0x0000000b240472a4 */ /* 0x000fe2000f8e0204 */
[----:B0-----:R-:W-:Y:S01]  /*b540*/  @P1 SHF.R.U32.HI R21, RZ, R3, R2 ;  /* 0x00000003ff151219 */ /* 0x001fe20000011602 */
[----:B------:R-:W-:Y:S01]  /*b550*/  UIMAD.WIDE.U32 UR36, UR36, UR10, UR8 ;  /* 0x0000000a242472a5 */ /* 0x000fe2000f8e0008 */
[----:B------:R-:W-:Y:S02]  /*b560*/  PRMT R0, RZ, 0x654, R0 ;  /* 0x00000654ff007816 */ /* 0x000fe40000000000 */
[--C-:B------:R-:W-:Y:S01]  /*b570*/  SHF.R.S32.HI R20, RZ, 0x1f, R21.reuse ;  /* 0x0000001fff147819 */ /* 0x100fe20000011415 */
[----:B------:R-:W-:Y:S01]  /*b580*/  UIADD3 UR4, UR37, UR4, URZ ;  /* 0x0000000425047290 */ /* 0x000fe2000fffe03f */
[----:B------:R-:W-:Y:S01]  /*b590*/  IMAD.MOV R28, RZ, RZ, -R21 ;  /* 0x000000ffff1c7224 */ /* 0x000fe200078e0a15 */
[----:B------:R-:W-:Y:S01]  /*b5a0*/  ULDC.64 UR8, c[0x0][0xae0] ;  /* 0x0002b80000087ab9 */ /* 0x000fe20000000a00 */
[----:B------:R-:W-:Y:S01]  /*b5b0*/  IMAD.U32 R3, RZ, RZ, UR37 ;  /* 0x00000025ff037e24 */ /* 0x000fe2000f8e00ff */
[----:B-1----:R0:W-:Y:S01]  /*b5c0*/  SYNCS.ARRIVE.TRANS64.RED.A1T0 RZ, [R0+URZ], RZ ;  /* 0x000000ff00ff79a7 */ /* 0x0021e2000810043f */
[----:B------:R-:W-:-:S02]  /*b5d0*/  IMAD R20, R20, UR8, RZ ;  /* 0x0000000814147c24 */ /* 0x000fc4000f8e02ff */
[----:B------:R-:W-:Y:S02]  /*b5e0*/  IMAD R29, R65, R28, R29 ;  /* 0x0000001c411d7224 */ /* 0x000fe400078e021d */
[----:B------:R-:W-:Y:S02]  /*b5f0*/  IMAD.U32 R2, RZ, RZ, UR36 ;  /* 0x00000024ff027e24 */ /* 0x000fe4000f8e00ff */
[----:B------:R-:W-:Y:S01]  /*b600*/  IMAD.U32 R3, RZ, RZ, UR4 ;  /* 0x00000004ff037e24 */ /* 0x000fe2000f8e00ff */
[----:B------:R-:W-:Y:S01]  /*b610*/  ULDC UR4, c[0x0][0xac8] ;  /* 0x0002b20000047ab9 */ /* 0x000fe20000000800 */
[C---:B------:R-:W-:Y:S01]  /*b620*/  IMAD R33, R21.reuse, UR9, R20 ;  /* 0x0000000915217c24 */ /* 0x040fe2000f8e0214 */
[----:B------:R-:W-:Y:S01]  /*b630*/  SHF.R.S32.HI R20, RZ, 0x1f, R29 ;  /* 0x0000001fff147819 */ /* 0x000fe2000001141d */
[----:B------:R-:W-:Y:S01]  /*b640*/  IMAD.WIDE.U32 R2, R21, UR8, R2 ;  /* 0x0000000815027c25 */ /* 0x000fe2000f8e0002 */
[----:B------:R-:W-:-:S03]  /*b650*/  ULDC.64 UR8, c[0x0][0xad8] ;  /* 0x0002b60000087ab9 */ /* 0x000fc60000000a00 */
[----:B------:R-:W-:Y:S02]  /*b660*/  IMAD.IADD R3, R3, 0x1, R33 ;  /* 0x0000000103037824 */ /* 0x000fe400078e0221 */
[----:B------:R-:W-:Y:S02]  /*b670*/  IMAD R20, R20, UR8, RZ ;  /* 0x0000000814147c24 */ /* 0x000fe4000f8e02ff */
[----:B------:R-:W-:-:S04]  /*b680*/  IMAD.WIDE.U32 R2, R29, UR8, R2 ;  /* 0x000000081d027c25 */ /* 0x000fc8000f8e0002 */
[----:B------:R-:W-:Y:S01]  /*b690*/  IMAD R21, R29, UR9, R20 ;  /* 0x000000091d157c24 */ /* 0x000fe2000f8e0214 */
[----:B------:R-:W-:Y:S01]  /*b6a0*/  ULDC.64 UR8, c[0x0][0xa80] ;  /* 0x0002a00000087ab9 */ /* 0x000fe20000000a00 */
[----:B------:R-:W-:Y:S01]  /*b6b0*/  VIADD R33, R62, UR40 ;  /* 0x000000283e217c36 */ /* 0x000fe20008000000 */
        /* <DEDUP_REMOVED lines=34> */
.L_x_1692:
[----:B------:R-:W-:Y:S01]  /*b8e0*/  ULDC.64 UR10, c[0x0][0xb08] ;  /* 0x0002c200000a7ab9 */ /* 0x000fe20000000a00 */
[----:B------:R-:W0:Y:S01]  /*b8f0*/  @P1 LDC R4, c[0x0][0xbec] ;  /* 0x0002fb00ff041b82 */ /* 0x000e220000000800 */
[----:B------:R-:W-:Y:S01]  /*b900*/  UIMAD UR7, UR12, UR10, URZ ;  /* 0x0000000a0c0772a4 */ /* 0x000fe2000f8e023f */
[----:B------:R-:W-:Y:S01]  /*b910*/  IMAD.MOV.U32 R7, RZ, RZ, R11 ;  /* 0x000000ffff077224 */ /* 0x000fe200078e000b */
[----:B------:R-:W-:Y:S01]  /*b920*/  UIMAD.WIDE.U32 UR8, UR4, UR10, URZ ;  /* 0x0000000a040872a5 */ /* 0x000fe2000f8e003f */
[----:B------:R-:W-:Y:S01]  /*b930*/  ISETP.GE.AND P0, PT, R13, R30, PT ;  /* 0x0000001e0d00720c */ /* 0x000fe20003f06270 */
[----:B------:R-:W-:Y:S01]  /*b940*/  UIMAD UR7, UR4, UR11, UR7 ;  /* 0x0000000b040772a4 */ /* 0x000fe2000f8e0207 */
[C---:B------:R-:W-:Y:S01]  /*b950*/  VIADD R57, R16.reuse, 0x18 ;  /* 0x0000001810397836 */ /* 0x040fe20000000000 */
[----:B------:R-:W-:Y:S01]  /*b960*/  USHF.R.S32.HI UR4, URZ, 0x1f, UR36 ;  /* 0x0000001f3f047899 */ /* 0x000fe20008011424 */
[----:B------:R-:W1:Y:S01]  /*b970*/  @P1 LDC R5, c[0x0][0xbf0] ;  /* 0x0002fc00ff051b82 */ /* 0x000e620000000800 */
[----:B------:R-:W-:Y:S01]  /*b980*/  UIADD3 UR9, UR9, UR7, URZ ;  /* 0x0000000709097290 */ /* 0x000fe2000fffe03f */
[C---:B------:R-:W-:Y:S01]  /*b990*/  VIADD R63, R16.reuse, 0x10 ;  /* 0x00000010103f7836 */ /* 0x040fe20000000000 */
[----:B------:R-:W-:Y:S01]  /*b9a0*/  ULDC.64 UR10, c[0x0][0xb38] ;  /* 0x0002ce00000a7ab9 */ /* 0x000fe20000000a00 */
[C---:B------:R-:W-:Y:S01]  /*b9b0*/  VIADD R66, R16.reuse, 0x8 ;  /* 0x0000000810427836 */ /* 0x040fe20000000000 */
[----:B------:R-:W-:Y:S01]  /*b9c0*/  UIMAD.WIDE.U32 UR8, UR39, UR10, UR8 ;  /* 0x0000000a270872a5 */ /* 0x000fe2000f8e0008 */
[----:B------:R-:W-:Y:S01]  /*b9d0*/  BSSY B1, `(.L_x_1694) ;  /* 0x0000051000017945 */ /* 0x000fe20003800000 */
[----:B------:R-:W-:Y:S01]  /*b9e0*/  SHF.R.S32.HI R26, RZ, 0x1f, R22 ;  /* 0x0000001fff1a7819 */ /* 0x000fe20000011416 */
[C---:B------:R-:W-:Y:S01]  /*b9f0*/  VIADD R56, R16.reuse, 0x18 ;  /* 0x0000001810387836 */ /* 0x040fe20000000000 */
[----:B------:R-:W-:Y:S01]  /*ba00*/  UIMAD UR9, UR39, UR11, UR9 ;  /* 0x0000000b270972a4 */ /* 0x000fe2000f8e0209 */
[----:B------:R-:W-:Y:S01]  /*ba10*/  SHF.R.S32.HI R27, RZ, 0x1f, R23 ;  /* 0x0000001fff1b7819 */ /* 0x000fe20000011417 */
[C---:B------:R-:W-:Y:S01]  /*ba20*/  VIADD R62, R16.reuse, 0x10 ;  /* 0x00000010103e7836 */ /* 0x040fe20000000000 */
[----:B------:R-:W-:Y:S01]  /*ba30*/  ULDC.64 UR10, c[0x0][0xb40] ;  /* 0x0002d000000a7ab9 */ /* 0x000fe20000000a00 */
[----:B------:R-:W-:Y:S01]  /*ba40*/  SHF.R.S32.HI R42, RZ, 0x1f, R156 ;  /* 0x0000001fff2a7819 */ /* 0x000fe2000001149c */
[----:B------:R-:W-:Y:S01]  /*ba50*/  UIMAD UR4, UR4, UR10, URZ ;  /* 0x0000000a040472a4 */ /* 0x000fe2000f8e023f */
[----:B------:R-:W-:Y:S01]  /*ba60*/  SHF.R.S32.HI R43, RZ, 0x1f, R157 ;  /* 0x0000001fff2b7819 */ /* 0x000fe2000001149d */
[----:B0-----:R-:W-:Y:S01]  /*ba70*/  @P1 IMAD.HI.U32 R4, R11, R4, RZ ;  /* 0x000000040b041227 */ /* 0x001fe200078e00ff */
[----:B------:R-:W-:Y:S01]  /*ba80*/  SHF.R.S32.HI R57, RZ, 0x1f, R57 ;  /* 0x0000001fff397819 */ /* 0x000fe20000011439 */
[----:B------:R-:W-:Y:S01]  /*ba90*/  UIMAD UR4, UR36, UR11, UR4 ;  /* 0x0000000b240472a4 */ /* 0x000fe2000f8e0204 */
[----:B------:R-:W-:Y:S01]  /*baa0*/  SHF.R.S32.HI R63, RZ, 0x1f, R63 ;  /* 0x0000001fff3f7819 */ /* 0x000fe2000001143f */
[----:B------:R-:W-:Y:S01]  /*bab0*/  UIMAD.WIDE.U32 UR36, UR36, UR10, UR8 ;  /* 0x0000000a242472a5 */ /* 0x000fe2000f8e0008 */
[----:B------:R-:W-:Y:S01]  /*bac0*/  VIADD R64, R16, 0x8 ;  /* 0x0000000810407836 */ /* 0x000fe20000000000 */
[----:B------:R-:W-:Y:S01]  /*bad0*/  SHF.R.S32.HI R66, RZ, 0x1f, R66 ;  /* 0x0000001fff427819 */ /* 0x000fe20000011442 */
[----:B------:R-:W-:Y:S01]  /*bae0*/  ULDC.64 UR10, c[0x0][0xb48] ;  /* 0x0002d200000a7ab9 */ /* 0x000fe20000000a00 */
[----:B------:R-:W-:Y:S01]  /*baf0*/  UIADD3 UR9, UR37, UR4, URZ ;  /* 0x0000000425097290 */ /* 0x000fe2000fffe03f */
[----:B-1----:R-:W-:-:S02]  /*bb00*/  @P1 SHF.R.U32.HI R7, RZ, R5, R4 ;  /* 0x00000005ff071219 */ /* 0x002fc40000011604 */
[----:B------:R-:W-:Y:S02]  /*bb10*/  UMOV UR8, UR36 ;  /* 0x0000002400087c82 */ /* 0x000fe40008000000 */
[----:B------:R-:W-:Y:S01]  /*bb20*/  UIMAD.WIDE.U32 UR8, UR41, UR10, UR8 ;  /* 0x0000000a290872a5 */ /* 0x000fe2000f8e0008 */
[--C-:B------:R-:W-:Y:S01]  /*bb30*/  IMAD.MOV R6, RZ, RZ, -R7.reuse ;  /* 0x000000ffff067224 */ /* 0x100fe200078e0a07 */
[----:B------:R-:W-:Y:S02]  /*bb40*/  SHF.R.S32.HI R4, RZ, 0x1f, R7 ;  /* 0x0000001fff047819 */ /* 0x000fe40000011407 */
[----:B------:R-:W-:Y:S01]  /*bb50*/  UIMAD UR41, UR41, UR11, UR9 ;  /* 0x0000000b292972a4 */ /* 0x000fe2000f8e0209 */
[----:B------:R-:W-:Y:S02]  /*bb60*/  IMAD R9, R65, R6, R11 ;  /* 0x0000000641097224 */ /* 0x000fe400078e020b */
[----:B------:R-:W-:Y:S01]  /*bb70*/  ULDC.64 UR10, c[0x0][0xb30] ;  /* 0x0002cc00000a7ab9 */ /* 0x000fe20000000a00 */
[----:B------:R-:W-:-:S02]  /*bb80*/  IMAD.U32 R5, RZ, RZ, UR9 ;  /* 0x00000009ff057e24 */ /* 0x000fc4000f8e00ff */
        /* <DEDUP_REMOVED lines=19> */
[----:B0-----:R1:W0:Y:S01]  /*bcc0*/  SHFL.IDX PT, R6, R0, RZ, 0x1c1f ;  /* 0x001c1fff00067589 */ /* 0x00122200000e0000 */
[----:B------:R-:W-:Y:S05]  /*bcd0*/  @P0 BRA `(.L_x_1695) ;  /* 0x0000000000800947 */ /* 0x000fea0003800000 */
[----:B------:R-:W-:Y:S02]  /*bce0*/  ULDC UR4, c[0x0][0xac8] ;  /* 0x0002b20000047ab9 */ /* 0x000fe40000000800 */
[----:B------:R-:W-:Y:S02]  /*bcf0*/  ISETP.GE.AND P1, PT, R64, UR4, PT ;  /* 0x0000000440007c0c */ /* 0x000fe4000bf26270 */
[----:B------:R-:W-:Y:S02]  /*bd00*/  ISETP.GE.AND P0, PT, R16, UR4, PT ;  /* 0x0000000410007c0c */ /* 0x000fe4000bf06270 */
[----:B------:R-:W-:Y:S02]  /*bd10*/  ISETP.GE.AND P4, PT, R62, UR4, PT ;  /* 0x000000043e007c0c */ /* 0x000fe4000bf86270 */
[----:B------:R-:W-:Y:S02]  /*bd20*/  ISETP.GE.AND P5, PT, R56, UR4, PT ;  /* 0x0000000438007c0c */ /* 0x000fe4000bfa6270 */
[----:B------:R-:W-:-:S05]  /*bd30*/  ISETP.GE.AND P3, PT, R157, UR4, PT ;  /* 0x000000049d007c0c */ /* 0x000fca000bf66270 */
[-C--:B0-----:R-:W-:Y:S02]  /*bd40*/  @!P1 LEA R8, P2, R64, R6.reuse, 0x2 ;  /* 0x0000000640089211 */ /* 0x081fe400078410ff */
[----:B--2---:R-:W-:Y:S02]  /*bd50*/  @!P0 IMAD.WIDE R4, R16, 0x4, R6 ;  /* 0x0000000410048825 */ /* 0x004fe400078e0206 */
        /* <DEDUP_REMOVED lines=12> */
[----:B0-----:R-:W-:Y:S01]  /*be20*/  @!P3 LEA R4, P6, R157, R6, 0x2 ;  /* 0x000000069d04b211 */ /* 0x001fe200078c10ff */
        /* <DEDUP_REMOVED lines=11> */
.L_x_1695:
[----:B------:R-:W-:Y:S05]  /*bee0*/  BSYNC B1 ;  /* 0x0000000000017941 */ /* 0x000fea0003800000 */
.L_x_1694:
[----:B------:R-:W-:Y:S01]  /*bef0*/  ISETP.GE.AND P0, PT, R25, R30, PT ;  /* 0x0000001e1900720c */ /* 0x000fe20003f06270 */
[----:B--23--:R2:W3:Y:S04]  /*bf00*/  SHFL.IDX PT, R7, R24, 0x1, 0x1c1f ;  /* 0x003c1f0018077f89 */ /* 0x00c4e800000e0000 */
[----:B0-----:R2:W0:Y:S08]  /*bf10*/  SHFL.IDX PT, R6, R0, 0x1, 0x1c1f ;  /* 0x003c1f0000067f89 */ /* 0x00143000000e0000 */
[----:B--2---:R-:W-:Y:S05]  /*bf20*/  @P0 BRA `(.L_x_1693) ;  /* 0x0000000c00280947 */ /* 0x004fea0003800000 */
[----:B------:R-:W-:Y:S02]  /*bf30*/  ULDC UR4, c[0x0][0xac8] ;  /* 0x0002b20000047ab9 */ /* 0x000fe40000000800 */
[----:B------:R-:W-:Y:S02]  /*bf40*/  ISETP.GE.AND P1, PT, R16, UR4, PT ;  /* 0x0000000410007c0c */ /* 0x000fe4000bf26270 */
[----:B------:R-:W-:Y:S02]  /*bf50*/  ISETP.GE.AND P4, PT, R64, UR4, PT ;  /* 0x0000000440007c0c */ /* 0x000fe4000bf86270 */
[----:B------:R-:W-:Y:S02]  /*bf60*/  ISETP.GE.AND P5, PT, R62, UR4, PT ;  /* 0x000000043e007c0c */ /* 0x000fe4000bfa6270 */
[----:B------:R-:W-:Y:S02]  /*bf70*/  ISETP.GE.AND P3, PT, R56, UR4, PT ;  /* 0x0000000438007c0c */ /* 0x000fe4000bf66270 */
[----:B------:R-:W-:-:S05]  /*bf80*/  ISETP.GE.AND P2, PT, R157, UR4, PT ;  /* 0x000000049d007c0c */ /* 0x000fca000bf46270 */
[----:B0--3--:R-:W-:Y:S02]  /*bf90*/  @!P1 IMAD.WIDE R4, R16, 0x4, R6 ;  /* 0x0000000410049825 */ /* 0x009fe400078e0206 */
[-C--:B------:R-:W-:Y:S02]  /*bfa0*/  @!P4 LEA R8, P0, R64, R6.reuse, 0x2 ;  /* 0x000000064008c211 */ /* 0x080fe400078010ff */
        /* <DEDUP_REMOVED lines=12> */
[-C--:B0-----:R-:W-:Y:S01]  /*c070*/  @!P1 LEA R4, P5, R156, R6.reuse, 0x2 ;  /* 0x000000069c049211 */ /* 0x081fe200078a10ff */
[----:B------:R2:W-:Y:S01]  /*c080*/  @!P3 ST.E.64 desc[UR54][R12.64], R34 ;  /* 0x000000220c00b985 */ /* 0x0005e2000c101b36 */
[----:B-1----:R-:W-:-:S02]  /*c090*/  @!P0 LEA R24, P6, R23, R6, 0x2 ;  /* 0x0000000617188211 */ /* 0x002fc400078c10ff */
        /* <DEDUP_REMOVED lines=11> */
.L_x_1690:
        /* <DEDUP_REMOVED lines=31> */
.L_x_1696:
[----:B------:R-:W-:Y:S01]  /*c340*/  USEL UR36, UR36, URZ, !UP0 ;  /* 0x0000003f24247287 */ /* 0x000fe2000c000000 */
[----:B------:R-:W-:Y:S01]  /*c350*/  BSSY B1, `(.L_x_1697) ;  /* 0x0000037000017945 */ /* 0x000fe20003800000 */
[----:B------:R-:W-:-:S03]  /*c360*/  USEL UR37, UR37, URZ, !UP0 ;  /* 0x0000003f25257287 */ /* 0x000fc6000c000000 */
[----:B------:R-:W-:Y:S09]  /*c370*/  @P0 BRA `(.L_x_1698) ;  /* 0x0000000000d00947 */ /* 0x000ff20003800000 */
[----:B------:R-:W0:Y:S01]  /*c380*/  LDC R9, c[0x0][0xbe8] ;  /* 0x0002fa00ff097b82 */ /* 0x000e220000000800 */
[----:B------:R-:W-:-:S05]  /*c390*/  IMAD.U32 R4, RZ, RZ, UR40 ;  /* 0x00000028ff047e24 */ /* 0x000fca000f8e00ff */
[----:B------:R-:W-:Y:S01]  /*c3a0*/  IADD3 R4, R4, -0x80, R7 ;  /* 0xffffff8004047810 */ /* 0x000fe20007ffe007 */
        /* <DEDUP_REMOVED lines=49> */
.L_x_1698:
[----:B------:R-:W-:Y:S05]  /*c6c0*/  BSYNC B1 ;  /* 0x0000000000017941 */ /* 0x000fea0003800000 */
.L_x_1697:
[----:B------:R-:W-:-:S06]  /*c6d0*/  UISETP.GT.AND UP0, UPT, UR46, 0x1, UPT ;  /* 0x000000012e00788c */ /* 0x000fcc000bf04270 */
[----:B------:R-:W-:-:S13]  /*c6e0*/  PLOP3.LUT P0, PT, PT, PT, UP0, 0x80, 0x0 ;  /* 0x000000000000781c */ /* 0x000fda0003f0f008 */
[----:B------:R-:W-:Y:S05]  /*c6f0*/  @P0 BRA `(.L_x_1693) ;  /* 0x0000000400340947 */ /* 0x000fea0003800000 */
[----:B------:R-:W1:Y:S01]  /*c700*/  LDC R11, c[0x0][0xbe8] ;  /* 0x0002fa00ff0b7b82 */ /* 0x000e620000000800 */
[----:B------:R-:W-:Y:S01]  /*c710*/  SHF.R.S32.HI R6, RZ, 0x1f, R8 ;  /* 0x0000001fff067819 */ /* 0x000fe20000011408 */
[----:B------:R-:W-:Y:S01]  /*c720*/  ULDC.64 UR10, c[0x0][0xaa0] ;  /* 0x0002a800000a7ab9 */ /* 0x000fe20000000a00 */
[----:B------:R-:W-:Y:S01]  /*c730*/  SHF.R.S32.HI R13, RZ, 0x1f, R19 ;  /* 0x0000001fff0d7819 */ /* 0x000fe20000011413 */
[----:B------:R-:W-:Y:S01]  /*c740*/  UIMAD UR7, UR16, UR10, URZ ;  /* 0x0000000a100772a4 */ /* 0x000fe2000f8e023f */
[----:B------:R-:W-:Y:S01]  /*c750*/  LEA.HI R6, R6, R8, RZ, 0x3 ;  /* 0x0000000806067211 */ /* 0x000fe200078f18ff */
[----:B------:R-:W-:Y:S02]  /*c760*/  UIMAD.WIDE.U32 UR8, UR4, UR10, URZ ;  /* 0x0000000a040872a5 */ /* 0x000fe4000f8e003f */
[----:B------:R-:W-:Y:S01]  /*c770*/  UIMAD UR7, UR4, UR11, UR7 ;  /* 0x0000000b040772a4 */ /* 0x000fe2000f8e0207 */
[----:B------:R-:W-:Y:S02]  /*c780*/  SHF.R.S32.HI R6, RZ, 0x3, R6 ;  /* 0x00000003ff067819 */ /* 0x000fe40000011406 */
[----:B------:R-:W-:Y:S01]  /*c790*/  ULDC.64 UR10, c[0x0][0xae8] ;  /* 0x0002ba00000a7ab9 */ /* 0x000fe20000000a00 */
[----:B------:R-:W-:-:S02]  /*c7a0*/  UIADD3 UR9, UR9, UR7, URZ ;  /* 0x0000000709097290 */ /* 0x000fc4000fffe03f */
[----:B------:R-:W-:Y:S02]  /*c7b0*/  IMAD R2, R18, 0x30, R6 ;  /* 0x0000003012027824 */ /* 0x000fe400078e0206 */
[----:B------:R-:W-:Y:S01]  /*c7c0*/  UIMAD.WIDE.U32 UR8, UR39, UR10, UR8 ;  /* 0x0000000a270872a5 */ /* 0x000fe2000f8e0008 */
[----:B------:R-:W-:Y:S02]  /*c7d0*/  VIADD R30, R6, UR40 ;  /* 0x00000028061e7c36 */ /* 0x000fe40008000000 */
[----:B0-----:R-:W-:Y:S01]  /*c7e0*/  VIADD R4, R2, UR40 ;  /* 0x0000002802047c36 */ /* 0x001fe20008000000 */
[----:B------:R-:W-:-:S03]  /*c7f0*/  UIMAD UR9, UR39, UR11, UR9 ;  /* 0x0000000b270972a4 */ /* 0x000fc6000f8e0209 */
[----:B------:R-:W-:Y:S01]  /*c800*/  ULDC.64 UR10, c[0x0][0xaf0] ;  /* 0x0002bc00000a7ab9 */ /* 0x000fe20000000a00 */
[----:B-1----:R-:W-:Y:S01]  /*c810*/  ISETP.NE.AND P0, PT, R11, 0x1, PT ;  /* 0x000000010b00780c */ /* 0x002fe20003f05270 */
[----:B------:R-:W-:Y:S01]  /*c820*/  UIMAD UR37, UR37, UR10, URZ ;  /* 0x0000000a252572a4 */ /* 0x000fe2000f8e023f */
[----:B------:R-:W-:-:S03]  /*c830*/  IMAD.MOV.U32 R5, RZ, RZ, R4 ;  /* 0x000000ffff057224 */ /* 0x000fc600078e0004 */
[----:B------:R-:W-:Y:S02]  /*c840*/  UIMAD UR4, UR36, UR11, UR37 ;  /* 0x0000000b240472a4 */ /* 0x000fe4000f8e0225 */
[----:B------:R-:W-:-:S03]  /*c850*/  UIMAD.WIDE.U32 UR36, UR36, UR10, UR8 ;  /* 0x0000000a242472a5 */ /* 0x000fc6000f8e0008 */
[----:B------:R-:W-:Y:S01]  /*c860*/  ULDC.64 UR8, c[0x0][0xae0] ;  /* 0x0002b80000087ab9 */ /* 0x000fe20000000a00 */
[----:B------:R-:W-:Y:S02]  /*c870*/  UIADD3 UR4, UR37, UR4, URZ ;  /* 0x0000000425047290 */ /* 0x000fe4000fffe03f */
        /* <DEDUP_REMOVED lines=11> */
[----:B------:R-:W-:Y:S02]  /*c930*/  IMAD.U32 R2, RZ, RZ, UR36 ;  /* 0x00000024ff027e24 */ /* 0x000fe4000f8e00ff */
        /* <DEDUP_REMOVED lines=41> */
.L_x_1693:
[----:B------:R-:W-:Y:S05]  /*cbd0*/  BSYNC B0 ;  /* 0x0000000000007941 */ /* 0x000fea0003800000 */
.L_x_1689:
[----:B------:R-:W-:Y:S02]  /*cbe0*/  ULDC UR4, c[0x0][0xc3c] ;  /* 0x00030f0000047ab9 */ /* 0x000fe40000000800 */
[----:B------:R-:W-:-:S13]  /*cbf0*/  ISETP.GE.AND P0, PT, R31, UR4, PT ;  /* 0x000000041f007c0c */ /* 0x000fda000bf06270 */
[----:B------:R-:W-:Y:S05]  /*cc00*/  @!P0 BRA `(.L_x_1699) ;  /* 0xffffff4000ac8947 */ /* 0x000fea000383ffff */
[----:B------:R-:W-:Y:S05]  /*cc10*/  EXIT ;  /* 0x000000000000794d */ /* 0x000fea0003800000 */
.L_x_1649:
[----:B------:R-:W-:-:S08]  /*cc20*/  NOP ;  /* 0x0000000000007918 */ /* 0x000fd00000000000 */
[----:B------:R-:W0:-:S00]  /*cc30*/  USETMAXREG.DEALLOC.CTAPOOL 0x20 ;  /* 0x00000020000079c8 */ /* 0x000e0000080e0500 */
[----:B0-----:R-:W-:Y:S01]  /*cc40*/  LOP3.LUT R0, R0, 0x3, RZ, 0xc0, !PT ;  /* 0x0000000300007812 */ /* 0x001fe200078ec0ff */
[----:B------:R-:W-:-:S05]  /*cc50*/  IMAD.MOV.U32 R6, RZ, RZ, RZ ;  /* 0x000000ffff067224 */ /* 0x000fca00078e00ff */
[----:B------:R-:W0:Y:S02]  /*cc60*/  SHFL.IDX PT, R0, R0, RZ, 0x1f ;  /* 0x00001fff00007589 */ /* 0x000e2400000e0000 */
[----:B0-----:R-:W-:-:S04]  /*cc70*/  ISETP.NE.AND P0, PT, R0, RZ, PT ;  /* 0x000000ff0000720c */ /* 0x001fc80003f05270 */
[----:B------:R-:W-:-:S05]  /*cc80*/  P2R R0, PR, RZ, 0x1 ;  /* 0x00000001ff007803 */ /* 0x000fca0000000000 */
[----:B------:R0:W-:Y:S04]  /*cc90*/  STL [R1+0x10], R0 ;  /* 0x0000100001007387 */ /* 0x0001e80000100800 */
[----:B------:R-:W-:Y:S05]  /*cca0*/  @!P0 BRA `(.L_x_1700) ;  /* 0x0000000000208947 */ /* 0x000fea0003800000 */
[----:B------:R-:W1:Y:S08]  /*ccb0*/  S2UR UR5, SR_CgaCtaId ;  /* 0x00000000000579c3 */ /* 0x000e700000008800 */
[----:B------:R-:W-:Y:S06]  /*ccc0*/  BAR.SYNC.DEFER_BLOCKING 0x5, 0x200 ;  /* 0x0148000000007b1d */ /* 0x000fec0000010000 */
[----:B------:R-:W-:-:S02]  /*ccd0*/  UMOV UR4, 0x400 ;  /* 0x0000040000047882 */ /* 0x000fc40000000000 */
[----:B-1----:R-:W-:-:S09]  /*cce0*/  ULEA UR4, UR5, UR4, 0x18 ;  /* 0x0000000405047291 */ /* 0x002fd2000f8ec03f */
[----:B------:R-:W1:Y:S02]  /*ccf0*/  LDS.128 R24, [UR4+0x132d0] ;  /* 0x0132d004ff187984 */ /* 0x000e640008000c00 */
[----:B-1----:R-:W-:Y:S01]  /*cd00*/  R2UR UR43, R27 ;  /* 0x000000001b2b72ca */ /* 0x002fe200000e0000 */
[----:B------:R-:W-:Y:S06]  /*cd10*/  BAR.ARV 0x4, 0x200 ;  /* 0x0108000000007b1d */ /* 0x000fec0000002000 */
[----:B------:R-:W-:Y:S08]  /*cd20*/  BRA `(.L_x_1701) ;  /* 0x0000000c00b87947 */ /* 0x000ff00003800000 */
.L_x_1700:
[----:B0-----:R-:W0:Y:S01]  /*cd30*/  S2R R0, SR_TID.X ;  /* 0x0000000000007919 */ /* 0x001e220000002100 */
        /* <DEDUP_REMOVED lines=43> */
.L_x_1704:
        /* <DEDUP_REMOVED lines=39> */
.L_x_1702:
        /* <DEDUP_REMOVED lines=17> */
.L_x_1705:
        /* <DEDUP_REMOVED lines=61> */
.L_x_1706:
        /* <DEDUP_REMOVED lines=64> */
.L_x_1707:
[----:B------:R-:W-:-:S05]  /*db40*/  LOP3.LUT R25, RZ, R2, RZ, 0x33, !PT ;  /* 0x00000002ff197212 */ /* 0x000fca00078e33ff */
[----:B------:R-:W-:Y:S01]  /*db50*/  IMAD.IADD R25, R6, 0x1, R25 ;  /* 0x0000000106197824 */ /* 0x000fe200078e0219 */
[----:B------:R-:W-:Y:S06]  /*db60*/  BRA `(.L_x_1708) ;  /* 0x00000000000c7947 */ /* 0x000fec0003800000 */
.L_x_1703:
[----:B------:R-:W-:Y:S02]  /*db70*/  IMAD.MOV.U32 R24, RZ, RZ, R9 ;  /* 0x000000ffff187224 */ /* 0x000fe400078e0009 */
[----:B------:R-:W-:Y:S02]  /*db80*/  IMAD.MOV.U32 R25, RZ, RZ, RZ ;  /* 0x000000ffff197224 */ /* 0x000fe400078e00ff */
[----:B------:R-:W-:-:S07]  /*db90*/  IMAD.MOV.U32 R26, RZ, RZ, RZ ;  /* 0x000000ffff1a7224 */ /* 0x000fce00078e00ff */
.L_x_1708:
[----:B------:R-:W-:Y:S01]  /*dba0*/  ISETP.NE.AND P0, PT, R0, RZ, PT ;  /* 0x000000ff0000720c */ /* 0x000fe20003f05270 */
[----:B------:R-:W-:-:S12]  /*dbb0*/  IMAD.U32 R27, RZ, RZ, UR43 ;  /* 0x0000002bff1b7e24 */ /* 0x000fd8000f8e00ff */
[----:B------:R-:W0:Y:S01]  /*dbc0*/  @!P0 S2R R3, SR_CgaCtaId ;  /* 0x0000000000038919 */ /* 0x000e220000008800 */
[----:B------:R-:W-:-:S04]  /*dbd0*/  @!P0 MOV R0, 0x400 ;  /* 0x0000040000008802 */ /* 0x000fc80000000f00 */
[----:B0-----:R-:W-:-:S05]  /*dbe0*/  @!P0 LEA R0, R3, R0, 0x18 ;  /* 0x0000000003008211 */ /* 0x001fca00078ec0ff */
[----:B------:R1:W-:Y:S01]  /*dbf0*/  @!P0 STS.128 [R0+0x132d0], R24 ;  /* 0x0132d01800008388 */ /* 0x0003e20000000c00 */
[----:B------:R-:W-:Y:S06]  /*dc00*/  BAR.ARV 0x5, 0x200 ;  /* 0x0148000000007b1d */ /* 0x000fec0000002000 */
.L_x_1701:
[----:B------:R-:W-:Y:S01]  /*dc10*/  ULDC UR4, c[0x0][0xc3c] ;  /* 0x00030f0000047ab9 */ /* 0x000fe20000000800 */
[----:B------:R2:W-:Y:S01]  /*dc20*/  STL [R1+0xc], RZ ;  /* 0x00000cff01007387 */ /* 0x0005e20000100800 */
[----:B------:R-:W-:Y:S01]  /*dc30*/  UISETP.GE.AND UP0, UPT, UR43, UR4, UPT ;  /* 0x000000042b00728c */ /* 0x000fe2000bf06270 */
[----:B------:R-:W-:Y:S02]  /*dc40*/  IMAD.MOV.U32 R19, RZ, RZ, 0x1 ;  /* 0x00000001ff137424 */ /* 0x000fe400078e00ff */
[----:B------:R-:W-:-:S03]  /*dc50*/  IMAD.MOV.U32 R18, RZ, RZ, RZ ;  /* 0x000000ffff127224 */ /* 0x000fc600078e00ff */
[----:B------:R-:W-:-:S13]  /*dc60*/  PLOP3.LUT P0, PT, PT, PT, UP0, 0x80, 0x0 ;  /* 0x000000000000781c */ /* 0x000fda0003f0f008 */
[----:B--2---:R-:W-:Y:S05]  /*dc70*/  @P0 BRA `(.L_x_1709) ;  /* 0x0000004400280947 */ /* 0x004fea0003800000 */
[----:B------:R-:W2:Y:S01]  /*dc80*/  S2R R11, SR_TID.X ;  /* 0x00000000000b7919 */ /* 0x000ea20000002100 */
[----:B------:R-:W3:Y:S01]  /*dc90*/  S2UR UR5, SR_CgaCtaId ;  /* 0x00000000000579c3 */ /* 0x000ee20000008800 */
        /* <DEDUP_REMOVED lines=8> */
[----:B---3--:R-:W-:-:S06]  /*dd20*/  ULEA UR4, UR5, UR4, 0x18 ;  /* 0x0000000405047291 */ /* 0x008fcc000f8ec03f */
[----:B------:R-:W-:Y:S01]  /*dd30*/  IMAD.U32 R16, RZ, RZ, UR4 ;  /* 0x00000004ff107e24 */ /* 0x000fe2000f8e00ff */
[C---:B--2---:R-:W-:Y:S01]  /*dd40*/  LOP3.LUT R10, R11.reuse, 0x7f, RZ, 0xc0, !PT ;  /* 0x0000007f0b0a7812 */ /* 0x044fe200078ec0ff */
[C---:B------:R-:W-:Y:S01]  /*dd50*/  IMAD.SHL.U32 R29, R11.reuse, 0x40, RZ ;  /* 0x000000400b1d7824 */ /* 0x040fe200078e00ff */
[----:B------:R-:W-:Y:S01]  /*dd60*/  SHF.R.U32.HI R4, RZ, 0x1, R11 ;  /* 0x00000001ff047819 */ /* 0x000fe2000001160b */
[----:B------:R-:W-:Y:S02]  /*dd70*/  IMAD.SHL.U32 R2, R11, 0x10, RZ ;  /* 0x000000100b027824 */ /* 0x000fe400078e00ff */
[----:B------:R-:W-:Y:S01]  /*dd80*/  IMAD.SHL.U32 R6, R10, 0x10, RZ ;  /* 0x000000100a067824 */ /* 0x000fe200078e00ff */
[----:B------:R-:W-:Y:S01]  /*dd90*/  LOP3.LUT R3, R29, 0x180, RZ, 0xc0, !PT ;  /* 0x000001801d037812 */ /* 0x000fe200078ec0ff */
[C---:B------:R-:W-:Y:S01]  /*dda0*/  IMAD.SHL.U32 R8, R11.reuse, 0x2, RZ ;  /* 0x000000020b087824 */ /* 0x040fe200078e00ff */
[----:B------:R-:W-:Y:S01]  /*ddb0*/  LOP3.LUT R5, R2, 0x1b0, RZ, 0xc0, !PT ;  /* 0x000001b002057812 */ /* 0x000fe200078ec0ff */
[----:B01----:R-:W-:Y:S01]  /*ddc0*/  IMAD.SHL.U32 R0, R11, 0x20, RZ ;  /* 0x000000200b007824 */ /* 0x003fe200078e00ff */
        /* <DEDUP_REMOVED lines=19> */
.L_x_1777:
[----:B------:R-:W-:Y:S01]  /*df00*/  ULDC.64 UR4, c[0x0][0xc88] ;  /* 0x0003220000047ab9 */ /* 0x000fe20000000a00 */
[----:B------:R-:W-:Y:S01]  /*df10*/  ULDC.64 UR6, c[0x0][0xa08] ;  /* 0x0002820000067ab9 */ /* 0x000fe20000000a00 */
[----:B------:R-:W-:-:S06]  /*df20*/  UIMAD.WIDE UR4, UR43, 0x4, UR4 ;  /* 0x000000042b0478a5 */ /* 0x000fcc000f8e0204 */
[----:B------:R-:W-:Y:S02]  /*df30*/  IMAD.U32 R2, RZ, RZ, UR4 ;  /* 0x00000004ff027e24 */ /* 0x000fe4000f8e00ff */
[----:B0-----:R-:W-:Y:S01]  /*df40*/  IMAD.U32 R3, RZ, RZ, UR5 ;  /* 0x00000005ff037e24 */ /* 0x001fe2000f8e00ff */
[----:B------:R-:W-:-:S04]  /*df50*/  ULDC.64 UR4, c[0x0][0xa28] ;  /* 0x00028a0000047ab9 */ /* 0x000fc80000000a00 */
[----:B--2---:R-:W2:Y:S01]  /*df60*/  LDG.E R2, desc[UR54][R2.64] ;  /* 0x0000003602027981 */ /* 0x004ea2000c1e1900 */
[----:B------:R-:W-:-:S04]  /*df70*/  UISETP.NE.U32.AND UP0, UPT, UR4, URZ, UPT ;  /* 0x0000003f0400728c */ /* 0x000fc8000bf05070 */
[----:B------:R-:W-:-:S06]  /*df80*/  UISETP.NE.AND.EX UP0, UPT, UR5, URZ, UPT, UP0 ;  /* 0x0000003f0500728c */ /* 0x000fcc000bf05300 */
[----:B------:R-:W-:Y:S01]  /*df90*/  PLOP3.LUT P2, PT, PT, PT, UP0, 0x80, 0x0 ;  /* 0x000000000000781c */ /* 0x000fe20003f4f008 */
[----:B-1----:R-:W0:Y:S01]  /*dfa0*/  LDC R10, c[0x0][0x288] ;  /* 0x0000a200ff0a7b82 */ /* 0x002e220000000800 */
        /* <DEDUP_REMOVED lines=19> */
[----:B-1----:R-:W-:Y:S02]  /*e0e0*/  IMAD.U32 R2, RZ, RZ, UR4 ;  /* 0x00000004ff027e24 */ /* 0x002fe4000f8e00ff */
[----:B------:R-:W-:Y:S01]  /*e0f0*/  IMAD.U32 R3, RZ, RZ, UR5 ;  /* 0x00000005ff037e24 */ /* 0x000fe2000f8e00ff */
[----:B------:R-:W-:Y:S01]  /*e100*/  ULDC.64 UR4, c[0x0][0xa18] ;  /* 0x0002860000047ab9 */ /* 0x000fe20000000a00 */
[----:B------:R-:W-:Y:S01]  /*e110*/  IMAD.U32 R5, RZ, RZ, UR7 ;  /* 0x00000007ff057e24 */ /* 0x000fe2000f8e00ff */
[----:B------:R-:W-:Y:S02]  /*e120*/  UISETP.NE.U32.AND UP0, UPT, UR4, URZ, UPT ;  /* 0x0000003f0400728c */ /* 0x000fe4000bf05070 */
[----:B------:R-:W5:Y:S02]  /*e130*/  @P1 LDG.E R9, desc[UR54][R2.64] ;  /* 0x0000003602091981 */ /* 0x000f64000c1e1900 */
[----:B------:R-:W-:-:S02]  /*e140*/  UISETP.NE.AND.EX UP0, UPT, UR5, URZ, UPT, UP0 ;  /* 0x0000003f0500728c */ /* 0x000fc4000bf05300 */
[----:B----4-:R-:W5:Y:S04]  /*e150*/  @P0 LDG.E R0, desc[UR54][R4.64] ;  /* 0x0000003604000981 */ /* 0x010f68000c1e1900 */
[----:B------:R-:W-:-:S05]  /*e160*/  PLOP3.LUT P3, PT, PT, PT, UP0, 0x80, 0x0 ;  /* 0x000000000000781c */ /* 0x000fca0003f6f008 */
[----:B------:R-:W-:-:S04]  /*e170*/  @UP0 UIADD3 UR4, UP1, UR47, UR4, URZ ;  /* 0x000000042f040290 */ /* 0x000fc8000ff3e03f */
[----:B------:R-:W-:Y:S02]  /*e180*/  @UP0 UIADD3.X UR5, UR48, UR5, URZ, UP1, !UPT ;  /* 0x0000000530050290 */ /* 0x000fe40008ffe43f */
[----:B------:R-:W-:-:S04]  /*e190*/  IMAD.U32 R6, RZ, RZ, UR4 ;  /* 0x00000004ff067e24 */ /* 0x000fc8000f8e00ff */
[----:B------:R-:W-:-:S05]  /*e1a0*/  IMAD.U32 R7, RZ, RZ, UR5 ;  /* 0x00000005ff077e24 */ /* 0x000fca000f8e00ff */
[----:B0-----:R0:W3:Y:S01]  /*e1b0*/  @P3 LDG.E R10, desc[UR54][R6.64] ;  /* 0x00000036060a3981 */ /* 0x0010e2000c1e1900 */
[----:B------:R-:W-:Y:S01]  /*e1c0*/  UMOV UR4, URZ ;  /* 0x0000003f00047c82 */ /* 0x000fe20008000000 */
[----:B0-----:R-:W0:Y:S01]  /*e1d0*/  LDC.64 R6, c[0x0][0x418] ;  /* 0x00010600ff067b82 */ /* 0x001e220000000a00 */
[----:B--2---:R-:W-:Y:S02]  /*e1e0*/  @P2 R2UR UR4, R8 ;  /* 0x00000000080422ca */ /* 0x004fe400000e0000 */
[----:B0-----:R-:W-:Y:S01]  /*e1f0*/  ISETP.NE.U32.AND P2, PT, R6, RZ, PT ;  /* 0x000000ff0600720c */ /* 0x001fe20003f45070 */
[----:B---3--:R0:W-:Y:S01]  /*e200*/  STL [R1], R10 ;  /* 0x0000000a01007387 */ /* 0x0081e20000100800 */
[----:B------:R-:W-:Y:S11]  /*e210*/  @P3 BRA `(.L_x_1710) ;  /* 0x0000000000143947 */ /* 0x000ff60003800000 */
[----:B------:R-:W-:Y:S05]  /*e220*/  @!P1 BRA `(.L_x_1710) ;  /* 0x0000000000109947 */ /* 0x000fea0003800000 */
[----:B------:R-:W0:Y:S04]  /*e230*/  LDG.E R11, desc[UR54][R2.64] ;  /* 0x00000036020b7981 */ /* 0x000e28000c1e1900 */
[----:B------:R-:W0:Y:S02]  /*e240*/  LDG.E R6, desc[UR54][R2.64+0x4] ;  /* 0x0000043602067981 */ /* 0x000e24000c1e1900 */
[----:B0-----:R-:W-:-:S05]  /*e250*/  IMAD.IADD R10, R6, 0x1, -R11 ;  /* 0x00000001060a7824 */ /* 0x001fca00078e0a0b */
[----:B------:R1:W-:Y:S02]  /*e260*/  STL [R1], R10 ;  /* 0x0000000a01007387 */ /* 0x0003e40000100800 */
.L_x_1710:
        /* <DEDUP_REMOVED lines=12> */
[C---:B------:R-:W-:Y:S02]  /*e330*/  LOP3.LUT R2, R26.reuse, 0xff000000, RZ, 0xc0, !PT ;  /* 0xff0000001a027812 */ /* 0x040fe400078ec0ff */
        /* <DEDUP_REMOVED lines=14> */
.L_x_1711:
[----:B------:R-:W-:Y:S05]  /*e420*/  @!P0 BRA `(.L_x_1712) ;  /* 0x00000000000c8947 */ /* 0x000fea0003800000 */
[----:B------:R-:W2:Y:S04]  /*e430*/  LDG.E R3, desc[UR54][R4.64] ;  /* 0x0000003604037981 */ /* 0x000ea8000c1e1900 */
[----:B------:R-:W2:Y:S02]  /*e440*/  LDG.E R2, desc[UR54][R4.64+0x4] ;  /* 0x0000043604027981 */ /* 0x000ea4000c1e1900 */
[----:B--2---:R-:W-:-:S07]  /*e450*/  IMAD.IADD R2, R2, 0x1, -R3 ;  /* 0x0000000102027824 */ /* 0x004fce00078e0a03 */
.L_x_1712:
[----:B--2---:R-:W2:Y:S01]  /*e460*/  LDC R3, c[0x0][0x448] ;  /* 0x00011200ff037b82 */ /* 0x004ea20000000800 */
[----:B------:R-:W-:Y:S02]  /*e470*/  LOP3.LUT R23, R0, 0xff, RZ, 0xc0, !PT ;  /* 0x000000ff00177812 */ /* 0x000fe400078ec0ff */
[----:B--2---:R-:W-:Y:S01]  /*e480*/  ISETP.NE.AND P0, PT, R3, 0x1, PT ;  /* 0x000000010300780c */ /* 0x004fe20003f05270 */
[----:B------:R-:W-:-:S04]  /*e490*/  IMAD R3, R25, 0xc0, RZ ;  /* 0x000000c019037824 */ /* 0x000fc800078e02ff */
[----:B------:R-:W-:-:S08]  /*e4a0*/  VIADD R3, R3, 0xbf ;  /* 0x000000bf03037836 */ /* 0x000fd00000000000 */
[----:B------:R-:W2:Y:S08]  /*e4b0*/  @P0 LDC R4, c[0x0][0x44c] ;  /* 0x00011300ff040b82 */ /* 0x000eb00000000800 */
[----:B------:R-:W3:Y:S01]  /*e4c0*/  @P0 LDC R5, c[0x0][0x450] ;  /* 0x00011400ff050b82 */ /* 0x000ee20000000800 */
[----:B--2---:R-:W-:-:S05]  /*e4d0*/  @P0 IMAD.HI.U32 R4, R3, R4, RZ ;  /* 0x0000000403040227 */ /* 0x004fca00078e00ff */
[----:B---3--:R-:W-:Y:S01]  /*e4e0*/  @P0 SHF.R.U32.HI R3, RZ, R5, R4 ;  /* 0x00000005ff030219 */ /* 0x008fe20000011604 */
[----:B-----5:R-:W-:-:S04]  /*e4f0*/  VIADD R4, R2, -UR4 ;  /* 0x8000000402047c36 */ /* 0x020fc80008000000 */
[C---:B------:R-:W-:Y:S01]  /*e500*/  VIADD R2, R4.reuse, 0x9f ;  /* 0x0000009f04027836 */ /* 0x040fe20000000000 */
[----:B------:R-:W-:-:S03]  /*e510*/  IADD3 R4, R4, 0xa0, -R10 ;  /* 0x000000a004047810 */ /* 0x000fc60007ffe80a */
[----:B------:R-:W-:-:S04]  /*e520*/  IMAD.HI R2, R2, 0x66666667, RZ ;  /* 0x6666666702027827 */ /* 0x000fc800078e02ff */
[----:B------:R-:W-:-:S04]  /*e530*/  IMAD.IADD R3, R4, 0x1, R3 ;  /* 0x0000000104037824 */ /* 0x000fc800078e0203 */
[----:B------:R-:W-:Y:S01]  /*e540*/  IMAD.HI R4, R3, 0x66666667, RZ ;  /* 0x6666666703047827 */ /* 0x000fe200078e02ff */
[----:B------:R-:W-:-:S04]  /*e550*/  SHF.R.U32.HI R3, RZ, 0x1f, R2 ;  /* 0x0000001fff037819 */ /* 0x000fc80000011602 */
[----:B------:R-:W-:Y:S02]  /*e560*/  SHF.R.U32.HI R5, RZ, 0x1f, R4 ;  /* 0x0000001fff057819 */ /* 0x000fe40000011604 */
[----:B------:R-:W-:Y:S02]  /*e570*/  LEA.HI.SX32 R3, R2, R3, 0x1a ;  /* 0x0000000302037211 */ /* 0x000fe400078fd2ff */
[----:B------:R-:W-:Y:S02]  /*e580*/  LEA.HI.SX32 R4, R4, R5, 0x1a ;  /* 0x0000000504047211 */ /* 0x000fe400078fd2ff */
[----:B------:R-:W-:Y:S01]  /*e590*/  SHF.R.U32.HI R5, RZ, 0x10, R0 ;  /* 0x00000010ff057819 */ /* 0x000fe20000011600 */
[----:B------:R-:W-:Y:S01]  /*e5a0*/  IMAD.MOV.U32 R0, RZ, RZ, RZ ;  /* 0x000000ffff007224 */ /* 0x000fe200078e00ff */
[----:B------:R-:W-:Y:S02]  /*e5b0*/  VIMNMX R4, R3, R4, PT ;  /* 0x0000000403047248 */ /* 0x000fe40003fe0100 */
[----:B------:R-:W-:-:S02]  /*e5c0*/  ISETP.NE.AND P0, PT, R5, RZ, PT ;  /* 0x000000ff0500720c */ /* 0x000fc40003f05270 */
[----:B------:R-:W-:-:S11]  /*e5d0*/  ISETP.GE.AND P1, PT, R4, 0x1, PT ;  /* 0x000000010400780c */ /* 0x000fd60003f26270 */
[----:B------:R-:W2:Y:S02]  /*e5e0*/  @!P0 LDC R5, c[0x0][0x9f0] ;  /* 0x00027c00ff058b82 */ /* 0x000ea40000000800 */
[----:B------:R-:W-:Y:S05]  /*e5f0*/  @!P1 BRA `(.L_x_1713) ;  /* 0x0000000000689947 */ /* 0x000fea0003800000 */
[-C--:B--2---:R-:W-:Y:S01]  /*e600*/  IABS R0, R5.reuse ;  /* 0x0000000500007213 */ /* 0x084fe20000000000 */
[----:B------:R-:W-:Y:S01]  /*e610*/  IMAD.MOV.U32 R2, RZ, RZ, RZ ;  /* 0x000000ffff027224 */ /* 0x000fe200078e00ff */
[----:B------:R-:W-:Y:S02]  /*e620*/  IABS R8, R5 ;  /* 0x0000000500087213 */ /* 0x000fe40000000000 */
[----:B------:R-:W2:Y:S08]  /*e630*/  I2F.RP R6, R0 ;  /* 0x0000000000067306 */ /* 0x000eb00000209400 */
[----:B--2---:R-:W2:Y:S02]  /*e640*/  MUFU.RCP R6, R6 ;  /* 0x0000000600067308 */ /* 0x004ea40000001000 */
[----:B--2---:R-:W-:-:S06]  /*e650*/  VIADD R3, R6, 0xffffffe ;  /* 0x0ffffffe06037836 */ /* 0x004fcc0000000000 */
[----:B------:R-:W2:Y:S02]  /*e660*/  F2I.FTZ.U32.TRUNC.NTZ R3, R3 ;  /* 0x0000000300037305 */ /* 0x000ea4000021f000 */
[----:B--2---:R-:W-:-:S04]  /*e670*/  IMAD.MOV R7, RZ, RZ, -R3 ;  /* 0x000000ffff077224 */ /* 0x004fc800078e0a03 */
[----:B------:R-:W-:-:S04]  /*e680*/  IMAD R7, R7, R0, RZ ;  /* 0x0000000007077224 */ /* 0x000fc800078e02ff */
[----:B------:R-:W-:Y:S01]  /*e690*/  IMAD.HI.U32 R7, R3, R7, R2 ;  /* 0x0000000703077227 */ /* 0x000fe200078e0002 */
[----:B------:R-:W-:-:S03]  /*e6a0*/  IADD3 R2, R5, -0x1, R4 ;  /* 0xffffffff05027810 */ /* 0x000fc60007ffe004 */
[----:B------:R-:W-:Y:S01]  /*e6b0*/  IMAD.MOV R3, RZ, RZ, -R8 ;  /* 0x000000ffff037224 */ /* 0x000fe200078e0a08 */
        /* <DEDUP_REMOVED lines=14> */
.L_x_1713:
[-C--:B------:R-:W-:Y:S01]  /*e7a0*/  IMAD R23, R23, R0.reuse, RZ ;  /* 0x0000000017177224 */ /* 0x080fe200078e02ff */
[----:B------:R-:W-:Y:S04]  /*e7b0*/  BSSY B7, `(.L_x_1714) ;  /* 0x000029a000077945 */ /* 0x000fe80003800000 */
[----:B------:R-:W-:-:S04]  /*e7c0*/  VIADDMNMX R2, R23, R0, R4, PT ;  /* 0x0000000017027246 */ /* 0x000fc80003800104 */
[----:B------:R-:W-:Y:S01]  /*e7d0*/  ISETP.GT.AND P0, PT, R2, R23, PT ;  /* 0x000000170200720c */ /* 0x000fe20003f04270 */
[----:B------:R3:W-:-:S12]  /*e7e0*/  STL [R1+0x4], R2 ;  /* 0x0000040201007387 */ /* 0x0007d80000100800 */
[----:B---3--:R-:W-:Y:S05]  /*e7f0*/  @P0 BRA `(.L_x_1715) ;  /* 0x0000000000440947 */ /* 0x008fea0003800000 */
[----:B------:R-:W3:Y:S02]  /*e800*/  S2R R2, SR_TID.X ;  /* 0x0000000000027919 */ /* 0x000ee40000002100 */
[----:B---3--:R-:W-:-:S04]  /*e810*/  LOP3.LUT R2, R2, 0x7f, RZ, 0xc0, !PT ;  /* 0x0000007f02027812 */ /* 0x008fc800078ec0ff */
[----:B------:R-:W-:-:S13]  /*e820*/  ISETP.NE.AND P0, PT, R2, RZ, PT ;  /* 0x000000ff0200720c */ /* 0x000fda0003f05270 */
[----:B------:R-:W-:Y:S05]  /*e830*/  @P0 BRA `(.L_x_1716) ;  /* 0x0000002800440947 */ /* 0x000fea0003800000 */
[----:B--2---:R-:W2:Y:S01]  /*e840*/  S2R R5, SR_LANEID ;  /* 0x0000000000057919 */ /* 0x004ea20000000000 */
        /* <DEDUP_REMOVED lines=10> */
[----:B---3--:R-:W-:Y:S01]  /*e8f0*/  IADD3 R24, R0, UR41, R7 ;  /* 0x0000002900187c10 */ /* 0x008fe2000fffe007 */
[----:B------:R-:W-:Y:S06]  /*e900*/  BRA `(.L_x_1716) ;  /* 0x0000002800107947 */ /* 0x000fec0003800000 */
.L_x_1715:
        /* <DEDUP_REMOVED lines=9> */
[----:B------:R-:W3:Y:S01]  /*e9a0*/  LDC.64 R2, c[0x4][R2] ;  /* 0x0100000002027b82 */ /* 0x000ee20000000a00 */
[----:B--2---:R-:W-:Y:S02]  /*e9b0*/  IMAD.U32 R5, RZ, RZ, UR7 ;  /* 0x00000007ff057e24 */ /* 0x004fe4000f8e00ff */
[----:B------:R-:W-:Y:S02]  /*e9c0*/  IMAD.U32 R6, RZ, RZ, UR8 ;  /* 0x00000008ff067e24 */ /* 0x000fe4000f8e00ff */
[----:B------:R-:W-:-:S02]  /*e9d0*/  IMAD.U32 R7, RZ, RZ, UR9 ;  /* 0x00000009ff077e24 */ /* 0x000fc4000f8e00ff */
[----:B01----:R-:W-:Y:S02]  /*e9e0*/  IMAD.U32 R10, RZ, RZ, UR4 ;  /* 0x00000004ff0a7e24 */ /* 0x003fe4000f8e00ff */
[----:B------:R-:W-:Y:S02]  /*e9f0*/  IMAD.U32 R11, RZ, RZ, UR5 ;  /* 0x00000005ff0b7e24 */ /* 0x000fe4000f8e00ff */
[----:B------:R-:W-:Y:S02]  /*ea00*/  IMAD.MOV.U32 R8, RZ, RZ, 0x70 ;  /* 0x00000070ff087424 */ /* 0x000fe400078e00ff */
[----:B------:R-:W-:Y:S02]  /*ea10*/  IMAD.MOV.U32 R12, RZ, RZ, 0x1 ;  /* 0x00000001ff0c7424 */ /* 0x000fe400078e00ff */
[----:B------:R-:W-:-:S07]  /*ea20*/  IMAD.MOV.U32 R13, RZ, RZ, RZ ;  /* 0x000000ffff0d7224 */ /* 0x000fce00078e00ff */
[----:B------:R-:W-:-:S07]  /*ea30*/  LEPC R20, `(.L_x_1718) ;  /* 0x000000001014794e */ /* 0x000fce0000000000 */
[----:B---3--:R-:W-:Y:S05]  /*ea40*/  CALL.ABS.NOINC R2 ;  /* 0x0000000002007343 */ /* 0x008fea0003c00000 */
.L_x_1718:
[----:B------:R-:W-:Y:S05]  /*ea50*/  BSYNC B6 ;  /* 0x0000000000067941 */ /* 0x000fea0003800000 */
.L_x_1717:
[----:B------:R-:W-:Y:S01]  /*ea60*/  VIADD R0, R16, 0x6000 ;  /* 0x0000600010007836 */ /* 0x000fe20000000000 */
[----:B------:R-:W-:Y:S04]  /*ea70*/  BSSY B6, `(.L_x_1719) ;  /* 0x0000014000067945 */ /* 0x000fe80003800000 */
[----:B------:R-:W-:-:S04]  /*ea80*/  LOP3.LUT P0, RZ, R0, 0x1bf, RZ, 0xc0, !PT ;  /* 0x000001bf00ff7812 */ /* 0x000fc8000780c0ff */
[----:B------:R-:W-:-:S09]  /*ea90*/  P2R R17, PR, RZ, 0x1 ;  /* 0x00000001ff117803 */ /* 0x000fd20000000000 */
        /* <DEDUP_REMOVED lines=17> */
.L_x_1720:
[----:B------:R-:W-:Y:S05]  /*ebb0*/  BSYNC B6 ;  /* 0x0000000000067941 */ /* 0x000fea0003800000 */
.L_x_1719:
        /* <DEDUP_REMOVED lines=20> */
.L_x_1722:
[----:B------:R-:W-:Y:S05]  /*ed00*/  BSYNC B6 ;  /* 0x0000000000067941 */ /* 0x000fea0003800000 */
.L_x_1721:
[----:B------:R-:W-:Y:S01]  /*ed10*/  ISETP.NE.AND P6, PT, R17, RZ, PT ;  /* 0x000000ff1100720c */ /* 0x000fe20003fc5270 */
[----:B------:R-:W-:-:S12]  /*ed20*/  BSSY B6, `(.L_x_1723) ;  /* 0x0000012000067945 */ /* 0x000fd80003800000 */
        /* <DEDUP_REMOVED lines=17> */
.L_x_1724:
[----:B------:R-:W-:Y:S05]  /*ee40*/  BSYNC B6 ;  /* 0x0000000000067941 */ /* 0x000fea0003800000 */
.L_x_1723:
        /* <DEDUP_REMOVED lines=8> */
[----:B------:R-:W3:Y:S01]  /*eed0*/  S2R R17, SR_TID.X ;  /* 0x0000000000117919 */ /* 0x000ee20000002100 */
[----:B------:R-:W-:-:S03]  /*eee0*/  ULDC.64 UR4, c[0x0][0xa08] ;  /* 0x0002820000047ab9 */ /* 0x000fc60000000a00 */
[----:B------:R4:W5:Y:S02]  /*eef0*/  @P0 LDG.E R22, desc[UR54][R2.64] ;  /* 0x0000003602160981 */ /* 0x000964000c1e1900 */
[----:B----4-:R-:W4:Y:S01]  /*ef00*/  LDC.64 R2, c[0x0][0x418] ;  /* 0x00010600ff027b82 */ /* 0x010f220000000a00 */
[----:B---3--:R-:W-:-:S04]  /*ef10*/  SHF.R.U32.HI R20, RZ, 0x5, R17 ;  /* 0x00000005ff147819 */ /* 0x008fc80000011611 */
[----:B------:R-:W-:Y:S02]  /*ef20*/  LOP3.LUT R20, R20, 0x3, RZ, 0xc0, !PT ;  /* 0x0000000314147812 */ /* 0x000fe400078ec0ff */
[----:B----4-:R-:W-:Y:S01]  /*ef30*/  LOP3.LUT P0, RZ, R2, UR4, RZ, 0xfc, !PT ;  /* 0x0000000402ff7c12 */ /* 0x010fe2000f80fcff */
[----:B------:R-:W-:-:S03]  /*ef40*/  UMOV UR4, 0xffffffff ;  /* 0xffffffff00047882 */ /* 0x000fc60000000000 */
[----:B------:R-:W-:Y:S02]  /*ef50*/  LOP3.LUT P0, RZ, R3, UR5, RZ, 0xfc, P0 ;  /* 0x0000000503ff7c12 */ /* 0x000fe4000800fcff */
[----:B-----5:R-:W-:Y:S02]  /*ef60*/  SHF.R.S32.HI R26, RZ, 0x1f, R22 ;  /* 0x0000001fff1a7819 */ /* 0x020fe40000011416 */
[----:B------:R-:W-:Y:S01]  /*ef70*/  SEL R17, R22, RZ, !P0 ;  /* 0x000000ff16117207 */ /* 0x000fe20004000000 */
[----:B------:R-:W-:Y:S08]  /*ef80*/  BRA.DIV UR4, `(.L_x_1725) ;  /* 0x0000003a040c7947 */ /* 0x000ff0000b800000 */
[----:B------:R3:W4:Y:S02]  /*ef90*/  SHFL.IDX PT, R14, R20, RZ, 0x1f ;  /* 0x00001fff140e7589 */ /* 0x00072400000e0000 */
.L_x_1796:
[----:B----4-:R-:W-:Y:S02]  /*efa0*/  ISETP.NE.AND P0, PT, R14, RZ, PT ;  /* 0x000000ff0e00720c */ /* 0x010fe40003f05270 */
[----:B------:R-:W-:-:S04]  /*efb0*/  PLOP3.LUT P1, PT, PT, PT, PT, 0x8, 0x0 ;  /* 0x000000000000781c */ /* 0x000fc80003f2e170 */
[----:B------:R-:W-:-:S07]  /*efc0*/  P2R R27, PR, RZ, 0x2 ;  /* 0x00000002ff1b7803 */ /* 0x000fce0000000000 */
[----:B------:R-:W-:Y:S05]  /*efd0*/  @P0 BRA `(.L_x_1726) ;  /* 0x0000000400480947 */ /* 0x000fea0003800000 */
[----:B------:R-:W4:Y:S01]  /*efe0*/  LDL R0, [R1+0x4] ;  /* 0x0000040001007983 */ /* 0x000f220000100800 */
[----:B------:R-:W-:Y:S01]  /*eff0*/  UMOV UR4, 0xffffffff ;  /* 0xffffffff00047882 */ /* 0x000fe20000000000 */
[----:B----4-:R-:W-:Y:S02]  /*f000*/  VIADD R0, R0, 0xffffffff ;  /* 0xffffffff00007836 */ /* 0x010fe40000000000 */
[----:B------:R-:W-:Y:S05]  /*f010*/  BRA.DIV UR4, `(.L_x_1727) ;  /* 0x0000003a04087947 */ /* 0x000fea000b800000 */
[----:B------:R-:W-:-:S13]  /*f020*/  ELECT P6, URZ, PT ;  /* 0x00000000003f782f */ /* 0x000fda00038c0000 */
.L_x_1799:
[----:B------:R-:W-:Y:S05]  /*f030*/  @!P6 BRA `(.L_x_1726) ;  /* 0x000000040030e947 */ /* 0x000fea0003800000 */
[----:B------:R-:W-:-:S04]  /*f040*/  ISETP.NE.U32.AND P0, PT, R2, RZ, PT ;  /* 0x000000ff0200720c */ /* 0x000fc80003f05070 */
[----:B------:R-:W-:-:S13]  /*f050*/  ISETP.NE.AND.EX P0, PT, R3, RZ, PT, P0 ;  /* 0x000000ff0300720c */ /* 0x000fda0003f05300 */
[----:B------:R-:W-:Y:S05]  /*f060*/  @!P0 BRA `(.L_x_1728) ;  /* 0x0000000000448947 */ /* 0x000fea0003800000 */
[----:B------:R-:W4:Y:S01]  /*f070*/  LDC R7, c[0x0][0x43c] ;  /* 0x00010f00ff077b82 */ /* 0x000f220000000800 */
[----:B------:R-:W-:Y:S01]  /*f080*/  ULDC.64 UR4, c[0x0][0x428] ;  /* 0x00010a0000047ab9 */ /* 0x000fe20000000a00 */
[----:B----4-:R-:W-:-:S13]  /*f090*/  ISETP.NE.AND P0, PT, R7, 0x1, PT ;  /* 0x000000010700780c */ /* 0x010fda0003f05270 */
[----:B--2---:R-:W2:Y:S02]  /*f0a0*/  @P0 LDC.64 R4, c[0x0][0x440] ;  /* 0x00011000ff040b82 */ /* 0x004ea40000000a00 */
        /* <DEDUP_REMOVED lines=13> */
.L_x_1728:
[----:B----4-:R-:W4:Y:S01]  /*f180*/  S2R R2, SR_TID.X ;  /* 0x0000000000027919 */ /* 0x010f220000002100 */
[----:B------:R-:W-:Y:S02]  /*f190*/  SHF.L.U32 R3, R19, 0x1f, RZ ;  /* 0x0000001f13037819 */ /* 0x000fe400000006ff */
[----:B----4-:R-:W-:Y:S01]  /*f1a0*/  LOP3.LUT R4, R2, 0x7f, RZ, 0xc0, !PT ;  /* 0x0000007f02047812 */ /* 0x010fe200078ec0ff */
[----:B------:R-:W-:-:S03]  /*f1b0*/  IMAD R2, R18, 0x8, R16 ;  /* 0x0000000812027824 */ /* 0x000fc600078e0210 */
[----:B------:R-:W-:Y:S01]  /*f1c0*/  ISETP.NE.AND P1, PT, R4, RZ, PT ;  /* 0x000000ff0400720c */ /* 0x000fe20003f25270 */
[----:B------:R-:W4:Y:S02]  /*f1d0*/  SYNCS.PHASECHK.TRANS64.TRYWAIT P0, [R2+URZ+0x13280], R3 ;  /* 0x01328003020075a7 */ /* 0x000f24000800017f */
[----:B----4-:R-:W-:Y:S10]  /*f1e0*/  @!P0 BRA `(.L_x_1729) ;  /* 0x0000003400b48947 */ /* 0x010ff40003800000 */
.L_x_1800:
[----:B------:R-:W-:Y:S05]  /*f1f0*/  @P1 BRA `(.L_x_1730) ;  /* 0x00000000001c1947 */ /* 0x000fea0003800000 */
[----:B------:R-:W0:Y:S01]  /*f200*/  S2R R4, SR_TID.X ;  /* 0x0000000000047919 */ /* 0x000e220000002100 */
[----:B--2---:R-:W-:-:S04]  /*f210*/  IMAD.MOV.U32 R5, RZ, RZ, 0x2800 ;  /* 0x00002800ff057424 */ /* 0x004fc800078e00ff */
[----:B------:R2:W-:Y:S01]  /*f220*/  SYNCS.ARRIVE.TRANS64 RZ, [R2+URZ+0x13270], R5 ;  /* 0x0132700502ff79a7 */ /* 0x0005e2000800003f */
[----:B0-----:R-:W-:-:S04]  /*f230*/  LOP3.LUT R4, R4, 0x1f, RZ, 0xc0, !PT ;  /* 0x0000001f04047812 */ /* 0x001fc800078ec0ff */
[----:B------:R-:W-:-:S13]  /*f240*/  ISETP.NE.AND P0, PT, R4, RZ, PT ;  /* 0x000000ff0400720c */ /* 0x000fda0003f05270 */
[----:B--2---:R-:W-:Y:S05]  /*f250*/  @!P0 BRA `(.L_x_1730) ;  /* 0x0000000000048947 */ /* 0x004fea0003800000 */
[----:B------:R-:W-:Y:S01]  /*f260*/  BPT.TRAP 0x1 ;  /* 0x000000040000795c */ /* 0x000fe20000300000 */
.L_x_1730:
[----:B------:R-:W-:Y:S01]  /*f270*/  IMAD R4, R18, 0x2800, R16 ;  /* 0x0000280012047824 */ /* 0x000fe200078e0210 */
[----:B------:R-:W-:Y:S01]  /*f280*/  R2UR UR33, R2 ;  /* 0x00000000022172ca */ /* 0x000fe200000e0000 */
[----:B--2---:R-:W-:Y:S01]  /*f290*/  IMAD.MOV.U32 R5, RZ, RZ, 0xa0 ;  /* 0x000000a0ff057424 */ /* 0x004fe200078e00ff */
        /* <DEDUP_REMOVED lines=12> */
[----:B------:R-:W0:Y:S02]  /*f360*/  SYNCS.PHASECHK.TRANS64.TRYWAIT P0, [R2+URZ+0x13240], R3 ;  /* 0x01324003020075a7 */ /* 0x000e24000800017f */
[----:B0-2---:R-:W-:Y:S05]  /*f370*/  @!P0 BRA `(.L_x_1731) ;  /* 0x0000003400648947 */ /* 0x005fea0003800000 */
.L_x_1801:
[----:B------:R-:W-:Y:S05]  /*f380*/  @P1 BRA `(.L_x_1732) ;  /* 0x00000000001c1947 */ /* 0x000fea0003800000 */
[----:B------:R-:W2:Y:S01]  /*f390*/  S2R R5, SR_TID.X ;  /* 0x0000000000057919 */ /* 0x000ea20000002100 */
[----:B0---4-:R-:W-:-:S04]  /*f3a0*/  IMAD.MOV.U32 R3, RZ, RZ, 0x2800 ;  /* 0x00002800ff037424 */ /* 0x011fc800078e00ff */
[----:B------:R0:W-:Y:S01]  /*f3b0*/  SYNCS.ARRIVE.TRANS64 RZ, [R2+URZ+0x13230], R3 ;  /* 0x0132300302ff79a7 */ /* 0x0001e2000800003f */
[----:B--2---:R-:W-:-:S04]  /*f3c0*/  LOP3.LUT R5, R5, 0x1f, RZ, 0xc0, !PT ;  /* 0x0000001f05057812 */ /* 0x004fc800078ec0ff */
[----:B------:R-:W-:-:S13]  /*f3d0*/  ISETP.NE.AND P0, PT, R5, RZ, PT ;  /* 0x000000ff0500720c */ /* 0x000fda0003f05270 */
[----:B0-----:R-:W-:Y:S05]  /*f3e0*/  @!P0 BRA `(.L_x_1732) ;  /* 0x0000000000048947 */ /* 0x001fea0003800000 */
[----:B------:R-:W-:Y:S01]  /*f3f0*/  BPT.TRAP 0x1 ;  /* 0x000000040000795c */ /* 0x000fe20000300000 */
.L_x_1732:
        /* <DEDUP_REMOVED lines=10> */
[----:B------:R-:W-:-:S03]  /*f4a0*/  PLOP3.LUT P0, PT, PT, PT, PT, 0x80, 0x0 ;  /* 0x000000000000781c */ /* 0x000fc60003f0f070 */
[----:B------:R-:W-:Y:S01]  /*f4b0*/  UIADD3 UR8, UR8, 0xe000, URZ ;  /* 0x0000e00008087890 */ /* 0x000fe2000fffe03f */
[----:B------:R-:W-:Y:S01]  /*f4c0*/  P2R R27, PR, RZ, 0x1 ;  /* 0x00000001ff1b7803 */ /* 0x000fe20000000000 */
[----:B------:R-:W-:-:S09]  /*f4d0*/  UIADD3 UR9, UR9, 0x13230, URZ ;  /* 0x0001323009097890 */ /* 0x000fd2000fffe03f */
[----:B------:R2:W-:Y:S02]  /*f4e0*/  UTMALDG.4D [UR8], [UR4], desc[UR6] ;  /* 0x00000608040075b4 */ /* 0x0005e40008019000 */
[----:B--2---:R-:W-:Y:S01]  /*f4f0*/  NOP ;  /* 0x0000000000007918 */ /* 0x004fe20000000000 */
.L_x_1726:
        /* <DEDUP_REMOVED lines=17> */
[----:B0---4-:R-:W-:Y:S01]  /*f610*/  MOV R2, 0x0 ;  /* 0x0000000000027802 */ /* 0x011fe20000000f00 */
[----:B------:R-:W-:Y:S01]  /*f620*/  ULDC.64 UR6, c[0x4][0x98] ;  /* 0x0100260000067ab9 */ /* 0x000fe20000000a00 */
[----:B------:R-:W-:Y:S01]  /*f630*/  ULDC.64 UR8, c[0x4][0xa0] ;  /* 0x0100280000087ab9 */ /* 0x000fe20000000a00 */
[----:B------:R-:W-:Y:S01]  /*f640*/  ULDC.64 UR4, c[0x4][0x28] ;  /* 0x01000a0000047ab9 */ /* 0x000fe20000000a00 */
[----:B------:R-:W-:Y:S02]  /*f650*/  IMAD.U32 R4, RZ, RZ, UR6 ;  /* 0x00000006ff047e24 */ /* 0x000fe4000f8e00ff */
[----:B------:R-:W0:Y:S01]  /*f660*/  LDC.64 R2, c[0x4][R2] ;  /* 0x0100000002027b82 */ /* 0x000e220000000a00 */
[----:B--2---:R-:W-:Y:S02]  /*f670*/  IMAD.U32 R5, RZ, RZ, UR7 ;  /* 0x00000007ff057e24 */ /* 0x004fe4000f8e00ff */
[----:B------:R-:W-:Y:S02]  /*f680*/  IMAD.U32 R6, RZ, RZ, UR8 ;  /* 0x00000008ff067e24 */ /* 0x000fe4000f8e00ff */
[----:B------:R-:W-:-:S02]  /*f690*/  IMAD.U32 R7, RZ, RZ, UR9 ;  /* 0x00000009ff077e24 */ /* 0x000fc4000f8e00ff */
[----:B-1----:R-:W-:Y:S02]  /*f6a0*/  IMAD.U32 R10, RZ, RZ, UR4 ;  /* 0x00000004ff0a7e24 */ /* 0x002fe4000f8e00ff */
[----:B------:R-:W-:Y:S02]  /*f6b0*/  IMAD.U32 R11, RZ, RZ, UR5 ;  /* 0x00000005ff0b7e24 */ /* 0x000fe4000f8e00ff */
[----:B------:R-:W-:Y:S02]  /*f6c0*/  IMAD.MOV.U32 R8, RZ, RZ, 0x70 ;  /* 0x00000070ff087424 */ /* 0x000fe400078e00ff */
[----:B------:R-:W-:Y:S02]  /*f6d0*/  IMAD.MOV.U32 R12, RZ, RZ, 0x1 ;  /* 0x00000001ff0c7424 */ /* 0x000fe400078e00ff */
[----:B------:R-:W-:-:S07]  /*f6e0*/  IMAD.MOV.U32 R13, RZ, RZ, RZ ;  /* 0x000000ffff0d7224 */ /* 0x000fce00078e00ff */
[----:B---3--:R-:W-:-:S07]  /*f6f0*/  LEPC R20, `(.L_x_1734) ;  /* 0x000000001014794e */ /* 0x008fce0000000000 */
[----:B0-----:R-:W-:Y:S05]  /*f700*/  CALL.ABS.NOINC R2 ;  /* 0x0000000002007343 */ /* 0x001fea0003c00000 */
.L_x_1734:
[----:B------:R-:W-:Y:S05]  /*f710*/  BSYNC B6 ;  /* 0x0000000000067941 */ /* 0x000fea0003800000 */
.L_x_1733:
[----:B------:R1:W5:Y:S01]  /*f720*/  LDL R21, [R1] ;  /* 0x0000000001157983 */ /* 0x0003620000100800 */
[----:B------:R-:W2:Y:S01]  /*f730*/  LDC R7, c[0x0][0x448] ;  /* 0x00011200ff077b82 */ /* 0x000ea20000000800 */
[----:B------:R-:W-:Y:S02]  /*f740*/  ULDC.64 UR6, c[0x0][0x2d8] ;  /* 0x0000b60000067ab9 */ /* 0x000fe40000000a00 */
[----:B------:R1:W5:Y:S01]  /*f750*/  LDL R9, [R1+0x8] ;  /* 0x0000080001097983 */ /* 0x0003620000100800 */
[----:B0---4-:R-:W3:Y:S01]  /*f760*/  S2R R2, SR_TID.X ;  /* 0x0000000000027919 */ /* 0x011ee20000002100 */
[----:B------:R-:W-:Y:S01]  /*f770*/  UMOV UR4, UR48 ;  /* 0x0000003000047c82 */ /* 0x000fe20008000000 */
[----:B------:R-:W-:Y:S01]  /*f780*/  UMOV UR5, UR37 ;  /* 0x0000002500057c82 */ /* 0x000fe20008000000 */
[----:B------:R-:W-:Y:S01]  /*f790*/  ULDC.64 UR8, c[0x0][0x2e0] ;  /* 0x0000b80000087ab9 */ /* 0x000fe20000000a00 */
[----:B------:R-:W-:Y:S01]  /*f7a0*/  ULDC.64 UR10, c[0x0][0x280] ;  /* 0x0000a000000a7ab9 */ /* 0x000fe20000000a00 */
[----:B--2---:R-:W-:-:S13]  /*f7b0*/  ISETP.NE.AND P1, PT, R7, 0x1, PT ;  /* 0x000000010700780c */ /* 0x004fda0003f25270 */
[----:B------:R-:W0:Y:S01]  /*f7c0*/  @P1 LDC R3, c[0x0][0x44c] ;  /* 0x00011300ff031b82 */ /* 0x000e220000000800 */
[C---:B---3--:R-:W-:Y:S01]  /*f7d0*/  LOP3.LUT R20, R2.reuse, 0x7f, RZ, 0xc0, !PT ;  /* 0x0000007f02147812 */ /* 0x048fe200078ec0ff */
[----:B------:R-:W-:-:S03]  /*f7e0*/  IMAD.SHL.U32 R2, R2, 0x20, RZ ;  /* 0x0000002002027824 */ /* 0x000fc600078e00ff */
[----:B------:R-:W-:-:S03]  /*f7f0*/  SHF.R.U32.HI R20, RZ, 0x2, R20 ;  /* 0x00000002ff147819 */ /* 0x000fc60000011614 */
[----:B------:R-:W2:Y:S01]  /*f800*/  @P1 LDC R5, c[0x0][0x450] ;  /* 0x00011400ff051b82 */ /* 0x000ea20000000800 */
[----:B------:R-:W-:Y:S01]  /*f810*/  LOP3.LUT R2, R20, 0x60, R2, 0xf8, !PT ;  /* 0x0000006014027812 */ /* 0x000fe200078ef802 */
[----:B------:R-:W-:-:S04]  /*f820*/  UIMAD.WIDE.U32 UR4, UR36, UR6, UR4 ;  /* 0x00000006240472a5 */ /* 0x000fc8000f8e0004 */
[----:B------:R-:W-:Y:S01]  /*f830*/  IMAD R6, R25, 0xc0, R2 ;  /* 0x000000c019067824 */ /* 0x000fe200078e0202 */
[----:B------:R-:W-:Y:S02]  /*f840*/  UIMAD UR6, UR46, UR8, URZ ;  /* 0x000000082e0672a4 */ /* 0x000fe4000f8e023f */
[----:B------:R-:W-:Y:S01]  /*f850*/  UIMAD UR5, UR36, UR7, UR5 ;  /* 0x00000007240572a4 */ /* 0x000fe2000f8e0205 */
[----:B0-----:R-:W-:Y:S01]  /*f860*/  @P1 IMAD.HI.U32 R0, R6, R3, RZ ;  /* 0x0000000306001227 */ /* 0x001fe200078e00ff */
[----:B------:R-:W-:-:S03]  /*f870*/  UIMAD UR6, UR45, UR9, UR6 ;  /* 0x000000092d0672a4 */ /* 0x000fc6000f8e0206 */
[----:B------:R-:W-:Y:S01]  /*f880*/  IMAD.MOV.U32 R3, RZ, RZ, R6 ;  /* 0x000000ffff037224 */ /* 0x000fe200078e0006 */
[----:B------:R-:W-:Y:S01]  /*f890*/  UIMAD.WIDE.U32 UR4, UR45, UR8, UR4 ;  /* 0x000000082d0472a5 */ /* 0x000fe2000f8e0004 */
[----:B--2---:R-:W-:-:S03]  /*f8a0*/  @P1 SHF.R.U32.HI R3, RZ, R5, R0 ;  /* 0x00000005ff031219 */ /* 0x004fc60000011600 */
[----:B------:R-:W-:Y:S01]  /*f8b0*/  UIADD3 UR5, UR5, UR6, URZ ;  /* 0x0000000605057290 */ /* 0x000fe2000fffe03f */
[----:B------:R-:W-:Y:S01]  /*f8c0*/  ULDC.64 UR8, c[0x0][0x2c8] ;  /* 0x0000b20000087ab9 */ /* 0x000fe20000000a00 */
        /* <DEDUP_REMOVED lines=14> */
[----:B------:R-:W0:Y:S02]  /*f9b0*/  @P1 LDC R2, c[0x0][0x44c] ;  /* 0x00011300ff021b82 */ /* 0x000e240000000800 */
[----:B------:R-:W-:-:S06]  /*f9c0*/  IADD3.X R5, R3, UR11, R5, P0, !PT ;  /* 0x0000000b03057c10 */ /* 0x000fcc00087fe405 */
[----:B------:R-:W2:Y:S01]  /*f9d0*/  @P1 LDC R3, c[0x0][0x450] ;  /* 0x00011400ff031b82 */ /* 0x000ea20000000800 */
[----:B------:R-:W-:Y:S01]  /*f9e0*/  VIADD R6, R6, 0x80 ;  /* 0x0000008006067836 */ /* 0x000fe20000000000 */
[----:B------:R-:W1:Y:S03]  /*f9f0*/  S2R R20, SR_TID.X ;  /* 0x0000000000147919 */ /* 0x000e660000002100 */
[----:B0-----:R-:W-:-:S04]  /*fa00*/  @P1 IMAD.HI.U32 R8, R6, R2, RZ ;  /* 0x0000000206081227 */ /* 0x001fc800078e00ff */
[----:B------:R-:W-:Y:S01]  /*fa10*/  IMAD.MOV.U32 R2, RZ, RZ, R6 ;  /* 0x000000ffff027224 */ /* 0x000fe200078e0006 */
[----:B--2---:R-:W-:-:S05]  /*fa20*/  @P1 SHF.R.U32.HI R2, RZ, R3, R8 ;  /* 0x00000003ff021219 */ /* 0x004fca0000011608 */
[----:B------:R-:W-:-:S04]  /*fa30*/  IMAD.MOV R3, RZ, RZ, -R2 ;  /* 0x000000ffff037224 */ /* 0x000fc800078e0a02 */
[----:B------:R-:W-:Y:S01]  /*fa40*/  IMAD R6, R7, R3, R6 ;  /* 0x0000000307067224 */ /* 0x000fe200078e0206 */
[----:B------:R-:W-:-:S05]  /*fa50*/  SHF.R.S32.HI R3, RZ, 0x1f, R2 ;  /* 0x0000001fff037819 */ /* 0x000fca0000011402 */
[----:B------:R-:W-:-:S04]  /*fa60*/  IMAD R3, R3, UR6, RZ ;  /* 0x0000000603037c24 */ /* 0x000fc8000f8e02ff */
[C---:B------:R-:W-:Y:S02]  /*fa70*/  IMAD R8, R2.reuse, UR7, R3 ;  /* 0x0000000702087c24 */ /* 0x040fe4000f8e0203 */
[----:B------:R-:W-:Y:S01]  /*fa80*/  IMAD.WIDE.U32 R2, R2, R4, UR4 ;  /* 0x0000000402027e25 */ /* 0x000fe2000f8e0004 */
[----:B------:R-:W-:Y:S01]  /*fa90*/  SHF.R.S32.HI R4, RZ, 0x1f, R6 ;  /* 0x0000001fff047819 */ /* 0x000fe20000011406 */
[----:B------:R-:W-:Y:S02]  /*faa0*/  ULDC UR4, c[0x0][0x2b8] ;  /* 0x0000ae0000047ab9 */ /* 0x000fe40000000800 */
[----:B------:R-:W-:Y:S02]  /*fab0*/  IMAD.IADD R3, R3, 0x1, R8 ;  /* 0x0000000103037824 */ /* 0x000fe400078e0208 */
[----:B------:R-:W-:Y:S02]  /*fac0*/  IMAD R4, R4, UR8, RZ ;  /* 0x0000000804047c24 */ /* 0x000fe4000f8e02ff */
[----:B------:R-:W-:-:S04]  /*fad0*/  IMAD.WIDE.U32 R2, R6, UR8, R2 ;  /* 0x0000000806027c25 */ /* 0x000fc8000f8e0002 */
[----:B-1----:R-:W-:Y:S02]  /*fae0*/  IMAD.SHL.U32 R10, R20, 0x10, RZ ;  /* 0x00000010140a7824 */ /* 0x002fe400078e00ff */
[----:B------:R-:W-:Y:S01]  /*faf0*/  IMAD R6, R6, UR9, R4 ;  /* 0x0000000906067c24 */ /* 0x000fe2000f8e0204 */
[----:B------:R-:W-:Y:S02]  /*fb00*/  IADD3 R4, P0, R2, UR10, RZ ;  /* 0x0000000a02047c10 */ /* 0x000fe4000ff1e0ff */
[----:B------:R-:W-:Y:S02]  /*fb10*/  LOP3.LUT R10, R10, 0x30, RZ, 0xc0, !PT ;  /* 0x000000300a0a7812 */ /* 0x000fe400078ec0ff */
[----:B------:R-:W-:Y:S02]  /*fb20*/  IADD3.X R6, R3, UR11, R6, P0, !PT ;  /* 0x0000000b03067c10 */ /* 0x000fe400087fe406 */
[----:B------:R-:W-:Y:S01]  /*fb30*/  ISETP.GE.AND P0, PT, R10, UR4, PT ;  /* 0x000000040a007c0c */ /* 0x000fe2000bf06270 */
[----:B------:R-:W-:Y:S01]  /*fb40*/  UMOV UR4, 0xffffffff ;  /* 0xffffffff00047882 */ /* 0x000fe20000000000 */
[----:B------:R-:W-:-:S04]  /*fb50*/  LOP3.LUT R20, R20, 0x7f, RZ, 0xc0, !PT ;  /* 0x0000007f14147812 */ /* 0x000fc800078ec0ff */
[----:B------:R-:W-:Y:S01]  /*fb60*/  SHF.R.U32.HI R20, RZ, 0x2, R20 ;  /* 0x00000002ff147819 */ /* 0x000fe20000011614 */
[----:B------:R-:W-:Y:S06]  /*fb70*/  BRA.DIV UR4, `(.L_x_1735) ;  /* 0x0000002e04787947 */ /* 0x000fec000b800000 */
[----:B------:R-:W0:Y:S01]  /*fb80*/  SHFL.IDX PT, R3, R0, RZ, 0x1c1f ;  /* 0x001c1fff00037589 */ /* 0x000e2200000e0000 */
[----:B-----5:R-:W-:Y:S02]  /*fb90*/  IMAD R7, R21, R7, RZ ;  /* 0x0000000715077224 */ /* 0x020fe400078e02ff */
[----:B------:R-:W-:Y:S01]  /*fba0*/  IMAD R25, R25, 0xc0, R20 ;  /* 0x000000c019197824 */ /* 0x000fe200078e0214 */
[----:B------:R-:W1:Y:S04]  /*fbb0*/  SHFL.IDX PT, R2, R5, RZ, 0x1c1f ;  /* 0x001c1fff05027589 */ /* 0x000e6800000e0000 */
[----:B------:R-:W-:Y:S01]  /*fbc0*/  ISETP.GE.AND P1, PT, R25, R7, PT ;  /* 0x000000071900720c */ /* 0x000fe20003f26270 */
[----:B------:R-:W2:-:S12]  /*fbd0*/  SHFL.IDX PT, R14, R0, 0x1, 0x1c1f ;  /* 0x003c1f00000e7f89 */ /* 0x000e9800000e0000 */
[----:B0-----:R-:W-:-:S05]  /*fbe0*/  @!P1 IADD3 R8, P2, R10, R3, RZ ;  /* 0x000000030a089210 */ /* 0x001fca0007f5e0ff */
[----:B-1----:R-:W-:Y:S02]  /*fbf0*/  @!P1 IMAD.X R3, RZ, RZ, R2, P2 ;  /* 0x000000ffff039224 */ /* 0x002fe400010e0602 */
[----:B------:R-:W-:Y:S02]  /*fc00*/  @!P1 IMAD.MOV.U32 R2, RZ, RZ, R8 ;  /* 0x000000ffff029224 */ /* 0x000fe400078e0008 */
[----:B------:R-:W-:-:S03]  /*fc10*/  VIADD R8, R25, 0x20 ;  /* 0x0000002019087836 */ /* 0x000fc60000000000 */
[----:B------:R0:W-:Y:S02]  /*fc20*/  @!P1 LDGSTS.E.BYPASS.LTC128B.128 [R9+0xb000], desc[UR54][R2.64], !P0 ;  /* 0x0b00000002099fae */ /* 0x0001e4000c101d76 */
[----:B------:R-:W-:Y:S02]  /*fc30*/  ISETP.GE.AND P1, PT, R8, R7, PT ;  /* 0x000000070800720c */ /* 0x000fe40003f26270 */
[----:B0-----:R-:W0:Y:S11]  /*fc40*/  SHFL.IDX PT, R2, R5, 0x1, 0x1c1f ;  /* 0x003c1f0005027f89 */ /* 0x001e3600000e0000 */
[----:B--2---:R-:W-:-:S02]  /*fc50*/  @!P1 IADD3 R8, P2, R10, R14, RZ ;  /* 0x0000000e0a089210 */ /* 0x004fc40007f5e0ff */
[----:B------:R-:W1:Y:S03]  /*fc60*/  SHFL.IDX PT, R14, R0, 0x2, 0x1c1f ;  /* 0x005c1f00000e7f89 */ /* 0x000e6600000e0000 */
[----:B0-----:R-:W-:Y:S02]  /*fc70*/  @!P1 IMAD.X R3, RZ, RZ, R2, P2 ;  /* 0x000000ffff039224 */ /* 0x001fe400010e0602 */
[----:B------:R-:W-:Y:S02]  /*fc80*/  @!P1 IMAD.MOV.U32 R2, RZ, RZ, R8 ;  /* 0x000000ffff029224 */ /* 0x000fe400078e0008 */
[----:B------:R-:W-:-:S03]  /*fc90*/  VIADD R8, R25, 0x40 ;  /* 0x0000004019087836 */ /* 0x000fc60000000000 */
[----:B------:R0:W-:Y:S02]  /*fca0*/  @!P1 LDGSTS.E.BYPASS.LTC128B.128 [R9+0xb800], desc[UR54][R2.64], !P0 ;  /* 0x0b80000002099fae */ /* 0x0001e4000c101d76 */
[----:B------:R-:W-:Y:S02]  /*fcb0*/  ISETP.GE.AND P1, PT, R8, R7, PT ;  /* 0x000000070800720c */ /* 0x000fe40003f26270 */
[----:B0-----:R-:W0:Y:S11]  /*fcc0*/  SHFL.IDX PT, R2, R5, 0x2, 0x1c1f ;  /* 0x005c1f0005027f89 */ /* 0x001e3600000e0000 */
[----:B-1----:R-:W-:Y:S01]  /*fcd0*/  @!P1 IADD3 R8, P2, R10, R14, RZ ;  /* 0x0000000e0a089210 */ /* 0x002fe20007f5e0ff */
[----:B------:R-:W-:Y:S04]  /*fce0*/  SHFL.IDX PT, R5, R5, 0x3, 0x1c1f ;  /* 0x007c1f0005057f89 */ /* 0x000fe800000e0000 */
[----:B------:R-:W-:Y:S01]  /*fcf0*/  SHFL.IDX PT, R14, R4, 0x1, 0x1c1f ;  /* 0x003c1f00040e7f89 */ /* 0x000fe200000e0000 */
[----:B0-----:R-:W-:-:S02]  /*fd00*/  @!P1 IMAD.X R3, RZ, RZ, R2, P2 ;  /* 0x000000ffff039224 */ /* 0x001fc400010e0602 */
[----:B------:R-:W-:Y:S02]  /*fd10*/  @!P1 IMAD.MOV.U32 R2, RZ, RZ, R8 ;  /* 0x000000ffff029224 */ /* 0x000fe400078e0008 */
[----:B------:R-:W-:-:S03]  /*fd20*/  VIADD R8, R25, 0x80 ;  /* 0x0000008019087836 */ /* 0x000fc60000000000 */
[----:B------:R0:W-:Y:S02]  /*fd30*/  @!P1 LDGSTS.E.BYPASS.LTC128B.128 [R9+0xc000], desc[UR54][R2.64], !P0 ;  /* 0x0c00000002099fae */ /* 0x0001e4000c101d76 */
[----:B------:R-:W-:Y:S01]  /*fd40*/  ISETP.GE.AND P2, PT, R8, R7, PT ;  /* 0x000000070800720c */ /* 0x000fe20003f46270 */
[----:B------:R-:W-:-:S05]  /*fd50*/  VIADD R8, R25, 0x60 ;  /* 0x0000006019087836 */ /* 0x000fca0000000000 */
[----:B------:R-:W-:Y:S02]  /*fd60*/  ISETP.GE.AND P1, PT, R8, R7, PT ;  /* 0x000000070800720c */ /* 0x000fe40003f26270 */
[----:B------:R-:W-:Y:S04]  /*fd70*/  SHFL.IDX PT, R8, R4, RZ, 0x1c1f ;  /* 0x001c1fff04087589 */ /* 0x000fe800000e0000 */
[----:B0-----:R-:W0:Y:S04]  /*fd80*/  SHFL.IDX PT, R2, R0, 0x3, 0x1c1f ;  /* 0x007c1f0000027f89 */ /* 0x001e2800000e0000 */
[----:B------:R-:W1:Y:S04]  /*fd90*/  SHFL.IDX PT, R0, R6, RZ, 0x1c1f ;  /* 0x001c1fff06007589 */ /* 0x000e6800000e0000 */
[----:B------:R-:W2:Y:S01]  /*fda0*/  SHFL.IDX PT, R6, R6, 0x1, 0x1c1f ;  /* 0x003c1f0006067f89 */ /* 0x000ea200000e0000 */
[----:B0-----:R-:W-:-:S05]  /*fdb0*/  @!P1 IADD3 R2, P3, R10, R2, RZ ;  /* 0x000000020a029210 */ /* 0x001fca0007f7e0ff */
[----:B------:R-:W-:-:S05]  /*fdc0*/  @!P1 IMAD.X R3, RZ, RZ, R5, P3 ;  /* 0x000000ffff039224 */ /* 0x000fca00018e0605 */
[----:B------:R0:W-:Y:S02]  /*fdd0*/  @!P1 LDGSTS.E.BYPASS.LTC128B.128 [R9+0xc800], desc[UR54][R2.64], !P0 ;  /* 0x0c80000002099fae */ /* 0x0001e4000c101d76 */
[----:B0-----:R-:W-:-:S05]  /*fde0*/  @!P2 IADD3 R2, P1, R10, R8, RZ ;  /* 0x000000080a02a210 */ /* 0x001fca0007f3e0ff */
[----:B-1----:R-:W-:-:S05]  /*fdf0*/  @!P2 IMAD.X R3, RZ, RZ, R0, P1 ;  /* 0x000000ffff03a224 */ /* 0x002fca00008e0600 */
[----:B--2---:R0:W-:Y:S03]  /*fe00*/  @!P2 LDGSTS.E.BYPASS.LTC128B.128 [R9+0xd000], desc[UR54][R2.64], !P0 ;  /* 0x0d0000000209afae */ /* 0x0041e6000c101d76 */
.L_x_1814:
        /* <DEDUP_REMOVED lines=10> */
.L_x_1736:
        /* <DEDUP_REMOVED lines=21> */
.L_x_1815:
[----:B------:R-:W-:Y:S05]  /*10000*/  BSYNC B0 ;  /* 0x0000000000007941 */ /* 0x000fea0003800000 */
.L_x_1737:
[----:B------:R-:W-:Y:S05]  /*10010*/  @!P1 BRA `(.L_x_1739) ;  /* 0x0000000800e49947 */ /* 0x000fea0003800000 */
[----:B------:R-:W-:Y:S02]  /*10020*/  IMAD.MOV.U32 R7, RZ, RZ, R18 ;  /* 0x000000ffff077224 */ /* 0x000fe400078e0012 */
[----:B------:R-:W-:-:S07]  /*10030*/  IMAD.MOV.U32 R6, RZ, RZ, R19 ;  /* 0x000000ffff067224 */ /* 0x000fce00078e0013 */
.L_x_1759:
[----:B------:R-:W-:Y:S01]  /*10040*/  ISETP.NE.AND P1, PT, R27, RZ, PT ;  /* 0x000000ff1b00720c */ /* 0x000fe20003f25270 */
        /* <DEDUP_REMOVED lines=31> */
.L_x_1742:
[----:B------:R-:W0:Y:S01]  /*10240*/  S2R R2, SR_TID.X ;  /* 0x0000000000027919 */ /* 0x000e220000002100 */
[----:B------:R-:W-:Y:S01]  /*10250*/  IMAD R9, R18, 0x8, R16 ;  /* 0x0000000812097824 */ /* 0x000fe200078e0210 */
[----:B------:R-:W-:Y:S01]  /*10260*/  BSSY B1, `(.L_x_1743) ;  /* 0x0000006000017945 */ /* 0x000fe20003800000 */
[----:B0-----:R-:W-:Y:S02]  /*10270*/  LOP3.LUT R3, R2, 0x7f, RZ, 0xc0, !PT ;  /* 0x0000007f02037812 */ /* 0x001fe400078ec0ff */
[----:B------:R-:W-:Y:S02]  /*10280*/  SHF.L.U32 R2, R19, 0x1f, RZ ;  /* 0x0000001f13027819 */ /* 0x000fe400000006ff */
[----:B------:R-:W-:Y:S02]  /*10290*/  ISETP.NE.AND P1, PT, R3, RZ, PT ;  /* 0x000000ff0300720c */ /* 0x000fe40003f25270 */
[----:B------:R-:W0:Y:S02]  /*102a0*/  SYNCS.PHASECHK.TRANS64.TRYWAIT P0, [R9+URZ+0x13280], R2 ;  /* 0x01328002090075a7 */ /* 0x000e24000800017f */
[----:B0-----:R-:W-:Y:S09]  /*102b0*/  @!P0 BRA `(.L_x_1744) ;  /* 0x0000002c00748947 */ /* 0x001ff20003800000 */
.L_x_1816:
[----:B------:R-:W-:Y:S05]  /*102c0*/  BSYNC B1 ;  /* 0x0000000000017941 */ /* 0x000fea0003800000 */
.L_x_1743:
[----:B------:R-:W-:Y:S04]  /*102d0*/  BSSY B1, `(.L_x_1745) ;  /* 0x0000009000017945 */ /* 0x000fe80003800000 */
[----:B------:R-:W-:Y:S05]  /*102e0*/  @P1 BRA `(.L_x_1746) ;  /* 0x00000000001c1947 */ /* 0x000fea0003800000 */
[----:B------:R-:W2:Y:S01]  /*102f0*/  S2R R3, SR_TID.X ;  /* 0x0000000000037919 */ /* 0x000ea20000002100 */
[----:B-1----:R-:W-:-:S04]  /*10300*/  IMAD.MOV.U32 R4, RZ, RZ, 0x2800 ;  /* 0x00002800ff047424 */ /* 0x002fc800078e00ff */
[----:B------:R3:W-:Y:S01]  /*10310*/  SYNCS.ARRIVE.TRANS64 RZ, [R9+URZ+0x13270], R4 ;  /* 0x0132700409ff79a7 */ /* 0x0007e2000800003f */
[----:B--2---:R-:W-:-:S04]  /*10320*/  LOP3.LUT R3, R3, 0x1f, RZ, 0xc0, !PT ;  /* 0x0000001f03037812 */ /* 0x004fc800078ec0ff */
[----:B------:R-:W-:-:S13]  /*10330*/  ISETP.NE.AND P0, PT, R3, RZ, PT ;  /* 0x000000ff0300720c */ /* 0x000fda0003f05270 */
[----:B---3--:R-:W-:Y:S05]  /*10340*/  @!P0 BRA `(.L_x_1746) ;  /* 0x0000000000048947 */ /* 0x008fea0003800000 */
[----:B------:R-:W-:Y:S01]  /*10350*/  BPT.TRAP 0x1 ;  /* 0x000000040000795c */ /* 0x000fe20000300000 */
.L_x_1746:
[----:B------:R-:W-:Y:S05]  /*10360*/  BSYNC B1 ;  /* 0x0000000000017941 */ /* 0x000fea0003800000 */
.L_x_1745:
[----:B-1----:R-:W-:Y:S01]  /*10370*/  IMAD.MOV.U32 R5, RZ, RZ, RZ ;  /* 0x000000ffff057224 */ /* 0x002fe200078e00ff */
[----:B------:R-:W-:Y:S01]  /*10380*/  UIADD3 UR4, UP0, UR50, 0x470, URZ ;  /* 0x0000047032047890 */ /* 0x000fe2000ff1e03f */
[----:B------:R-:W-:Y:S01]  /*10390*/  IMAD.MOV.U32 R3, RZ, RZ, 0xa0 ;  /* 0x000000a0ff037424 */ /* 0x000fe200078e00ff */
[----:B------:R-:W-:Y:S01]  /*103a0*/  PLOP3.LUT P0, PT, PT, PT, PT, 0x80, 0x0 ;  /* 0x000000000000781c */ /* 0x000fe20003f0f070 */
[----:B------:R-:W-:Y:S01]  /*103b0*/  IMAD R4, R18, 0x2800, R16 ;  /* 0x0000280012047824 */ /* 0x000fe200078e0210 */
[----:B------:R-:W-:Y:S01]  /*103c0*/  R2UR UR10, R5 ;  /* 0x00000000050a72ca */ /* 0x000fe200000e0000 */
[----:B------:R-:W-:Y:S01]  /*103d0*/  IMAD R8, R8, R3, UR40 ;  /* 0x0000002808087e24 */ /* 0x000fe2000f8e0203 */
[----:B------:R-:W-:Y:S01]  /*103e0*/  UIADD3.X UR5, URZ, UR51, URZ, UP0, !UPT ;  /* 0x000000333f057290 */ /* 0x000fe200087fe43f */
[----:B------:R-:W-:Y:S01]  /*103f0*/  VIADD R3, R9, 0x13270 ;  /* 0x0001327009037836 */ /* 0x000fe20000000000 */
[----:B------:R-:W-:Y:S01]  /*10400*/  UMOV UR6, 0x0 ;  /* 0x0000000000067882 */ /* 0x000fe20000000000 */
[----:B------:R-:W-:Y:S01]  /*10410*/  VIADD R10, R4, 0x6000 ;  /* 0x00006000040a7836 */ /* 0x000fe20000000000 */
[----:B------:R-:W-:-:S09]  /*10420*/  UMOV UR7, 0x14f00000 ;  /* 0x14f0000000077882 */ /* 0x000fd20000000000 */
.L_x_1747:
        /* <DEDUP_REMOVED lines=13> */
.L_x_1817:
[----:B------:R-:W-:Y:S05]  /*10500*/  BSYNC B1 ;  /* 0x0000000000017941 */ /* 0x000fea0003800000 */
.L_x_1748:
        /* <DEDUP_REMOVED lines=11> */
.L_x_1751:
[----:B------:R-:W-:Y:S05]  /*105c0*/  BSYNC B1 ;  /* 0x0000000000017941 */ /* 0x000fea0003800000 */
.L_x_1750:
        /* <DEDUP_REMOVED lines=8> */
.L_x_1752:
        /* <DEDUP_REMOVED lines=10> */
.L_x_1741:
[----:B------:R-:W-:Y:S05]  /*106f0*/  BSYNC B0 ;  /* 0x0000000000007941 */ /* 0x000fea0003800000 */
.L_x_1740:
[----:B------:R-:W-:-:S06]  /*10700*/  UISETP.NE.AND UP0, UPT, UR39, 0x3, UPT ;  /* 0x000000032700788c */ /* 0x000fcc000bf05270 */
[----:B------:R-:W-:-:S13]  /*10710*/  PLOP3.LUT P0, PT, PT, PT, UP0, 0x80, 0x0 ;  /* 0x000000000000781c */ /* 0x000fda0003f0f008 */
[----:B------:R-:W-:Y:S05]  /*10720*/  @!P0 BRA `(.L_x_1753) ;  /* 0x0000000000048947 */ /* 0x000fea0003800000 */
[----:B------:R-:W-:Y:S01]  /*10730*/  BPT.TRAP 0x1 ;  /* 0x000000040000795c */ /* 0x000fe20000300000 */
.L_x_1753:
        /* <DEDUP_REMOVED lines=8> */
.L_x_1818:
[----:B------:R-:W-:Y:S05]  /*107c0*/  BSYNC B0 ;  /* 0x0000000000007941 */ /* 0x000fea0003800000 */
.L_x_1754:
[----:B------:R-:W-:Y:S05]  /*107d0*/  @!P1 BRA `(.L_x_1756) ;  /* 0x0000000000049947 */ /* 0x000fea0003800000 */
[----:B------:R-:W-:Y:S01]  /*107e0*/  BPT.TRAP 0x1 ;  /* 0x000000040000795c */ /* 0x000fe20000300000 */
.L_x_1756:
[----:B0-----:R-:W-:Y:S01]  /*107f0*/  SHF.L.U32 R2, R6, 0x1f, RZ ;  /* 0x0000001f06027819 */ /* 0x001fe200000006ff */
[----:B------:R-:W-:-:S03]  /*10800*/  IMAD R10, R7, 0x2800, RZ ;  /* 0x00002800070a7824 */ /* 0x000fc600078e02ff */
[----:B------:R-:W0:Y:S02]  /*10810*/  SYNCS.PHASECHK.TRANS64.TRYWAIT P0, [R3+URZ+0x13260], R2 ;  /* 0x01326002030075a7 */ /* 0x000e24000800017f */
[----:B0-----:R-:W-:Y:S05]  /*10820*/  @!P0 BRA `(.L_x_1757) ;  /* 0x0000002800548947 */ /* 0x001fea0003800000 */
.L_x_1819:
        /* <DEDUP_REMOVED lines=43> */
.L_x_1758:
        /* <DEDUP_REMOVED lines=13> */
.L_x_1739:
        /* <DEDUP_REMOVED lines=17> */
.L_x_1761:
[----:B------:R-:W-:Y:S05]  /*10cc0*/  BSYNC B0 ;  /* 0x0000000000007941 */ /* 0x000fea0003800000 */
.L_x_1760:
[----:B------:R-:W-:-:S06]  /*10cd0*/  UISETP.NE.AND UP0, UPT, UR39, 0x3, UPT ;  /* 0x000000032700788c */ /* 0x000fcc000bf05270 */
[----:B------:R-:W-:-:S13]  /*10ce0*/  PLOP3.LUT P1, PT, PT, PT, UP0, 0x80, 0x0 ;  /* 0x000000000000781c */ /* 0x000fda0003f2f008 */
[----:B------:R-:W-:Y:S05]  /*10cf0*/  @!P1 BRA `(.L_x_1762) ;  /* 0x0000000000049947 */ /* 0x000fea0003800000 */
[----:B------:R-:W-:Y:S01]  /*10d00*/  BPT.TRAP 0x1 ;  /* 0x000000040000795c */ /* 0x000fe20000300000 */
.L_x_1762:
        /* <DEDUP_REMOVED lines=8> */
.L_x_1820:
[----:B------:R-:W-:Y:S05]  /*10d90*/  BSYNC B0 ;  /* 0x0000000000007941 */ /* 0x000fea0003800000 */
.L_x_1763:
[----:B------:R-:W-:Y:S05]  /*10da0*/  @!P2 BRA `(.L_x_1765) ;  /* 0x000000000004a947 */ /* 0x000fea0003800000 */
[----:B------:R-:W-:Y:S01]  /*10db0*/  BPT.TRAP 0x1 ;  /* 0x000000040000795c */ /* 0x000fe20000300000 */
.L_x_1765:
[----:B------:R-:W-:Y:S01]  /*10dc0*/  SHF.L.U32 R5, R19, 0x1f, RZ ;  /* 0x0000001f13057819 */ /* 0x000fe200000006ff */
[----:B0-----:R-:W-:-:S03]  /*10dd0*/  IMAD R3, R18, 0x2800, RZ ;  /* 0x0000280012037824 */ /* 0x001fc600078e02ff */
[----:B------:R-:W0:Y:S02]  /*10de0*/  SYNCS.PHASECHK.TRANS64.TRYWAIT P1, [R2+URZ+0x13260], R5 ;  /* 0x01326005020075a7 */ /* 0x000e24000802017f */
[----:B0-----:R-:W-:Y:S05]  /*10df0*/  @!P1 BRA `(.L_x_1766) ;  /* 0x0000002400089947 */ /* 0x001fea0003800000 */
.L_x_1821:
        /* <DEDUP_REMOVED lines=43> */
.L_x_1767:
        /* <DEDUP_REMOVED lines=10> */
.L_x_1716:
[----:B------:R-:W-:Y:S05]  /*11150*/  BSYNC B7 ;  /* 0x0000000000077941 */ /* 0x000fea0003800000 */
.L_x_1714:
[----:B------:R-:W3:Y:S02]  /*11160*/  LDL R0, [R1+0x10] ;  /* 0x0000100001007983 */ /* 0x000ee40000100800 */
[----:B---3--:R-:W-:-:S13]  /*11170*/  ISETP.NE.AND P0, PT, R0, RZ, PT ;  /* 0x000000ff0000720c */ /* 0x008fda0003f05270 */
[----:B------:R-:W-:Y:S05]  /*11180*/  @!P0 BRA `(.L_x_1768) ;  /* 0x0000000000248947 */ /* 0x000fea0003800000 */
[----:B------:R-:W3:Y:S08]  /*11190*/  S2UR UR5, SR_CgaCtaId ;  /* 0x00000000000579c3 */ /* 0x000ef00000008800 */
[----:B------:R-:W-:Y:S06]  /*111a0*/  BAR.SYNC.DEFER_BLOCKING 0x5, 0x200 ;  /* 0x0148000000007b1d */ /* 0x000fec0000010000 */
[----:B------:R-:W-:-:S02]  /*111b0*/  UMOV UR4, 0x400 ;  /* 0x0000040000047882 */ /* 0x000fc40000000000 */
[----:B---3--:R-:W-:-:S06]  /*111c0*/  ULEA UR4, UR5, UR4, 0x18 ;  /* 0x0000000405047291 */ /* 0x008fcc000f8ec03f */
[----:B------:R-:W-:-:S05]  /*111d0*/  IMAD.U32 R16, RZ, RZ, UR4 ;  /* 0x00000004ff107e24 */ /* 0x000fca000f8e00ff */
[----:B------:R-:W3:Y:S02]  /*111e0*/  LDS.128 R24, [R16+0x132d0] ;  /* 0x0132d00010187984 */ /* 0x000ee40000000c00 */
[----:B---3--:R-:W-:Y:S01]  /*111f0*/  R2UR UR43, R27 ;  /* 0x000000001b2b72ca */ /* 0x008fe200000e0000 */
[----:B------:R-:W-:Y:S06]  /*11200*/  BAR.ARV 0x4, 0x200 ;  /* 0x0108000000007b1d */ /* 0x000fec0000002000 */
[----:B------:R-:W-:Y:S08]  /*11210*/  BRA `(.L_x_1769) ;  /* 0x0000000c00b07947 */ /* 0x000ff00003800000 */
.L_x_1768:
        /* <DEDUP_REMOVED lines=9> */
[----:B--2---:R-:W2:Y:S01]  /*112b0*/  @!P1 LDC.64 R4, c[0x0][0xc78] ;  /* 0x00031e00ff049b82 */ /* 0x004ea20000000a00 */
[----:B0-----:R-:W-:-:S05]  /*112c0*/  @!P1 IMAD.WIDE R2, R7, 0x4, R2 ;  /* 0x0000000407029825 */ /* 0x001fca00078e0202 */
[----:B------:R2:W3:Y:S02]  /*112d0*/  @!P1 LDG.E R0, desc[UR54][R2.64] ;  /* 0x0000003602009981 */ /* 0x0004e4000c1e1900 */
[----:B--2---:R-:W-:-:S04]  /*112e0*/  @!P1 IMAD.WIDE R2, R7, 0x4, R4 ;  /* 0x0000000407029825 */ /* 0x004fc800078e0204 */
[----:B------:R-:W-:-:S06]  /*112f0*/  IMAD.MOV.U32 R5, RZ, RZ, RZ ;  /* 0x000000ffff057224 */ /* 0x000fcc00078e00ff */
[----:B------:R-:W3:Y:S01]  /*11300*/  @!P1 LDG.E R5, desc[UR54][R2.64] ;  /* 0x0000003602059981 */ /* 0x000ee2000c1e1900 */
[C---:B------:R-:W-:Y:S02]  /*11310*/  ISETP.NE.AND P1, PT, R9.reuse, RZ, PT ;  /* 0x000000ff0900720c */ /* 0x040fe40003f25270 */
[C---:B------:R-:W-:Y:S02]  /*11320*/  ISETP.GE.U32.AND P2, PT, R9.reuse, 0x2, PT ;  /* 0x000000020900780c */ /* 0x040fe40003f46070 */
[C---:B------:R-:W-:Y:S02]  /*11330*/  ISETP.GE.U32.AND P3, PT, R9.reuse, 0x4, PT ;  /* 0x000000040900780c */ /* 0x040fe40003f66070 */
[C---:B------:R-:W-:Y:S02]  /*11340*/  ISETP.GE.U32.AND P4, PT, R9.reuse, 0x8, PT ;  /* 0x000000080900780c */ /* 0x040fe40003f86070 */
[----:B------:R-:W-:Y:S02]  /*11350*/  ISETP.GE.U32.AND P5, PT, R9, 0x10, PT ;  /* 0x000000100900780c */ /* 0x000fe40003fa6070 */
[----:B------:R-:W0:Y:S01]  /*11360*/  LDC R9, c[0x0][0xc38] ;  /* 0x00030e00ff097b82 */ /* 0x000e220000000800 */
[----:B---3--:R-:W-:-:S05]  /*11370*/  IMAD R4, R5, R0, RZ ;  /* 0x0000000005047224 */ /* 0x008fca00078e02ff */
        /* <DEDUP_REMOVED lines=17> */
[----:B------:R-:W0:Y:S02]  /*11490*/  SHFL.IDX PT, R6, R2, 0x1f, 0x1f ;  /* 0x03e01f0002067f89 */ /* 0x000e2400000e0000 */
[----:B0-----:R-:W-:Y:S02]  /*114a0*/  IMAD R3, R6, R9, RZ ;  /* 0x0000000906037224 */ /* 0x001fe400078e02ff */
[----:B------:R-:W-:-:S02]  /*114b0*/  IMAD.MOV.U32 R6, RZ, RZ, RZ ;  /* 0x000000ffff067224 */ /* 0x000fc400078e00ff */
[----:B------:R-:W-:-:S05]  /*114c0*/  IMAD.IADD R8, R8, 0x1, R3 ;  /* 0x0000000108087824 */ /* 0x000fca00078e0203 */
[----:B------:R-:W-:-:S13]  /*114d0*/  ISETP.GT.AND P6, PT, R8, R7, PT ;  /* 0x000000070800720c */ /* 0x000fda0003fc4270 */
[----:B------:R-:W-:Y:S05]  /*114e0*/  @P6 BRA `(.L_x_1770) ;  /* 0x0000000000986947 */ /* 0x000fea0003800000 */
.L_x_1772:
        /* <DEDUP_REMOVED lines=10> */
[----:B------:R-:W2:Y:S01]  /*11590*/  @!P6 LDC.64 R4, c[0x0][0xc78] ;  /* 0x00031e00ff04eb82 */ /* 0x000ea20000000a00 */
[----:B0-----:R-:W-:-:S05]  /*115a0*/  @!P6 IMAD.WIDE R2, R9, 0x4, R2 ;  /* 0x000000040902e825 */ /* 0x001fca00078e0202 */
[----:B------:R2:W3:Y:S02]  /*115b0*/  @!P6 LDG.E R0, desc[UR54][R2.64] ;  /* 0x000000360200e981 */ /* 0x0004e4000c1e1900 */
[----:B--2---:R-:W-:-:S04]  /*115c0*/  @!P6 IMAD.WIDE R2, R9, 0x4, R4 ;  /* 0x000000040902e825 */ /* 0x004fc800078e0204 */
[----:B------:R-:W-:-:S06]  /*115d0*/  IMAD.MOV.U32 R5, RZ, RZ, RZ ;  /* 0x000000ffff057224 */ /* 0x000fcc00078e00ff */
[----:B------:R-:W3:Y:S02]  /*115e0*/  @!P6 LDG.E R5, desc[UR54][R2.64] ;  /* 0x000000360205e981 */ /* 0x000ee4000c1e1900 */
[----:B---3--:R-:W-:-:S05]  /*115f0*/  IMAD R13, R5, R0, RZ ;  /* 0x00000000050d7224 */ /* 0x008fca00078e02ff */
[----:B------:R-:W0:Y:S02]  /*11600*/  SHFL.UP PT, R4, R13, 0x1, RZ ;  /* 0x042000000d047989 */ /* 0x000e2400000e00ff */
[----:B0-----:R-:W-:-:S05]  /*11610*/  SEL R4, R4, RZ, P1 ;  /* 0x000000ff04047207 */ /* 0x001fca0000800000 */
[----:B------:R-:W-:-:S05]  /*11620*/  IMAD.IADD R4, R13, 0x1, R4 ;  /* 0x000000010d047824 */ /* 0x000fca00078e0204 */
[----:B------:R-:W0:Y:S02]  /*11630*/  SHFL.UP PT, R9, R4, 0x2, RZ ;  /* 0x0440000004097989 */ /* 0x000e2400000e00ff */
[----:B0-----:R-:W-:-:S05]  /*11640*/  SEL R9, R9, RZ, P2 ;  /* 0x000000ff09097207 */ /* 0x001fca0001000000 */
[----:B-1----:R-:W-:-:S05]  /*11650*/  IMAD.IADD R10, R4, 0x1, R9 ;  /* 0x00000001040a7824 */ /* 0x002fca00078e0209 */
        /* <DEDUP_REMOVED lines=15> */
.L_x_1770:
        /* <DEDUP_REMOVED lines=12> */
[----:B0-----:R-:W-:-:S05]  /*11810*/  IMAD.U32 R5, RZ, RZ, UR5 ;  /* 0x00000005ff057e24 */ /* 0x001fca000f8e00ff */
[----:B------:R4:W0:Y:S02]  /*11820*/  SHFL.IDX PT, R6, R2, R5, 0x1f ;  /* 0x00001f0502067589 */ /* 0x00082400000e0000 */
.L_x_1773:
[----:B--2---:R-:W-:Y:S01]  /*11830*/  ISETP.NE.AND P0, PT, R4, 0x1, PT ;  /* 0x000000010400780c */ /* 0x004fe20003f05270 */
[----:B0-----:R-:W-:Y:S01]  /*11840*/  IMAD R24, R6, R9, R3 ;  /* 0x0000000906187224 */ /* 0x001fe200078e0203 */
[----:B------:R-:W-:-:S03]  /*11850*/  UIADD3 UR43, UR4, UR43, URZ ;  /* 0x0000002b042b7290 */ /* 0x000fc6000fffe03f */
[----:B----4-:R-:W-:-:S08]  /*11860*/  IMAD.IADD R5, R7, 0x1, -R24 ;  /* 0x0000000107057824 */ /* 0x010fd000078e0a18 */
[----:B------:R-:W-:Y:S05]  /*11870*/  @!P0 BRA `(.L_x_1774) ;  /* 0x0000000000dc8947 */ /* 0x000fea0003800000 */
[----:B---3--:R-:W-:Y:S02]  /*11880*/  IABS R6, R0 ;  /* 0x0000000000067213 */ /* 0x008fe40000000000 */
[----:B------:R-:W-:Y:S02]  /*11890*/  IABS R7, R4 ;  /* 0x0000000400077213 */ /* 0x000fe40000000000 */
[----:B------:R-:W0:Y:S08]  /*118a0*/  I2F.RP R8, R6 ;  /* 0x0000000600087306 */ /* 0x000e300000209400 */
[----:B-1----:R-:W1:Y:S08]  /*118b0*/  I2F.RP R10, R7 ;  /* 0x00000007000a7306 */ /* 0x002e700000209400 */
[----:B0-----:R-:W0:Y:S08]  /*118c0*/  MUFU.RCP R8, R8 ;  /* 0x0000000800087308 */ /* 0x001e300000001000 */
[----:B-1----:R-:W-:Y:S01]  /*118d0*/  MUFU.RCP R10, R10 ;  /* 0x0000000a000a7308 */ /* 0x002fe20000001000 */
[----:B0-----:R-:W-:-:S07]  /*118e0*/  VIADD R2, R8, 0xffffffe ;  /* 0x0ffffffe08027836 */ /* 0x001fce0000000000 */
        /* <DEDUP_REMOVED lines=48> */
.L_x_1774:
[----:B------:R-:W-:Y:S02]  /*11bf0*/  ULDC.64 UR4, c[0x0][0xc90] ;  /* 0x0003240000047ab9 */ /* 0x000fe40000000a00 */
[----:B------:R-:W-:-:S06]  /*11c00*/  UIMAD.WIDE UR4, UR43, 0x4, UR4 ;  /* 0x000000042b0478a5 */ /* 0x000fcc000f8e0204 */
[----:B------:R-:W-:Y:S02]  /*11c10*/  IMAD.U32 R2, RZ, RZ, UR4 ;  /* 0x00000004ff027e24 */ /* 0x000fe4000f8e00ff */
[----:B------:R-:W-:-:S05]  /*11c20*/  IMAD.U32 R3, RZ, RZ, UR5 ;  /* 0x00000005ff037e24 */ /* 0x000fca000f8e00ff */
[----:B------:R0:W3:Y:S02]  /*11c30*/  LDG.E R6, desc[UR54][R2.64] ;  /* 0x0000003602067981 */ /* 0x0000e4000c1e1900 */
[----:B0-----:R-:W-:Y:S02]  /*11c40*/  IMAD.MOV.U32 R2, RZ, RZ, RZ ;  /* 0x000000ffff027224 */ /* 0x001fe400078e00ff */
[----:B---3--:R-:W-:-:S05]  /*11c50*/  IMAD R4, R0, R6, RZ ;  /* 0x0000000600047224 */ /* 0x008fca00078e02ff */
[----:B------:R-:W-:-:S04]  /*11c60*/  IABS R7, R4 ;  /* 0x0000000400077213 */ /* 0x000fc80000000000 */
[----:B------:R-:W0:Y:S08]  /*11c70*/  I2F.RP R8, R7 ;  /* 0x0000000700087306 */ /* 0x000e300000209400 */
[----:B0-----:R-:W1:Y:S02]  /*11c80*/  MUFU.RCP R8, R8 ;  /* 0x0000000800087308 */ /* 0x001e640000001000 */
[----:B-1----:R-:W-:-:S06]  /*11c90*/  VIADD R10, R8, 0xffffffe ;  /* 0x0ffffffe080a7836 */ /* 0x002fcc0000000000 */
        /* <DEDUP_REMOVED lines=51> */
.L_x_1775:
[----:B------:R-:W-:-:S05]  /*11fd0*/  LOP3.LUT R3, RZ, R3, RZ, 0x33, !PT ;  /* 0x00000003ff037212 */ /* 0x000fca00078e33ff */
[----:B------:R-:W-:Y:S01]  /*11fe0*/  IMAD.IADD R25, R0, 0x1, R3 ;  /* 0x0000000100197824 */ /* 0x000fe200078e0203 */
[----:B------:R-:W-:Y:S06]  /*11ff0*/  BRA `(.L_x_1776) ;  /* 0x0000000000107947 */ /* 0x000fec0003800000 */
.L_x_1771:
[----:B------:R-:W-:Y:S01]  /*12000*/  IMAD.MOV.U32 R24, RZ, RZ, R7 ;  /* 0x000000ffff187224 */ /* 0x000fe200078e0007 */
[----:B------:R-:W-:Y:S01]  /*12010*/  ULDC UR43, c[0x0][0xc3c] ;  /* 0x00030f00002b7ab9 */ /* 0x000fe20000000800 */
[----:B------:R-:W-:Y:S02]  /*12020*/  IMAD.MOV.U32 R25, RZ, RZ, RZ ;  /* 0x000000ffff197224 */ /* 0x000fe400078e00ff */
[----:B------:R-:W-:-:S07]  /*12030*/  IMAD.MOV.U32 R26, RZ, RZ, RZ ;  /* 0x000000ffff1a7224 */ /* 0x000fce00078e00ff */
.L_x_1776:
        /* <DEDUP_REMOVED lines=10> */
.L_x_1769:
[----:B------:R-:W-:Y:S02]  /*120e0*/  ULDC UR4, c[0x0][0xc3c] ;  /* 0x00030f0000047ab9 */ /* 0x000fe40000000800 */
[----:B------:R-:W-:-:S06]  /*120f0*/  UISETP.GE.AND UP0, UPT, UR43, UR4, UPT ;  /* 0x000000042b00728c */ /* 0x000fcc000bf06270 */
[----:B------:R-:W-:-:S13]  /*12100*/  PLOP3.LUT P0, PT, PT, PT, UP0, 0x80, 0x0 ;  /* 0x000000000000781c */ /* 0x000fda0003f0f008 */
[----:B------:R-:W-:Y:S05]  /*12110*/  @!P0 BRA `(.L_x_1777) ;  /* 0xffffffbc00788947 */ /* 0x000fea000383ffff */
.L_x_1709:
[----:B01----:R-:W3:Y:S01]  /*12120*/  LDL.LU R0, [R1+0xc] ;  /* 0x00000c0001007983 */ /* 0x003ee20000300800 */
[----:B------:R-:W-:Y:S01]  /*12130*/  BSSY B0, `(.L_x_1778) ;  /* 0x000000b000007945 */ /* 0x000fe20003800000 */
[----:B--2---:R-:W0:Y:S01]  /*12140*/  S2R R5, SR_CgaCtaId ;  /* 0x0000000000057919 */ /* 0x004e220000008800 */
        /* <DEDUP_REMOVED lines=9> */
.L_x_1822:
[----:B------:R-:W-:Y:S05]  /*121e0*/  BSYNC B0 ;  /* 0x0000000000007941 */ /* 0x000fea0003800000 */
.L_x_1778:
[----:B------:R-:W-:-:S03]  /*121f0*/  UMOV UR4, 0xffffffff ;  /* 0xffffffff00047882 */ /* 0x000fc60000000000 */
[----:B------:R-:W-:Y:S05]  /*12200*/  BRA.DIV UR4, `(.L_x_1780) ;  /* 0x00000012042c7947 */ /* 0x000fea000b800000 */
[----:B0-----:R-:W0:Y:S02]  /*12210*/  S2R R0, SR_TID.X ;  /* 0x0000000000007919 */ /* 0x001e240000002100 */
[----:B0-----:R-:W-:-:S04]  /*12220*/  SHF.R.U32.HI R0, RZ, 0x5, R0 ;  /* 0x00000005ff007819 */ /* 0x001fc80000011600 */
[----:B------:R-:W-:-:S05]  /*12230*/  LOP3.LUT R0, R0, 0x3, RZ, 0xc0, !PT ;  /* 0x0000000300007812 */ /* 0x000fca00078ec0ff */
[----:B------:R0:W1:Y:S02]  /*12240*/  SHFL.IDX PT, R14, R0, RZ, 0x1f ;  /* 0x00001fff000e7589 */ /* 0x00006400000e0000 */
.L_x_1825:
[----:B-1----:R-:W-:Y:S01]  /*12250*/  ISETP.NE.AND P0, PT, R14, RZ, PT ;  /* 0x000000ff0e00720c */ /* 0x002fe20003f05270 */
[----:B------:R-:W-:-:S12]  /*12260*/  BSSY B0, `(.L_x_1781) ;  /* 0x000002b000007945 */ /* 0x000fd80003800000 */
[----:B------:R-:W-:Y:S05]  /*12270*/  @P0 BRA `(.L_x_1782) ;  /* 0x0000000000a40947 */ /* 0x000fea0003800000 */
[----:B------:R-:W-:-:S03]  /*12280*/  UMOV UR4, 0xffffffff ;  /* 0xffffffff00047882 */ /* 0x000fc60000000000 */
[----:B------:R-:W-:Y:S05]  /*12290*/  BRA.DIV UR4, `(.L_x_1783) ;  /* 0x00000012043c7947 */ /* 0x000fea000b800000 */
[----:B------:R-:W-:-:S13]  /*122a0*/  ELECT P6, URZ, PT ;  /* 0x00000000003f782f */ /* 0x000fda00038c0000 */
.L_x_1828:
[----:B------:R-:W-:Y:S05]  /*122b0*/  @!P6 BRA `(.L_x_1782) ;  /* 0x000000000094e947 */ /* 0x000fea0003800000 */
[----:B------:R-:W-:-:S06]  /*122c0*/  ULOP3.LUT UR4, UR38, 0x2, URZ, 0xfc, !UPT ;  /* 0x0000000226047892 */ /* 0x000fcc000f8efc3f */
[----:B0-----:R-:W-:-:S05]  /*122d0*/  IMAD.U32 R0, RZ, RZ, UR4 ;  /* 0x00000004ff007e24 */ /* 0x001fca000f8e00ff */
[----:B------:R-:W-:-:S13]  /*122e0*/  ISETP.NE.AND P0, PT, R0, 0x3, PT ;  /* 0x000000030000780c */ /* 0x000fda0003f05270 */
[----:B------:R-:W-:Y:S05]  /*122f0*/  @!P0 BRA `(.L_x_1784) ;  /* 0x0000000000048947 */ /* 0x000fea0003800000 */
[----:B------:R-:W-:Y:S01]  /*12300*/  BPT.TRAP 0x1 ;  /* 0x000000040000795c */ /* 0x000fe20000300000 */
.L_x_1784:
        /* <DEDUP_REMOVED lines=12> */
.L_x_1829:
[----:B------:R-:W1:Y:S02]  /*123d0*/  SYNCS.PHASECHK.TRANS64.TRYWAIT P1, [R3+URZ], R0 ;  /* 0x00000000030075a7 */ /* 0x000e64000802017f */
[----:B-1----:R-:W-:Y:S05]  /*123e0*/  @!P1 BRA `(.L_x_1786) ;  /* 0x00000010001c9947 */ /* 0x002fea0003800000 */
.L_x_1830:
[----:B------:R-:W-:Y:S05]  /*123f0*/  @!P0 BRA `(.L_x_1787) ;  /* 0x0000000000048947 */ /* 0x000fea0003800000 */
[----:B------:R-:W-:Y:S01]  /*12400*/  BPT.TRAP 0x1 ;  /* 0x000000040000795c */ /* 0x000fe20000300000 */
.L_x_1787:
[----:B-1----:R-:W-:-:S04]  /*12410*/  IMAD R3, R18, 0x8, R7 ;  /* 0x0000000812037824 */ /* 0x002fc800078e0207 */
[----:B------:R-:W1:Y:S02]  /*12420*/  SYNCS.PHASECHK.TRANS64.TRYWAIT P1, [R3+URZ+0x13260], R4 ;  /* 0x01326004030075a7 */ /* 0x000e64000802017f */
[----:B-1----:R-:W-:Y:S05]  /*12430*/  @!P1 BRA `(.L_x_1788) ;  /* 0x00000010001c9947 */ /* 0x002fea0003800000 */
.L_x_1831:
[----:B------:R-:W-:Y:S05]  /*12440*/  @!P0 BRA `(.L_x_1789) ;  /* 0x0000000000048947 */ /* 0x000fea0003800000 */
[----:B------:R-:W-:Y:S01]  /*12450*/  BPT.TRAP 0x1 ;  /* 0x000000040000795c */ /* 0x000fe20000300000 */
.L_x_1789:
[----:B0-----:R-:W-:-:S04]  /*12460*/  IMAD R5, R6, 0x8, R7 ;  /* 0x0000000806057824 */ /* 0x001fc800078e0207 */
[----:B------:R-:W0:Y:S02]  /*12470*/  SYNCS.PHASECHK.TRANS64.TRYWAIT P1, [R5+URZ+0x13260], R0 ;  /* 0x01326000050075a7 */ /* 0x000e24000802017f */
[----:B0-----:R-:W-:Y:S05]  /*12480*/  @!P1 BRA `(.L_x_1790) ;  /* 0x00000010001c9947 */ /* 0x001fea0003800000 */
.L_x_1832:
[----:B------:R-:W-:Y:S05]  /*12490*/  @!P0 BRA `(.L_x_1791) ;  /* 0x0000000000048947 */ /* 0x000fea0003800000 */
[----:B------:R-:W-:Y:S01]  /*124a0*/  BPT.TRAP 0x1 ;  /* 0x000000040000795c */ /* 0x000fe20000300000 */
.L_x_1791:
[----:B------:R-:W2:Y:S02]  /*124b0*/  SYNCS.PHASECHK.TRANS64.TRYWAIT P0, [R3+URZ+0x13280], R4 ;  /* 0x01328004030075a7 */ /* 0x000ea4000800017f */
[----:B--2---:R-:W-:Y:S05]  /*124c0*/  @!P0 BRA `(.L_x_1792) ;  /* 0x0000001000208947 */ /* 0x004fea0003800000 */
.L_x_1793:
[----:B---3--:R3:W4:Y:S02]  /*124d0*/  SYNCS.PHASECHK.TRANS64.TRYWAIT P0, [R5+URZ+0x13280], R0 ;  /* 0x01328000050075a7 */ /* 0x008724000800017f */
[----:B----4-:R-:W-:Y:S05]  /*124e0*/  @!P0 NANOSLEEP.SYNCS 0x989680 ;  /* 0x009896800000895d */ /* 0x010fea0003900000 */
[----:B------:R-:W4:Y:S02]  /*124f0*/  @!P0 SYNCS.PHASECHK.TRANS64 P0, [R5+URZ+0x13280], R0 ;  /* 0x01328000050085a7 */ /* 0x000f24000800007f */
[----:B----4-:R-:W-:Y:S05]  /*12500*/  @!P0 BRA `(.L_x_1793) ;  /* 0xfffffffc00f08947 */ /* 0x010fea000383ffff */
.L_x_1782:
[----:B------:R-:W-:Y:S05]  /*12510*/  BSYNC B0 ;  /* 0x0000000000007941 */ /* 0x000fea0003800000 */
.L_x_1781:
[----:B------:R-:W-:Y:S05]  /*12520*/  EXIT ;  /* 0x000000000000794d */ /* 0x000fea0003800000 */
.L_x_1657:
[----:B0-----:R-:W-:-:S04]  /*12530*/  IMAD.U32 R3, RZ, RZ, UR45 ;  /* 0x0000002dff037e24 */ /* 0x001fc8000f8e00ff */
[----:B------:R0:W1:Y:S03]  /*12540*/  SYNCS.PHASECHK.TRANS64.TRYWAIT P0, [R3+URZ+0x13200], R0 ;  /* 0x01320000030075a7 */ /* 0x000066000800017f */
[----:B-1----:R-:W-:Y:S05]  /*12550*/  @!P0 NANOSLEEP.SYNCS 0x989680 ;  /* 0x009896800000895d */ /* 0x002fea0003900000 */
[----:B------:R-:W1:Y:S02]  /*12560*/  @!P0 SYNCS.PHASECHK.TRANS64 P0, [R3+URZ+0x13200], R0 ;  /* 0x01320000030085a7 */ /* 0x000e64000800007f */
[----:B-1----:R-:W-:Y:S05]  /*12570*/  @!P0 BRA `(.L_x_1657) ;  /* 0xfffffffc00ec8947 */ /* 0x002fea000383ffff */
[----:B------:R-:W-:Y:S05]  /*12580*/  BRA `(.L_x_1794) ;  /* 0xfffffef8001c7947 */ /* 0x000fea000383ffff */
.L_x_1661:
[----:B-1----:R1:W2:Y:S02]  /*12590*/  SYNCS.PHASECHK.TRANS64.TRYWAIT P0, [R3+URZ+0x13230], R0 ;  /* 0x01323000030075a7 */ /* 0x0022a4000800017f */
[----:B--2---:R-:W-:Y:S05]  /*125a0*/  @!P0 NANOSLEEP.SYNCS 0x989680 ;  /* 0x009896800000895d */ /* 0x004fea0003900000 */
[----:B------:R-:W2:Y:S02]  /*125b0*/  @!P0 SYNCS.PHASECHK.TRANS64 P0, [R3+URZ+0x13230], R0 ;  /* 0x01323000030085a7 */ /* 0x000ea4000800007f */
[----:B--2---:R-:W-:Y:S05]  /*125c0*/  @!P0 BRA `(.L_x_1661) ;  /* 0xfffffffc00f08947 */ /* 0x004fea000383ffff */
[----:B------:R-:W-:Y:S05]  /*125d0*/  BRA `(.L_x_1660) ;  /* 0xfffffef800387947 */ /* 0x000fea000383ffff */
.L_x_1666:
[----:B-1----:R-:W-:-:S04]  /*125e0*/  IMAD.U32 R6, RZ, RZ, UR21 ;  /* 0x00000015ff067e24 */ /* 0x002fc8000f8e00ff */
[----:B------:R1:W2:Y:S03]  /*125f0*/  SYNCS.PHASECHK.TRANS64.TRYWAIT P3, [R6+URZ+0x13230], R5 ;  /* 0x01323005060075a7 */ /* 0x0002a6000806017f */
[----:B--2---:R-:W-:Y:S05]  /*12600*/  @!P3 NANOSLEEP.SYNCS 0x989680 ;  /* 0x009896800000b95d */ /* 0x004fea0003900000 */
[----:B------:R-:W2:Y:S02]  /*12610*/  @!P3 SYNCS.PHASECHK.TRANS64 P3, [R6+URZ+0x13230], R5 ;  /* 0x013230050600b5a7 */ /* 0x000ea4000806007f */
[----:B--2---:R-:W-:Y:S05]  /*12620*/  @!P3 BRA `(.L_x_1666) ;  /* 0xfffffffc00ecb947 */ /* 0x004fea000383ffff */
[----:B------:R-:W-:Y:S05]  /*12630*/  BRA `(.L_x_1665) ;  /* 0xffffff2000dc7947 */ /* 0x000fea000383ffff */
.L_x_1670:
[----:B-1----:R-:W-:-:S04]  /*12640*/  IMAD.U32 R6, RZ, RZ, UR11 ;  /* 0x0000000bff067e24 */ /* 0x002fc8000f8e00ff */
[----:B------:R1:W2:Y:S03]  /*12650*/  SYNCS.PHASECHK.TRANS64.TRYWAIT P3, [R6+URZ+0x13250], R5 ;  /* 0x01325005060075a7 */ /* 0x0002a6000806017f */
[----:B--2---:R-:W-:Y:S05]  /*12660*/  @!P3 NANOSLEEP.SYNCS 0x989680 ;  /* 0x009896800000b95d */ /* 0x004fea0003900000 */
[----:B------:R-:W2:Y:S02]  /*12670*/  @!P3 SYNCS.PHASECHK.TRANS64 P3, [R6+URZ+0x13250], R5 ;  /* 0x013250050600b5a7 */ /* 0x000ea4000806007f */
[----:B--2---:R-:W-:Y:S05]  /*12680*/  @!P3 BRA `(.L_x_1670) ;  /* 0xfffffffc00ecb947 */ /* 0x004fea000383ffff */
[----:B------:R-:W-:Y:S05]  /*12690*/  BRA `(.L_x_1669) ;  /* 0xffffff2400e87947 */ /* 0x000fea000383ffff */
.L_x_1677:
[----:B-1----:R-:W-:-:S04]  /*126a0*/  IMAD.U32 R9, RZ, RZ, UR6 ;  /* 0x00000006ff097e24 */ /* 0x002fc8000f8e00ff */
[----:B------:R1:W2:Y:S03]  /*126b0*/  SYNCS.PHASECHK.TRANS64.TRYWAIT P2, [R9+URZ+0x13230], R0 ;  /* 0x01323000090075a7 */ /* 0x0002a6000804017f */
[----:B--2---:R-:W-:Y:S05]  /*126c0*/  @!P2 NANOSLEEP.SYNCS 0x989680 ;  /* 0x009896800000a95d */ /* 0x004fea0003900000 */
[----:B------:R-:W2:Y:S02]  /*126d0*/  @!P2 SYNCS.PHASECHK.TRANS64 P2, [R9+URZ+0x13230], R0 ;  /* 0x013230000900a5a7 */ /* 0x000ea4000804007f */
[----:B--2---:R-:W-:Y:S05]  /*126e0*/  @!P2 BRA `(.L_x_1677) ;  /* 0xfffffffc00eca947 */ /* 0x004fea000383ffff */
[----:B------:R-:W-:Y:S05]  /*126f0*/  BRA `(.L_x_1676) ;  /* 0xffffff5000307947 */ /* 0x000fea000383ffff */
.L_x_1681:
[----:B-1----:R-:W-:-:S04]  /*12700*/  IMAD.U32 R2, RZ, RZ, UR11 ;  /* 0x0000000bff027e24 */ /* 0x002fc8000f8e00ff */
[----:B------:R1:W2:Y:S03]  /*12710*/  SYNCS.PHASECHK.TRANS64.TRYWAIT P2, [R2+URZ+0x13250], R0 ;  /* 0x01325000020075a7 */ /* 0x0002a6000804017f */
[----:B--2---:R-:W-:Y:S05]  /*12720*/  @!P2 NANOSLEEP.SYNCS 0x989680 ;  /* 0x009896800000a95d */ /* 0x004fea0003900000 */
[----:B------:R-:W2:Y:S02]  /*12730*/  @!P2 SYNCS.PHASECHK.TRANS64 P2, [R2+URZ+0x13250], R0 ;  /* 0x013250000200a5a7 */ /* 0x000ea4000804007f */
[----:B--2---:R-:W-:Y:S05]  /*12740*/  @!P2 BRA `(.L_x_1681) ;  /* 0xfffffffc00eca947 */ /* 0x004fea000383ffff */
[----:B------:R-:W-:Y:S05]  /*12750*/  BRA `(.L_x_1680) ;  /* 0xffffff54003c7947 */ /* 0x000fea000383ffff */
.L_x_1687:
[----:B-1----:R-:W-:-:S04]  /*12760*/  IMAD.U32 R6, RZ, RZ, UR5 ;  /* 0x00000005ff067e24 */ /* 0x002fc8000f8e00ff */
[----:B------:R1:W2:Y:S03]  /*12770*/  SYNCS.PHASECHK.TRANS64.TRYWAIT P0, [R6+URZ+0x13250], R5 ;  /* 0x01325005060075a7 */ /* 0x0002a6000800017f */
[----:B--2---:R-:W-:Y:S05]  /*12780*/  @!P0 NANOSLEEP.SYNCS 0x989680 ;  /* 0x009896800000895d */ /* 0x004fea0003900000 */
[----:B------:R-:W2:Y:S02]  /*12790*/  @!P0 SYNCS.PHASECHK.TRANS64 P0, [R6+URZ+0x13250], R5 ;  /* 0x01325005060085a7 */ /* 0x000ea4000800007f */
[----:B--2---:R-:W-:Y:S05]  /*127a0*/  @!P0 BRA `(.L_x_1687) ;  /* 0xfffffffc00ec8947 */ /* 0x004fea000383ffff */
[----:B------:R-:W-:Y:S05]  /*127b0*/  BRA `(.L_x_1686) ;  /* 0xffffff70007c7947 */ /* 0x000fea000383ffff */
.L_x_1725:
[----:B------:R-:W-:Y:S02]  /*127c0*/  IMAD.MOV.U32 R13, RZ, RZ, R20 ;  /* 0x000000ffff0d7224 */ /* 0x000fe400078e0014 */
[----:B------:R-:W-:Y:S02]  /*127d0*/  IMAD.MOV.U32 R12, RZ, RZ, RZ ;  /* 0x000000ffff0c7224 */ /* 0x000fe400078e00ff */
[----:B------:R-:W-:Y:S02]  /*127e0*/  IMAD.MOV.U32 R11, RZ, RZ, 0x1f ;  /* 0x0000001fff0b7424 */ /* 0x000fe400078e00ff */
[----:B------:R-:W-:-:S07]  /*127f0*/  IMAD.MOV.U32 R15, RZ, RZ, -0x1 ;  /* 0xffffffffff0f7424 */ /* 0x000fce00078e00ff */
[----:B012---:R-:W-:Y:S05]  /*12800*/  WARPSYNC.COLLECTIVE R15, `(.L_x_1795) ;  /* 0x000000000f087348 */ /* 0x007fea0003c00000 */
[----:B------:R3:W4:Y:S02]  /*12810*/  SHFL.IDX P6, R14, R13, R12, R11 ;  /* 0x0000000c0d0e7389 */ /* 0x00072400000c000b */
[----:B01234-:R-:W-:Y:S01]  /*12820*/  ENDCOLLECTIVE ;  /* 0x000000000000791b */ /* 0x01ffe20003800000 */
.L_x_1795:
[----:B------:R-:W-:Y:S05]  /*12830*/  BRA `(.L_x_1796) ;  /* 0xffffffc400d87947 */ /* 0x000fea000383ffff */
.L_x_1727:
[----:B------:R-:W-:Y:S01]  /*12840*/  BSSY B0, `(.L_x_1797) ;  /* 0x0000006000007945 */ /* 0x000fe20003800000 */
[----:B------:R-:W-:-:S07]  /*12850*/  IMAD.MOV.U32 R15, RZ, RZ, -0x1 ;  /* 0xffffffffff0f7424 */ /* 0x000fce00078e00ff */
[----:B0123--:R-:W-:Y:S05]  /*12860*/  WARPSYNC.COLLECTIVE R15, `(.L_x_1798) ;  /* 0x000000000f0c7348 */ /* 0x00ffea0003c00000 */
[----:B------:R-:W-:Y:S02]  /*12870*/  ELECT P6, UR62, PT ;  /* 0x00000000003e782f */ /* 0x000fe400038c0000 */
[----:B------:R-:W-:Y:S01]  /*12880*/  MOV R14, UR62 ;  /* 0x0000003e000e7c02 */ /* 0x000fe20008000f00 */
[----:B0123--:R-:W-:Y:S10]  /*12890*/  ENDCOLLECTIVE ;  /* 0x000000000000791b */ /* 0x00fff40003800000 */
.L_x_1798:
[----:B------:R-:W-:Y:S05]  /*128a0*/  BSYNC B0 ;  /* 0x0000000000007941 */ /* 0x000fea0003800000 */
.L_x_1797:
[----:B------:R-:W-:Y:S05]  /*128b0*/  BRA `(.L_x_1799) ;  /* 0xffffffc400dc7947 */ /* 0x000fea000383ffff */
.L_x_1729:
[----:B----4-:R4:W0:Y:S02]  /*128c0*/  SYNCS.PHASECHK.TRANS64.TRYWAIT P0, [R2+URZ+0x13280], R3 ;  /* 0x01328003020075a7 */ /* 0x010824000800017f */
[----:B0-----:R-:W-:Y:S05]  /*128d0*/  @!P0 NANOSLEEP.SYNCS 0x989680 ;  /* 0x009896800000895d */ /* 0x001fea0003900000 */
[----:B------:R-:W0:Y:S02]  /*128e0*/  @!P0 SYNCS.PHASECHK.TRANS64 P0, [R2+URZ+0x13280], R3 ;  /* 0x01328003020085a7 */ /* 0x000e24000800007f */
[----:B0-----:R-:W-:Y:S05]  /*128f0*/  @!P0 BRA `(.L_x_1729) ;  /* 0xfffffffc00f08947 */ /* 0x001fea000383ffff */
[----:B------:R-:W-:Y:S05]  /*12900*/  BRA `(.L_x_1800) ;  /* 0xffffffc800387947 */ /* 0x000fea000383ffff */
.L_x_1731:
[----:B0-----:R0:W2:Y:S02]  /*12910*/  SYNCS.PHASECHK.TRANS64.TRYWAIT P0, [R2+URZ+0x13240], R3 ;  /* 0x01324003020075a7 */ /* 0x0010a4000800017f */
[----:B--2---:R-:W-:Y:S05]  /*12920*/  @!P0 NANOSLEEP.SYNCS 0x989680 ;  /* 0x009896800000895d */ /* 0x004fea0003900000 */
[----:B------:R-:W2:Y:S02]  /*12930*/  @!P0 SYNCS.PHASECHK.TRANS64 P0, [R2+URZ+0x13240], R3 ;  /* 0x01324003020085a7 */ /* 0x000ea4000800007f */
[----:B--2---:R-:W-:Y:S05]  /*12940*/  @!P0 BRA `(.L_x_1731) ;  /* 0xfffffffc00f08947 */ /* 0x004fea000383ffff */
[----:B------:R-:W-:Y:S05]  /*12950*/  BRA `(.L_x_1801) ;  /* 0xffffffc800887947 */ /* 0x000fea000383ffff */
.L_x_1735:
        /* <DEDUP_REMOVED lines=9> */
.L_x_1802:
[----:B------:R-:W-:Y:S01]  /*129f0*/  ISETP.GE.AND P1, PT, R25, R7, PT ;  /* 0x000000071900720c */ /* 0x000fe20003f26270 */
[----:B------:R-:W-:Y:S02]  /*12a00*/  IMAD.MOV.U32 R13, RZ, RZ, R0 ;  /* 0x000000ffff0d7224 */ /* 0x000fe400078e0000 */
[----:B------:R-:W-:-:S10]  /*12a10*/  IMAD.MOV.U32 R2, RZ, RZ, R14 ;  /* 0x000000ffff027224 */ /* 0x000fd400078e000e */
[----:B------:R-:W-:Y:S05]  /*12a20*/  WARPSYNC.COLLECTIVE R15, `(.L_x_1803) ;  /* 0x000000000f087348 */ /* 0x000fea0003c00000 */
[----:B------:R0:W1:Y:S02]  /*12a30*/  SHFL.IDX P6, R14, R13, R12, R11 ;  /* 0x0000000c0d0e7389 */ /* 0x00006400000c000b */
[----:B01----:R-:W-:Y:S01]  /*12a40*/  ENDCOLLECTIVE ;  /* 0x000000000000791b */ /* 0x003fe20003800000 */
.L_x_1803:
[----:B------:R-:W-:Y:S02]  /*12a50*/  IMAD.MOV.U32 R13, RZ, RZ, R5 ;  /* 0x000000ffff0d7224 */ /* 0x000fe400078e0005 */
[----:B------:R-:W-:Y:S02]  /*12a60*/  IMAD.MOV.U32 R12, RZ, RZ, 0x1 ;  /* 0x00000001ff0c7424 */ /* 0x000fe400078e00ff */
[----:B------:R-:W-:-:S07]  /*12a70*/  IMAD.MOV.U32 R3, RZ, RZ, R14 ;  /* 0x000000ffff037224 */ /* 0x000fce00078e000e */
[----:B------:R-:W-:Y:S05]  /*12a80*/  WARPSYNC.COLLECTIVE R15, `(.L_x_1804) ;  /* 0x000000000f087348 */ /* 0x000fea0003c00000 */
[----:B------:R0:W1:Y:S02]  /*12a90*/  SHFL.IDX P6, R14, R13, R12, R11 ;  /* 0x0000000c0d0e7389 */ /* 0x00006400000c000b */
[----:B01----:R-:W-:Y:S01]  /*12aa0*/  ENDCOLLECTIVE ;  /* 0x000000000000791b */ /* 0x003fe20003800000 */
.L_x_1804:
[----:B------:R-:W-:-:S05]  /*12ab0*/  @!P1 IADD3 R8, P2, R10, R3, RZ ;  /* 0x000000030a089210 */ /* 0x000fca0007f5e0ff */
[----:B------:R-:W-:Y:S02]  /*12ac0*/  @!P1 IMAD.X R3, RZ, RZ, R2, P2 ;  /* 0x000000ffff039224 */ /* 0x000fe400010e0602 */
        /* <DEDUP_REMOVED lines=8> */
[----:B0-----:R-:W-:-:S12]  /*12b50*/  IMAD.MOV.U32 R2, RZ, RZ, R14 ;  /* 0x000000ffff027224 */ /* 0x001fd800078e000e */
[----:B------:R-:W-:Y:S05]  /*12b60*/  WARPSYNC.COLLECTIVE R15, `(.L_x_1805) ;  /* 0x000000000f087348 */ /* 0x000fea0003c00000 */
[----:B------:R0:W1:Y:S02]  /*12b70*/  SHFL.IDX P6, R14, R13, R12, R11 ;  /* 0x0000000c0d0e7389 */ /* 0x00006400000c000b */
[----:B01----:R-:W-:Y:S01]  /*12b80*/  ENDCOLLECTIVE ;  /* 0x000000000000791b */ /* 0x003fe20003800000 */
.L_x_1805:
[----:B------:R-:W-:Y:S02]  /*12b90*/  IMAD.MOV.U32 R13, RZ, RZ, R5 ;  /* 0x000000ffff0d7224 */ /* 0x000fe400078e0005 */
[----:B------:R-:W-:Y:S01]  /*12ba0*/  IMAD.MOV.U32 R12, RZ, RZ, 0x2 ;  /* 0x00000002ff0c7424 */ /* 0x000fe200078e00ff */
[----:B------:R-:W-:-:S13]  /*12bb0*/  @!P1 IADD3 R8, P2, R10, R14, RZ ;  /* 0x0000000e0a089210 */ /* 0x000fda0007f5e0ff */
[----:B------:R-:W-:Y:S05]  /*12bc0*/  WARPSYNC.COLLECTIVE R15, `(.L_x_1806) ;  /* 0x000000000f087348 */ /* 0x000fea0003c00000 */
[----:B------:R0:W1:Y:S02]  /*12bd0*/  SHFL.IDX P6, R14, R13, R12, R11 ;  /* 0x0000000c0d0e7389 */ /* 0x00006400000c000b */
[----:B01----:R-:W-:Y:S01]  /*12be0*/  ENDCOLLECTIVE ;  /* 0x000000000000791b */ /* 0x003fe20003800000 */
.L_x_1806:
[----:B------:R-:W-:Y:S02]  /*12bf0*/  @!P1 IMAD.X R3, RZ, RZ, R2, P2 ;  /* 0x000000ffff039224 */ /* 0x000fe400010e0602 */
[----:B------:R-:W-:Y:S02]  /*12c00*/  @!P1 IMAD.MOV.U32 R2, RZ, RZ, R8 ;  /* 0x000000ffff029224 */ /* 0x000fe400078e0008 */
[----:B------:R-:W-:-:S03]  /*12c10*/  VIADD R8, R25, 0x40 ;  /* 0x0000004019087836 */ /* 0x000fc60000000000 */
[----:B------:R-:W-:Y:S01]  /*12c20*/  @!PT LDS RZ, [RZ] ;  /* 0x00000000fffff984 */ /* 0x000fe20000000800 */
[----:B------:R-:W-:Y:S01]  /*12c30*/  @!PT LDS RZ, [RZ] ;  /* 0x00000000fffff984 */ /* 0x000fe20000000800 */
[----:B------:R-:W-:Y:S01]  /*12c40*/  @!PT LDS RZ, [RZ] ;  /* 0x00000000fffff984 */ /* 0x000fe20000000800 */
[----:B------:R0:W-:Y:S02]  /*12c50*/  @!P1 LDGSTS.E.BYPASS.LTC128B.128 [R9+0xb800], desc[UR54][R2.64], !P0 ;  /* 0x0b80000002099fae */ /* 0x0001e4000c101d76 */
[----:B------:R-:W-:Y:S01]  /*12c60*/  ISETP.GE.AND P1, PT, R8, R7, PT ;  /* 0x000000070800720c */ /* 0x000fe20003f26270 */
[----:B------:R-:W-:Y:S02]  /*12c70*/  IMAD.MOV.U32 R13, RZ, RZ, R0 ;  /* 0x000000ffff0d7224 */ /* 0x000fe400078e0000 */
[----:B0-----:R-:W-:-:S10]  /*12c80*/  IMAD.MOV.U32 R2, RZ, RZ, R14 ;  /* 0x000000ffff027224 */ /* 0x001fd400078e000e */
[----:B------:R-:W-:Y:S05]  /*12c90*/  WARPSYNC.COLLECTIVE R15, `(.L_x_1807) ;  /* 0x000000000f087348 */ /* 0x000fea0003c00000 */
[----:B------:R0:W1:Y:S02]  /*12ca0*/  SHFL.IDX P6, R14, R13, R12, R11 ;  /* 0x0000000c0d0e7389 */ /* 0x00006400000c000b */
[----:B01----:R-:W-:Y:S01]  /*12cb0*/  ENDCOLLECTIVE ;  /* 0x000000000000791b */ /* 0x003fe20003800000 */
.L_x_1807:
[----:B------:R-:W-:Y:S02]  /*12cc0*/  IMAD.MOV.U32 R13, RZ, RZ, R5 ;  /* 0x000000ffff0d7224 */ /* 0x000fe400078e0005 */
[----:B------:R-:W-:Y:S01]  /*12cd0*/  IMAD.MOV.U32 R12, RZ, RZ, 0x3 ;  /* 0x00000003ff0c7424 */ /* 0x000fe200078e00ff */
[----:B------:R-:W-:-:S13]  /*12ce0*/  @!P1 IADD3 R8, P2, R10, R14, RZ ;  /* 0x0000000e0a089210 */ /* 0x000fda0007f5e0ff */
[----:B------:R-:W-:Y:S05]  /*12cf0*/  WARPSYNC.COLLECTIVE R15, `(.L_x_1808) ;  /* 0x000000000f087348 */ /* 0x000fea0003c00000 */
[----:B------:R0:W1:Y:S02]  /*12d00*/  SHFL.IDX P6, R14, R13, R12, R11 ;  /* 0x0000000c0d0e7389 */ /* 0x00006400000c000b */
[----:B01----:R-:W-:Y:S01]  /*12d10*/  ENDCOLLECTIVE ;  /* 0x000000000000791b */ /* 0x003fe20003800000 */
.L_x_1808:
        /* <DEDUP_REMOVED lines=13> */
.L_x_1809:
[----:B------:R-:W-:Y:S02]  /*12df0*/  IMAD.MOV.U32 R13, RZ, RZ, R6 ;  /* 0x000000ffff0d7224 */ /* 0x000fe400078e0006 */
[----:B------:R-:W-:Y:S02]  /*12e00*/  IMAD.MOV.U32 R12, RZ, RZ, RZ ;  /* 0x000000ffff0c7224 */ /* 0x000fe400078e00ff */
[----:B------:R-:W-:-:S07]  /*12e10*/  IMAD.MOV.U32 R2, RZ, RZ, R14 ;  /* 0x000000ffff027224 */ /* 0x000fce00078e000e */
[----:B------:R-:W-:Y:S05]  /*12e20*/  WARPSYNC.COLLECTIVE R15, `(.L_x_1810) ;  /* 0x000000000f087348 */ /* 0x000fea0003c00000 */
[----:B------:R0:W1:Y:S02]  /*12e30*/  SHFL.IDX P6, R14, R13, R12, R11 ;  /* 0x0000000c0d0e7389 */ /* 0x00006400000c000b */
[----:B01----:R-:W-:Y:S01]  /*12e40*/  ENDCOLLECTIVE ;  /* 0x000000000000791b */ /* 0x003fe20003800000 */
.L_x_1810:
        /* <DEDUP_REMOVED lines=11> */
.L_x_1811:
        /* <DEDUP_REMOVED lines=8> */
.L_x_1812:
        /* <DEDUP_REMOVED lines=11> */
.L_x_1813:
[----:B------:R-:W-:Y:S05]  /*13030*/  BRA `(.L_x_1814) ;  /* 0xffffffcc00747947 */ /* 0x000fea000383ffff */
.L_x_1738:
[----:B0-----:R0:W1:Y:S02]  /*13040*/  SYNCS.PHASECHK.TRANS64.TRYWAIT P0, [R16+URZ+0x13220], R3 ;  /* 0x01322003100075a7 */ /* 0x001064000800017f */
[----:B-1----:R-:W-:Y:S05]  /*13050*/  @!P0 NANOSLEEP.SYNCS 0x989680 ;  /* 0x009896800000895d */ /* 0x002fea0003900000 */
[----:B------:R-:W1:Y:S02]  /*13060*/  @!P0 SYNCS.PHASECHK.TRANS64 P0, [R16+URZ+0x13220], R3 ;  /* 0x01322003100085a7 */ /* 0x000e64000800007f */
[----:B-1----:R-:W-:Y:S05]  /*13070*/  @!P0 BRA `(.L_x_1738) ;  /* 0xfffffffc00f08947 */ /* 0x002fea000383ffff */
[----:B------:R-:W-:Y:S05]  /*13080*/  BRA `(.L_x_1815) ;  /* 0xffffffcc00dc7947 */ /* 0x000fea000383ffff */
.L_x_1744:
[----:B0-----:R0:W2:Y:S02]  /*13090*/  SYNCS.PHASECHK.TRANS64.TRYWAIT P0, [R9+URZ+0x13280], R2 ;  /* 0x01328002090075a7 */ /* 0x0010a4000800017f */
[----:B--2---:R-:W-:Y:S05]  /*130a0*/  @!P0 NANOSLEEP.SYNCS 0x989680 ;  /* 0x009896800000895d */ /* 0x004fea0003900000 */
[----:B------:R-:W2:Y:S02]  /*130b0*/  @!P0 SYNCS.PHASECHK.TRANS64 P0, [R9+URZ+0x13280], R2 ;  /* 0x01328002090085a7 */ /* 0x000ea4000800007f */
[----:B--2---:R-:W-:Y:S05]  /*130c0*/  @!P0 BRA `(.L_x_1744) ;  /* 0xfffffffc00f08947 */ /* 0x004fea000383ffff */
[----:B------:R-:W-:Y:S05]  /*130d0*/  BRA `(.L_x_1816) ;  /* 0xffffffd000787947 */ /* 0x000fea000383ffff */
.L_x_1749:
[----:B-1----:R1:W2:Y:S02]  /*130e0*/  SYNCS.PHASECHK.TRANS64.TRYWAIT P0, [R9+URZ+0x13240], R2 ;  /* 0x01324002090075a7 */ /* 0x0022a4000800017f */
[----:B--2---:R-:W-:Y:S05]  /*130f0*/  @!P0 NANOSLEEP.SYNCS 0x989680 ;  /* 0x009896800000895d */ /* 0x004fea0003900000 */
[----:B------:R-:W2:Y:S02]  /*13100*/  @!P0 SYNCS.PHASECHK.TRANS64 P0, [R9+URZ+0x13240], R2 ;  /* 0x01324002090085a7 */ /* 0x000ea4000800007f */
[----:B--2---:R-:W-:Y:S05]  /*13110*/  @!P0 BRA `(.L_x_1749) ;  /* 0xfffffffc00f08947 */ /* 0x004fea000383ffff */
[----:B------:R-:W-:Y:S05]  /*13120*/  BRA `(.L_x_1817) ;  /* 0xffffffd000f47947 */ /* 0x000fea000383ffff */
.L_x_1755:
[----:B0-----:R0:W1:Y:S02]  /*13130*/  SYNCS.PHASECHK.TRANS64.TRYWAIT P0, [R3+URZ+0x13270], R2 ;  /* 0x01327002030075a7 */ /* 0x001064000800017f */
[----:B-1----:R-:W-:Y:S05]  /*13140*/  @!P0 NANOSLEEP.SYNCS 0x989680 ;  /* 0x009896800000895d */ /* 0x002fea0003900000 */
[----:B------:R-:W1:Y:S02]  /*13150*/  @!P0 SYNCS.PHASECHK.TRANS64 P0, [R3+URZ+0x13270], R2 ;  /* 0x01327002030085a7 */ /* 0x000e64000800007f */
[----:B-1----:R-:W-:Y:S05]  /*13160*/  @!P0 BRA `(.L_x_1755) ;  /* 0xfffffffc00f08947 */ /* 0x002fea000383ffff */
[----:B------:R-:W-:Y:S05]  /*13170*/  BRA `(.L_x_1818) ;  /* 0xffffffd400907947 */ /* 0x000fea000383ffff */
.L_x_1757:
[----:B0-----:R0:W1:Y:S02]  /*13180*/  SYNCS.PHASECHK.TRANS64.TRYWAIT P0, [R3+URZ+0x13260], R2 ;  /* 0x01326002030075a7 */ /* 0x001064000800017f */
[----:B-1----:R-:W-:Y:S05]  /*13190*/  @!P0 NANOSLEEP.SYNCS 0x989680 ;  /* 0x009896800000895d */ /* 0x002fea0003900000 */
[----:B------:R-:W1:Y:S02]  /*131a0*/  @!P0 SYNCS.PHASECHK.TRANS64 P0, [R3+URZ+0x13260], R2 ;  /* 0x01326002030085a7 */ /* 0x000e64000800007f */
[----:B-1----:R-:W-:Y:S05]  /*131b0*/  @!P0 BRA `(.L_x_1757) ;  /* 0xfffffffc00f08947 */ /* 0x002fea000383ffff */
[----:B------:R-:W-:Y:S05]  /*131c0*/  BRA `(.L_x_1819) ;  /* 0xffffffd400987947 */ /* 0x000fea000383ffff */
.L_x_1764:
[----:B0-----:R0:W1:Y:S02]  /*131d0*/  SYNCS.PHASECHK.TRANS64.TRYWAIT P1, [R2+URZ+0x13270], R3 ;  /* 0x01327003020075a7 */ /* 0x001064000802017f */
[----:B-1----:R-:W-:Y:S05]  /*131e0*/  @!P1 NANOSLEEP.SYNCS 0x989680 ;  /* 0x009896800000995d */ /* 0x002fea0003900000 */
[----:B------:R-:W1:Y:S02]  /*131f0*/  @!P1 SYNCS.PHASECHK.TRANS64 P1, [R2+URZ+0x13270], R3 ;  /* 0x01327003020095a7 */ /* 0x000e64000802007f */
[----:B-1----:R-:W-:Y:S05]  /*13200*/  @!P1 BRA `(.L_x_1764) ;  /* 0xfffffffc00f09947 */ /* 0x002fea000383ffff */
[----:B------:R-:W-:Y:S05]  /*13210*/  BRA `(.L_x_1820) ;  /* 0xffffffd800dc7947 */ /* 0x000fea000383ffff */
.L_x_1766:
[----:B0-----:R0:W1:Y:S02]  /*13220*/  SYNCS.PHASECHK.TRANS64.TRYWAIT P1, [R2+URZ+0x13260], R5 ;  /* 0x01326005020075a7 */ /* 0x001064000802017f */
[----:B-1----:R-:W-:Y:S05]  /*13230*/  @!P1 NANOSLEEP.SYNCS 0x989680 ;  /* 0x009896800000995d */ /* 0x002fea0003900000 */
[----:B------:R-:W1:Y:S02]  /*13240*/  @!P1 SYNCS.PHASECHK.TRANS64 P1, [R2+URZ+0x13260], R5 ;  /* 0x01326005020095a7 */ /* 0x000e64000802007f */
[----:B-1----:R-:W-:Y:S05]  /*13250*/  @!P1 BRA `(.L_x_1766) ;  /* 0xfffffffc00f09947 */ /* 0x002fea000383ffff */
[----:B------:R-:W-:Y:S05]  /*13260*/  BRA `(.L_x_1821) ;  /* 0xffffffd800e47947 */ /* 0x000fea000383ffff */
.L_x_1779:
[----:B0-----:R0:W1:Y:S02]  /*13270*/  SYNCS.PHASECHK.TRANS64.TRYWAIT P0, [R7+URZ+0x13220], R0 ;  /* 0x01322000070075a7 */ /* 0x001064000800017f */
[----:B-1----:R-:W-:Y:S05]  /*13280*/  @!P0 NANOSLEEP.SYNCS 0x989680 ;  /* 0x009896800000895d */ /* 0x002fea0003900000 */
[----:B------:R-:W1:Y:S02]  /*13290*/  @!P0 SYNCS.PHASECHK.TRANS64 P0, [R7+URZ+0x13220], R0 ;  /* 0x01322000070085a7 */ /* 0x000e64000800007f */
[----:B-1----:R-:W-:Y:S05]  /*132a0*/  @!P0 BRA `(.L_x_1779) ;  /* 0xfffffffc00f08947 */ /* 0x002fea000383ffff */
[----:B------:R-:W-:Y:S05]  /*132b0*/  BRA `(.L_x_1822) ;  /* 0xffffffec00c87947 */ /* 0x000fea000383ffff */
.L_x_1780:
        /* <DEDUP_REMOVED lines=11> */
.L_x_1824:
[----:B------:R-:W-:Y:S05]  /*13370*/  BSYNC B0 ;  /* 0x0000000000007941 */ /* 0x000fea0003800000 */
.L_x_1823:
[----:B------:R-:W-:Y:S05]  /*13380*/  BRA `(.L_x_1825) ;  /* 0xffffffec00b07947 */ /* 0x000fea000383ffff */
.L_x_1783:
[----:B------:R-:W-:Y:S01]  /*13390*/  BSSY B1, `(.L_x_1826) ;  /* 0x0000006000017945 */ /* 0x000fe20003800000 */
[----:B------:R-:W-:-:S07]  /*133a0*/  IMAD.MOV.U32 R15, RZ, RZ, -0x1 ;  /* 0xffffffffff0f7424 */ /* 0x000fce00078e00ff */
[----:B0-----:R-:W-:Y:S05]  /*133b0*/  WARPSYNC.COLLECTIVE R15, `(.L_x_1827) ;  /* 0x000000000f0c7348 */ /* 0x001fea0003c00000 */
[----:B------:R-:W-:Y:S02]  /*133c0*/  ELECT P6, UR62, PT ;  /* 0x00000000003e782f */ /* 0x000fe400038c0000 */
[----:B------:R-:W-:Y:S01]  /*133d0*/  MOV R14, UR62 ;  /* 0x0000003e000e7c02 */ /* 0x000fe20008000f00 */
[----:B0-----:R-:W-:Y:S10]  /*133e0*/  ENDCOLLECTIVE ;  /* 0x000000000000791b */ /* 0x001ff40003800000 */
.L_x_1827:
[----:B------:R-:W-:Y:S05]  /*133f0*/  BSYNC B1 ;  /* 0x0000000000017941 */ /* 0x000fea0003800000 */
.L_x_1826:
[----:B------:R-:W-:Y:S05]  /*13400*/  BRA `(.L_x_1828) ;  /* 0xffffffec00a87947 */ /* 0x000fea000383ffff */
.L_x_1785:
[----:B0-----:R0:W1:Y:S02]  /*13410*/  SYNCS.PHASECHK.TRANS64.TRYWAIT P1, [R5+URZ], R4 ;  /* 0x00000004050075a7 */ /* 0x001064000802017f */
[----:B-1----:R-:W-:Y:S05]  /*13420*/  @!P1 NANOSLEEP.SYNCS 0x989680 ;  /* 0x009896800000995d */ /* 0x002fea0003900000 */
[----:B------:R-:W1:Y:S02]  /*13430*/  @!P1 SYNCS.PHASECHK.TRANS64 P1, [R5+URZ], R4 ;  /* 0x00000004050095a7 */ /* 0x000e64000802007f */
[----:B-1----:R-:W-:Y:S05]  /*13440*/  @!P1 BRA `(.L_x_1785) ;  /* 0xfffffffc00f09947 */ /* 0x002fea000383ffff */
[----:B------:R-:W-:Y:S05]  /*13450*/  BRA `(.L_x_1829) ;  /* 0xffffffec00dc7947 */ /* 0x000fea000383ffff */
.L_x_1786:
[----:B-1----:R1:W2:Y:S02]  /*13460*/  SYNCS.PHASECHK.TRANS64.TRYWAIT P1, [R3+URZ], R0 ;  /* 0x00000000030075a7 */ /* 0x0022a4000802017f */
[----:B--2---:R-:W-:Y:S05]  /*13470*/  @!P1 NANOSLEEP.SYNCS 0x989680 ;  /* 0x009896800000995d */ /* 0x004fea0003900000 */
[----:B------:R-:W2:Y:S02]  /*13480*/  @!P1 SYNCS.PHASECHK.TRANS64 P1, [R3+URZ], R0 ;  /* 0x00000000030095a7 */ /* 0x000ea4000802007f */
[----:B--2---:R-:W-:Y:S05]  /*13490*/  @!P1 BRA `(.L_x_1786) ;  /* 0xfffffffc00f09947 */ /* 0x004fea000383ffff */
[----:B------:R-:W-:Y:S05]  /*134a0*/  BRA `(.L_x_1830) ;  /* 0xffffffec00d07947 */ /* 0x000fea000383ffff */
.L_x_1788:
[----:B-1----:R1:W2:Y:S02]  /*134b0*/  SYNCS.PHASECHK.TRANS64.TRYWAIT P1, [R3+URZ+0x13260], R4 ;  /* 0x01326004030075a7 */ /* 0x0022a4000802017f */
[----:B--2---:R-:W-:Y:S05]  /*134c0*/  @!P1 NANOSLEEP.SYNCS 0x989680 ;  /* 0x009896800000995d */ /* 0x004fea0003900000 */
[----:B------:R-:W2:Y:S02]  /*134d0*/  @!P1 SYNCS.PHASECHK.TRANS64 P1, [R3+URZ+0x13260], R4 ;  /* 0x01326004030095a7 */ /* 0x000ea4000802007f */
[----:B--2---:R-:W-:Y:S05]  /*134e0*/  @!P1 BRA `(.L_x_1788) ;  /* 0xfffffffc00f09947 */ /* 0x004fea000383ffff */
[----:B------:R-:W-:Y:S05]  /*134f0*/  BRA `(.L_x_1831) ;  /* 0xffffffec00d07947 */ /* 0x000fea000383ffff */
.L_x_1790:
[----:B0-----:R0:W2:Y:S02]  /*13500*/  SYNCS.PHASECHK.TRANS64.TRYWAIT P1, [R5+URZ+0x13260], R0 ;  /* 0x01326000050075a7 */ /* 0x0010a4000802017f */
[----:B--2---:R-:W-:Y:S05]  /*13510*/  @!P1 NANOSLEEP.SYNCS 0x989680 ;  /* 0x009896800000995d */ /* 0x004fea0003900000 */
[----:B------:R-:W2:Y:S02]  /*13520*/  @!P1 SYNCS.PHASECHK.TRANS64 P1, [R5+URZ+0x13260], R0 ;  /* 0x01326000050095a7 */ /* 0x000ea4000802007f */
[----:B--2---:R-:W-:Y:S05]  /*13530*/  @!P1 BRA `(.L_x_1790) ;  /* 0xfffffffc00f09947 */ /* 0x004fea000383ffff */
[----:B------:R-:W-:Y:S05]  /*13540*/  BRA `(.L_x_1832) ;  /* 0xffffffec00d07947 */ /* 0x000fea000383ffff */
.L_x_1792:
[----:B--2---:R2:W3:Y:S02]  /*13550*/  SYNCS.PHASECHK.TRANS64.TRYWAIT P0, [R3+URZ+0x13280], R4 ;  /* 0x01328004030075a7 */ /* 0x0044e4000800017f */
[----:B---3--:R-:W-:Y:S05]  /*13560*/  @!P0 NANOSLEEP.SYNCS 0x989680 ;  /* 0x009896800000895d */ /* 0x008fea0003900000 */
[----:B------:R-:W3:Y:S02]  /*13570*/  @!P0 SYNCS.PHASECHK.TRANS64 P0, [R3+URZ+0x13280], R4 ;  /* 0x01328004030085a7 */ /* 0x000ee4000800007f */
[----:B---3--:R-:W-:Y:S05]  /*13580*/  @!P0 BRA `(.L_x_1792) ;  /* 0xfffffffc00f08947 */ /* 0x008fea000383ffff */
[----:B------:R-:W-:Y:S05]  /*13590*/  BRA `(.L_x_1793) ;  /* 0xffffffec00cc7947 */ /* 0x000fea000383ffff */
.L_x_1833:
        /* <DEDUP_REMOVED lines=14> */
.L_x_2194:


//--------------------- .text._ZN7cutlass13device_kernelIN5flash11enable_sm90INS1_16FlashAttnFwdSm90INS1_25CollectiveMainloopFwdSm90ILi2EN4cute5tupleIJNS5_1CILi1EEES8_S8_EEENS6_IJNS7_ILi192EEENS7_ILi160EEENS7_ILi64EEEEEELi64ENS_12float_e4m3_tEfNS_4arch4Sm90ELb1ELb0ELb0ELb1ELb0ELb1ELb0ELb1ELb1ELb1ELb1ELb0EEENS1_21CollectiveEpilogueFwdINS6_IJSA_SC_SB_EEES9_NS_10bfloat16_tESG_Li384ELb1ELb1ELb1ELb1EEENS1_36VarlenDynamicPersistentTileSchedulerILi192ELi160ELi384ELi128ELb1ELb1ELb1ELb1ELb1ELb1EEEEEEEEEvNT_6ParamsE --------------------------
	.section	.text._ZN7cutlass13device_kernelIN5flash11enable_sm90INS1_16FlashAttnFwdSm90INS1_25CollectiveMainloopFwdSm90ILi2EN4cute5tupleIJNS5_1CILi1EEES8_S8_EEENS6_IJNS7_ILi192EEENS7_ILi160EEENS7_ILi64EEEEEELi64ENS_12float_e4m3_tEfNS_4arch4Sm90ELb1ELb0ELb0ELb1ELb0ELb1ELb0ELb1ELb1ELb1ELb1ELb0EEENS1_21CollectiveEpilogueFwdINS6_IJSA_SC_SB_EEES9_NS_10bfloat16_tESG_Li384ELb1ELb1ELb1ELb1EEENS1_36VarlenDynamicPersistentTileSchedulerILi192ELi160ELi384ELi128ELb1ELb1ELb1ELb1ELb1ELb1EEEEEEEEEvNT_6ParamsE,"ax",@progbits
	.align	128
.text._ZN7cutlass13device_kernelIN5flash11enable_sm90INS1_16FlashAttnFwdSm90INS1_25CollectiveMainloopFwdSm90ILi2EN4cute5tupleIJNS5_1CILi1EEES8_S8_EEENS6_IJNS7_ILi192EEENS7_ILi160EEENS7_ILi64EEEEEELi64ENS_12float_e4m3_tEfNS_4arch4Sm90ELb1ELb0ELb0ELb1ELb0ELb1ELb0ELb1ELb1ELb1ELb1ELb0EEENS1_21CollectiveEpilogueFwdINS6_IJSA_SC_SB_EEES9_NS_10bfloat16_tESG_Li384ELb1ELb1ELb1ELb1EEENS1_36VarlenDynamicPersistentTileSchedulerILi192ELi160ELi384ELi128ELb1ELb1ELb1ELb1ELb1ELb1EEEEEEEEEvNT_6ParamsE:
        .type           _ZN7cutlass13device_kernelIN5flash11enable_sm90INS1_16FlashAttnFwdSm90INS1_25CollectiveMainloopFwdSm90ILi2EN4cute5tupleIJNS5_1CILi1EEES8_S8_EEENS6_IJNS7_ILi192EEENS7_ILi160EEENS7_ILi64EEEEEELi64ENS_12float_e4m3_tEfNS_4arch4Sm90ELb1ELb0ELb0ELb1ELb0ELb1ELb0ELb1ELb1ELb1ELb1ELb0EEENS1_21CollectiveEpilogueFwdINS6_IJSA_SC_SB_EEES9_NS_10bfloat16_tESG_Li384ELb1ELb1ELb1ELb1EEENS1_36VarlenDynamicPersistentTileSchedulerILi192ELi160ELi384ELi128ELb1ELb1ELb1ELb1ELb1ELb1EEEEEEEEEvNT_6ParamsE,@function
        .size           _ZN7cutlass13device_kernelIN5flash11enable_sm90INS1_16FlashAttnFwdSm90INS1_25CollectiveMainloopFwdSm90ILi2EN4cute5tupleIJNS5_1CILi1EEES8_S8_EEENS6_IJNS7_ILi192EEENS7_ILi160EEENS7_ILi64EEEEEELi64ENS_12float_e4m3_tEfNS_4arch4Sm90ELb1ELb0ELb0ELb1ELb0ELb1ELb0ELb1ELb1ELb1ELb1ELb0EEENS1_21CollectiveEpilogueFwdINS6_IJSA_SC_SB_EEES9_NS_10bfloat16_tESG_Li384ELb1ELb1ELb1ELb1EEENS1_36VarlenDynamicPersistentTileSchedulerILi192ELi160ELi384ELi128ELb1ELb1ELb1ELb1ELb1ELb1EEEEEEEEEvNT_6ParamsE,(.L_x_2195 - _ZN7cutlass13device_kernelIN5flash11enable_sm90INS1_16FlashAttnFwdSm90INS1_25CollectiveMainloopFwdSm90ILi2EN4cute5tupleIJNS5_1CILi1EEES8_S8_EEENS6_IJNS7_ILi192EEENS7_ILi160EEENS7_ILi64EEEEEELi64ENS_12float_e4m3_tEfNS_4arch4Sm90ELb1ELb0ELb0ELb1ELb0ELb1ELb0ELb1ELb1ELb1ELb1ELb0EEENS1_21CollectiveEpilogueFwdINS6_IJSA_SC_SB_EEES9_NS_10bfloat16_tESG_Li384ELb1ELb1ELb1ELb1EEENS1_36VarlenDynamicPersistentTileSchedulerILi192ELi160ELi384ELi128ELb1ELb1ELb1ELb1ELb1ELb1EEEEEEEEEvNT_6ParamsE)
        .other          _ZN7cutlass13device_kernelIN5flash11enable_sm90INS1_16FlashAttnFwdSm90INS1_25CollectiveMainloopFwdSm90ILi2EN4cute5tupleIJNS5_1CILi1EEES8_S8_EEENS6_IJNS7_ILi192EEENS7_ILi160EEENS7_ILi64EEEEEELi64ENS_12float_e4m3_tEfNS_4arch4Sm90ELb1ELb0ELb0ELb1ELb0ELb1ELb0ELb1ELb1ELb1ELb1ELb0EEENS1_21CollectiveEpilogueFwdINS6_IJSA_SC_SB_EEES9_NS_10bfloat16_tESG_Li384ELb1ELb1ELb1ELb1EEENS1_36VarlenDynamicPersistentTileSchedulerILi192ELi160ELi384ELi128ELb1ELb1ELb1ELb1ELb1ELb1EEEEEEEEEvNT_6ParamsE,@"STO_CUDA_ENTRY STV_DEFAULT"
_ZN7cutlass13device_kernelIN5flash11enable_sm90INS1_16FlashAttnFwdSm90INS1_25CollectiveMainloopFwdSm90ILi2EN4cute5tupleIJNS5_1CILi1EEES8_S8_EEENS6_IJNS7_ILi192EEENS7_ILi160EEENS7_ILi64EEEEEELi64ENS_12float_e4m3_tEfNS_4arch4Sm90ELb1ELb0ELb0ELb1ELb0ELb1ELb0ELb1ELb1ELb1ELb1ELb0EEENS1_21CollectiveEpilogueFwdINS6_IJSA_SC_SB_EEES9_NS_10bfloat16_tESG_Li384ELb1ELb1ELb1ELb1EEENS1_36VarlenDynamicPersistentTileSchedulerILi192ELi160ELi384ELi128ELb1ELb1ELb1ELb1ELb1ELb1EEEEEEEEEvNT_6ParamsE:
        /* <DEDUP_REMOVED lines=23> */
.L_x_1835:
[----:B------:R-:W-:Y:S05]  /*0170*/  BSYNC B0 ;  /* 0x0000000000007941 */ /* 0x000fea0003800000 */
.L_x_1834:
        /* <DEDUP_REMOVED lines=40> */
.L_x_1836:
        /* <DEDUP_REMOVED lines=22> */
.L_x_1837:
        /* <DEDUP_REMOVED lines=18> */
.L_x_1838:
        /* <DEDUP_REMOVED lines=22> */
.L_x_1839:
        /* <DEDUP_REMOVED lines=22> */
.L_x_1840:
        /* <DEDUP_REMOVED lines=9> */
.L_x_1843:
        /* <DEDUP_REMOVED lines=16> */
[----:B------:R-:W3:Y:S01]  /*0ad0*/  LDL.LU R17, [R1+0x3c] ;  /* 0x00003c0001117983 */ /* 0x000ee20000300800 */
        /* <DEDUP_REMOVED lines=57> */
[----:B------:R-:W-:Y:S02]  /*0e70*/  IMAD.IADD R8, R14, 0x1, -R8 ;  /* 0x000000010e087824 */ /* 0x000fe400078e0a08 */
[----:B------:R-:W-:Y:S02]  /*0e80*/  IMAD.IADD R12, R15, 0x1, -R12 ;  /* 0x000000010f0c7824 */ /* 0x000fe400078e0a0c */
[----:B------:R-:W-:-:S03]  /*0e90*/  IMAD.SHL.U32 R8, R8, 0x2, RZ ;  /* 0x0000000208087824 */ /* 0x000fc600078e00ff */
[----:B------:R-:W-:-:S04]  /*0ea0*/  LEA.HI R7, R12, R12, RZ, 0x1 ;  /* 0x0000000c0c077211 */ /* 0x000fc800078f08ff */
[----:B------:R-:W-:-:S05]  /*0eb0*/  LOP3.LUT R7, R7, 0x1ffffffe, RZ, 0xc0, !PT ;  /* 0x1ffffffe07077812 */ /* 0x000fca00078ec0ff */
[----:B------:R-:W-:Y:S02]  /*0ec0*/  IMAD.IADD R7, R12, 0x1, -R7 ;  /* 0x000000010c077824 */ /* 0x000fe400078e0a07 */
[----:B------:R-:W-:Y:S02]  /*0ed0*/  IMAD.MOV.U32 R156, RZ, RZ, RZ ;  /* 0x000000ffff9c7224 */ /* 0x000fe400078e00ff */
[----:B------:R-:W-:Y:S01]  /*0ee0*/  IMAD.MOV.U32 R23, RZ, RZ, RZ ;  /* 0x000000ffff177224 */ /* 0x000fe200078e00ff */
        /* <DEDUP_REMOVED lines=8> */
[----:B------:R-:W-:Y:S01]  /*0f70*/  STL [R1+0x10], R10 ;  /* 0x0000100a01007387 */ /* 0x000fe20000100800 */
[----:B------:R-:W-:Y:S01]  /*0f80*/  IMAD.IADD R2, R15, 0x1, -R2 ;  /* 0x000000010f027824 */ /* 0x000fe200078e0a02 */
[----:B------:R-:W-:Y:S02]  /*0f90*/  SHF.R.U32.HI R3, RZ, 0x3, R6 ;  /* 0x00000003ff037819 */ /* 0x000fe40000011606 */
[----:B------:R-:W-:Y:S01]  /*0fa0*/  STL [R1+0x4c], R6 ;  /* 0x00004c0601007387 */ /* 0x000fe20000100800 */
[----:B------:R-:W-:-:S03]  /*0fb0*/  LOP3.LUT R2, R6, 0x30, R18, 0xf8, !PT ;  /* 0x0000003006027812 */ /* 0x000fc600078ef812 */
[----:B------:R0:W-:Y:S01]  /*0fc0*/  STL [R1+0x28], R0 ;  /* 0x0000280001007387 */ /* 0x0001e20000100800 */
[----:B------:R-:W-:-:S03]  /*0fd0*/  VIADD R4, R8, 0x30 ;  /* 0x0000003008047836 */ /* 0x000fc60000000000 */
[----:B------:R1:W-:Y:S01]  /*0fe0*/  STL [R1+0x50], R3 ;  /* 0x0000500301007387 */ /* 0x0003e20000100800 */
[----:B0-----:R-:W-:Y:S01]  /*0ff0*/  LOP3.LUT R0, R6, 0x10, R18, 0xf8, !PT ;  /* 0x0000001006007812 */ /* 0x001fe200078ef812 */
[----:B------:R-:W-:-:S03]  /*1000*/  IMAD.SHL.U32 R6, R13, 0x40, RZ ;  /* 0x000000400d067824 */ /* 0x000fc600078e00ff */
[-C--:B------:R-:W-:Y:S02]  /*1010*/  LOP3.LUT R0, R0, R3.reuse, RZ, 0x3c, !PT ;  /* 0x0000000300007212 */ /* 0x080fe400078e3cff */
[----:B-1----:R-:W-:Y:S01]  /*1020*/  LOP3.LUT R3, R2, R3, RZ, 0x3c, !PT ;  /* 0x0000000302037212 */ /* 0x002fe200078e3cff */
[----:B------:R-:W-:Y:S01]  /*1030*/  VIADD R2, R8, 0x28 ;  /* 0x0000002808027836 */ /* 0x000fe20000000000 */
[----:B------:R-:W-:Y:S01]  /*1040*/  STL [R1+0x40], R8 ;  /* 0x0000400801007387 */ /* 0x000fe20000100800 */
[----:B------:R-:W-:Y:S01]  /*1050*/  IMAD.IADD R0, R6, 0x1, R0 ;  /* 0x0000000106007824 */ /* 0x000fe200078e0200 */
[----:B------:R-:W-:Y:S02]  /*1060*/  IADD3 R3, R16, R6, R3 ;  /* 0x0000000610037210 */ /* 0x000fe40007ffe003 */
[----:B------:R-:W-:Y:S04]  /*1070*/  STL [R1+0x54], R6 ;  /* 0x0000540601007387 */ /* 0x000fe80000100800 */
[----:B------:R0:W-:Y:S04]  /*1080*/  STL [R1+0x78], R2 ;  /* 0x0000780201007387 */ /* 0x0001e80000100800 */
[----:B------:R-:W-:Y:S04]  /*1090*/  STL [R1+0x80], R4 ;  /* 0x0000800401007387 */ /* 0x000fe80000100800 */
[----:B------:R1:W-:Y:S01]  /*10a0*/  STL [R1+0x34], R0 ;  /* 0x0000340001007387 */ /* 0x0003e20000100800 */
[----:B0-----:R-:W-:-:S03]  /*10b0*/  VIADD R2, R8, 0x38 ;  /* 0x0000003808027836 */ /* 0x001fc60000000000 */
[----:B------:R-:W-:Y:S01]  /*10c0*/  STL [R1+0x90], R3 ;  /* 0x0000900301007387 */ /* 0x000fe20000100800 */
[----:B-1----:R-:W-:-:S03]  /*10d0*/  SHF.R.S32.HI R0, RZ, 0x1f, R4 ;  /* 0x0000001fff007819 */ /* 0x002fc60000011404 */
[----:B------:R0:W-:Y:S04]  /*10e0*/  STL [R1+0x7c], R2 ;  /* 0x00007c0201007387 */ /* 0x0001e80000100800 */
[----:B------:R1:W-:Y:S01]  /*10f0*/  STL [R1+0x8c], R0 ;  /* 0x00008c0001007387 */ /* 0x0003e20000100800 */
[----:B0-----:R-:W-:Y:S01]  /*1100*/  SHF.R.S32.HI R2, RZ, 0x1f, R2 ;  /* 0x0000001fff027819 */ /* 0x001fe20000011402 */
[----:B-1----:R-:W-:-:S05]  /*1110*/  IMAD R0, R7, 0x8, R5 ;  /* 0x0000000807007824 */ /* 0x002fca00078e0205 */
[----:B------:R0:W-:Y:S04]  /*1120*/  STL [R1+0x58], R0 ;  /* 0x0000580001007387 */ /* 0x0001e80000100800 */
[----:B------:R0:W-:Y:S01]  /*1130*/  STL [R1+0x88], R2 ;  /* 0x0000880201007387 */ /* 0x0001e20000100800 */
[----:B------:R-:W-:-:S07]  /*1140*/  IMAD.MOV.U32 R17, RZ, RZ, RZ ;  /* 0x000000ffff117224 */ /* 0x000fce00078e00ff */
.L_x_1963:
[----:B01234-:R-:W0:Y:S01]  /*1150*/  LDC.64 R2, c[0x0][0xc88] ;  /* 0x00032200ff027b82 */ /* 0x01fe220000000a00 */
        /* <DEDUP_REMOVED lines=20> */
[----:B------:R0:W-:Y:S01]  /*12a0*/  STL [R1+0x70], R0 ;  /* 0x0000700001007387 */ /* 0x0001e20000100800 */
[----:B-----5:R-:W-:-:S03]  /*12b0*/  IADD3 R6, P4, R35, UR6, RZ ;  /* 0x0000000623067c10 */ /* 0x020fc6000ff9e0ff */
[----:B------:R1:W5:Y:S01]  /*12c0*/  @P2 LDG.E R8, desc[UR40][R2.64] ;  /* 0x0000002802082981 */ /* 0x000362000c1e1900 */
[----:B------:R-:W-:Y:S02]  /*12d0*/  @P1 IADD3 R4, P2, R35, UR8, RZ ;  /* 0x0000000823041c10 */ /* 0x000fe4000ff5e0ff */
[C---:B------:R-:W-:Y:S01]  /*12e0*/  IADD3.X R7, R31.reuse, UR7, RZ, P4, !PT ;  /* 0x000000071f077c10 */ /* 0x040fe2000a7fe4ff */
[----:B------:R-:W-:Y:S01]  /*12f0*/  STL [R1+0x64], R35 ;  /* 0x0000642301007387 */ /* 0x000fe20000100800 */
[----:B------:R-:W-:Y:S01]  /*1300*/  @P1 IADD3.X R5, R31, UR9, RZ, P2, !PT ;  /* 0x000000091f051c10 */ /* 0x000fe200097fe4ff */
[----:B0-----:R-:W-:Y:S01]  /*1310*/  IMAD.U32 R0, RZ, RZ, UR4 ;  /* 0x00000004ff007e24 */ /* 0x001fe2000f8e00ff */
[----:B------:R-:W-:Y:S01]  /*1320*/  LOP3.LUT R34, R26, 0xffff, RZ, 0xc0, !PT ;  /* 0x0000ffff1a227812 */ /* 0x000fe200078ec0ff */
[----:B------:R0:W5:Y:S01]  /*1330*/  @P0 LDG.E R28, desc[UR40][R6.64] ;  /* 0x00000028061c0981 */ /* 0x000162000c1e1900 */
[----:B------:R-:W-:Y:S01]  /*1340*/  ULDC.64 UR4, c[0x0][0x418] ;  /* 0x0001060000047ab9 */ /* 0x000fe20000000a00 */
[----:B------:R-:W-:-:S02]  /*1350*/  ULDC.64 UR8, c[0x0][0xa20] ;  /* 0x0002880000087ab9 */ /* 0x000fc40000000a00 */
[----:B------:R-:W2:Y:S04]  /*1360*/  @P1 LDG.E R0, desc[UR40][R4.64] ;  /* 0x0000002804001981 */ /* 0x000ea8000c1e1900 */
[----:B------:R-:W-:Y:S01]  /*1370*/  STL [R1+0x68], R31 ;  /* 0x0000681f01007387 */ /* 0x000fe20000100800 */
[----:B------:R-:W-:Y:S01]  /*1380*/  UISETP.NE.U32.AND UP0, UPT, UR4, URZ, UPT ;  /* 0x0000003f0400728c */ /* 0x000fe2000bf05070 */
[----:B-1----:R-:W-:Y:S02]  /*1390*/  LOP3.LUT R2, R26, 0xff000000, RZ, 0xc0, !PT ;  /* 0xff0000001a027812 */ /* 0x002fe400078ec0ff */
[----:B------:R-:W-:Y:S01]  /*13a0*/  ULDC UR4, c[0x0][0x424] ;  /* 0x0001090000047ab9 */ /* 0x000fe20000000800 */
[----:B------:R-:W-:Y:S01]  /*13b0*/  UISETP.NE.AND.EX UP0, UPT, UR5, URZ, UPT, UP0 ;  /* 0x0000003f0500728c */ /* 0x000fe2000bf05300 */
[----:B------:R-:W-:-:S02]  /*13c0*/  ISETP.NE.U32.AND P2, PT, RZ, UR8, PT ;  /* 0x00000008ff007c0c */ /* 0x000fc4000bf45070 */
[----:B------:R-:W-:Y:S01]  /*13d0*/  ULDC UR5, c[0x0][0x2f0] ;  /* 0x0000bc0000057ab9 */ /* 0x000fe20000000800 */
[----:B------:R-:W-:Y:S01]  /*13e0*/  USEL UR4, UR4, 0x1, UP0 ;  /* 0x0000000104047887 */ /* 0x000fe20008000000 */
[----:B------:R-:W-:Y:S02]  /*13f0*/  SHF.R.U32.HI R3, RZ, 0x8, R2 ;  /* 0x00000008ff037819 */ /* 0x000fe40000011602 */
[----:B------:R-:W-:Y:S01]  /*1400*/  ISETP.NE.AND.EX P2, PT, RZ, UR9, PT, P2 ;  /* 0x00000009ff007c0c */ /* 0x000fe2000bf45320 */
[----:B------:R-:W-:-:S03]  /*1410*/  UIMAD UR4, UR4, UR5, URZ ;  /* 0x00000005040472a4 */ /* 0x000fc6000f8e023f */
[----:B------:R-:W-:Y:S01]  /*1420*/  ULDC UR5, c[0x0][0x348] ;  /* 0x0000d20000057ab9 */ /* 0x000fe20000000800 */
[----:B--2---:R1:W-:Y:S04]  /*1430*/  STL [R1+0x24], R0 ;  /* 0x0000240001007387 */ /* 0x0043e80000100800 */
[----:B------:R0:W-:Y:S01]  /*1440*/  STL [R1+0x48], R34 ;  /* 0x0000482201007387 */ /* 0x0001e20000100800 */
[----:B------:R-:W-:Y:S01]  /*1450*/  IMAD.MOV.U32 R11, RZ, RZ, R0 ;  /* 0x000000ffff0b7224 */ /* 0x000fe200078e0000 */
[----:B-1----:R-:W-:-:S04]  /*1460*/  LOP3.LUT R0, R26, 0xff0000, RZ, 0xc0, !PT ;  /* 0x00ff00001a007812 */ /* 0x002fc800078ec0ff */
[----:B------:R-:W-:Y:S01]  /*1470*/  LEA.HI R10, R0, R3, RZ, 0x10 ;  /* 0x00000003000a7211 */ /* 0x000fe200078f80ff */
[----:B------:R-:W-:Y:S06]  /*1480*/  @P1 BRA `(.L_x_1845) ;  /* 0x0000000000281947 */ /* 0x000fec0003800000 */
[----:B------:R-:W-:Y:S02]  /*1490*/  ULDC.64 UR6, c[0x0][0xa00] ;  /* 0x0002800000067ab9 */ /* 0x000fe40000000a00 */
[----:B------:R-:W-:-:S04]  /*14a0*/  ISETP.NE.U32.AND P1, PT, RZ, UR6, PT ;  /* 0x00000006ff007c0c */ /* 0x000fc8000bf25070 */
[----:B------:R-:W-:-:S13]  /*14b0*/  ISETP.NE.AND.EX P1, PT, RZ, UR7, PT, P1 ;  /* 0x00000007ff007c0c */ /* 0x000fda000bf25310 */
[----:B------:R-:W-:Y:S05]  /*14c0*/  @!P1 BRA `(.L_x_1845) ;  /* 0x0000000000189947 */ /* 0x000fea0003800000 */
[----:B------:R-:W1:Y:S02]  /*14d0*/  LDC.64 R2, c[0x0][0xa00] ;  /* 0x00028000ff027b82 */ /* 0x000e640000000a00 */
[----:B-1----:R-:W-:-:S05]  /*14e0*/  IMAD.WIDE R2, R30, 0x4, R2 ;  /* 0x000000041e027825 */ /* 0x002fca00078e0202 */
[----:B------:R-:W2:Y:S04]  /*14f0*/  LDG.E R0, desc[UR40][R2.64] ;  /* 0x0000002802007981 */ /* 0x000ea8000c1e1900 */
[----:B------:R-:W2:Y:S02]  /*1500*/  LDG.E R5, desc[UR40][R2.64+0x4] ;  /* 0x0000042802057981 */ /* 0x000ea4000c1e1900 */
[----:B--2---:R-:W-:-:S05]  /*1510*/  IMAD.IADD R11, R5, 0x1, -R0 ;  /* 0x00000001050b7824 */ /* 0x004fca00078e0a00 */
[----:B------:R1:W-:Y:S02]  /*1520*/  STL [R1+0x24], R11 ;  /* 0x0000240b01007387 */ /* 0x0003e40000100800 */
.L_x_1845:
[----:B------:R-:W-:Y:S02]  /*1530*/  IMAD.U32 R33, RZ, RZ, UR5 ;  /* 0x00000005ff217e24 */ /* 0x000fe4000f8e00ff */
[----:B------:R-:W-:Y:S01]  /*1540*/  IMAD.U32 R29, RZ, RZ, UR4 ;  /* 0x00000004ff1d7e24 */ /* 0x000fe2000f8e00ff */
[----:B------:R-:W-:Y:S06]  /*1550*/  @!P2 BRA `(.L_x_1846) ;  /* 0x000000000010a947 */ /* 0x000fec0003800000 */
[----:B------:R-:W-:-:S04]  /*1560*/  IADD3 R2, P0, R35, UR8, RZ ;  /* 0x0000000823027c10 */ /* 0x000fc8000ff1e0ff */
[----:B------:R-:W-:-:S05]  /*1570*/  IADD3.X R3, R31, UR9, RZ, P0, !PT ;  /* 0x000000091f037c10 */ /* 0x000fca00087fe4ff */
[----:B------:R2:W5:Y:S01]  /*1580*/  LDG.E R29, desc[UR40][R2.64] ;  /* 0x00000028021d7981 */ /* 0x000562000c1e1900 */
[----:B------:R-:W-:Y:S05]  /*1590*/  BRA `(.L_x_1847) ;  /* 0x0000000000107947 */ /* 0x000fea0003800000 */
.L_x_1846:
[----:B------:R-:W-:Y:S05]  /*15a0*/  @!P0 BRA `(.L_x_1847) ;  /* 0x00000000000c8947 */ /* 0x000fea0003800000 */
[----:B------:R-:W2:Y:S04]  /*15b0*/  LDG.E R0, desc[UR40][R6.64] ;  /* 0x0000002806007981 */ /* 0x000ea8000c1e1900 */
[----:B------:R-:W2:Y:S02]  /*15c0*/  LDG.E R29, desc[UR40][R6.64+0x4] ;  /* 0x00000428061d7981 */ /* 0x000ea4000c1e1900 */
[----:B--2---:R-:W-:-:S07]  /*15d0*/  IMAD.IADD R29, R29, 0x1, -R0 ;  /* 0x000000011d1d7824 */ /* 0x004fce00078e0a00 */
.L_x_1847:
[----:B------:R-:W-:Y:S01]  /*15e0*/  ULDC.64 UR4, c[0x0][0xa10] ;  /* 0x0002840000047ab9 */ /* 0x000fe20000000a00 */
[----:B0-----:R-:W0:Y:S01]  /*15f0*/  LDC R6, c[0x0][0x448] ;  /* 0x00011200ff067b82 */ /* 0x001e220000000800 */
[----:B------:R-:W-:-:S04]  /*1600*/  ISETP.NE.U32.AND P0, PT, RZ, UR4, PT ;  /* 0x00000004ff007c0c */ /* 0x000fc8000bf05070 */
[----:B------:R-:W-:Y:S01]  /*1610*/  ISETP.NE.AND.EX P0, PT, RZ, UR5, PT, P0 ;  /* 0x00000005ff007c0c */ /* 0x000fe2000bf05300 */
[----:B------:R-:W-:-:S12]  /*1620*/  ULDC.64 UR4, c[0x0][0xa30] ;  /* 0x00028c0000047ab9 */ /* 0x000fd80000000a00 */
[----:B--2---:R-:W2:Y:S02]  /*1630*/  @P0 LDC.64 R2, c[0x0][0xa10] ;  /* 0x00028400ff020b82 */ /* 0x004ea40000000a00 */
[----:B--2---:R-:W-:-:S05]  /*1640*/  @P0 IMAD.WIDE R2, R30, 0x4, R2 ;  /* 0x000000041e020825 */ /* 0x004fca00078e0202 */
[----:B------:R-:W2:Y:S04]  /*1650*/  @P0 LDG.E R0, desc[UR40][R2.64] ;  /* 0x0000002802000981 */ /* 0x000ea8000c1e1900 */
[----:B------:R3:W2:Y:S01]  /*1660*/  @P0 LDG.E R7, desc[UR40][R2.64+0x4] ;  /* 0x0000042802070981 */ /* 0x0006a2000c1e1900 */
[----:B------:R-:W-:Y:S01]  /*1670*/  ISETP.NE.U32.AND P1, PT, RZ, UR4, PT ;  /* 0x00000004ff007c0c */ /* 0x000fe2000bf25070 */
[----:B-----5:R-:W-:-:S03]  /*1680*/  IMAD.MOV.U32 R24, RZ, RZ, R29 ;  /* 0x000000ffff187224 */ /* 0x020fc600078e001d */
[----:B------:R-:W-:-:S13]  /*1690*/  ISETP.NE.AND.EX P1, PT, RZ, UR5, PT, P1 ;  /* 0x00000005ff007c0c */ /* 0x000fda000bf25310 */
[----:B------:R-:W-:-:S04]  /*16a0*/  @P1 IADD3 R4, P2, R35, UR4, RZ ;  /* 0x0000000423041c10 */ /* 0x000fc8000ff5e0ff */
[----:B------:R-:W-:-:S05]  /*16b0*/  @P1 IADD3.X R5, R31, UR5, RZ, P2, !PT ;  /* 0x000000051f051c10 */ /* 0x000fca00097fe4ff */
[----:B------:R4:W5:Y:S01]  /*16c0*/  @P1 LDG.E R24, desc[UR40][R4.64] ;  /* 0x0000002804181981 */ /* 0x000962000c1e1900 */
[----:B0-----:R-:W-:Y:S01]  /*16d0*/  ISETP.NE.AND P1, PT, R6, 0x1, PT ;  /* 0x000000010600780c */ /* 0x001fe20003f25270 */
[----:B------:R-:W-:Y:S01]  /*16e0*/  IMAD R12, R25, 0xc0, RZ ;  /* 0x000000c0190c7824 */ /* 0x000fe200078e02ff */
[----:B------:R-:W-:Y:S01]  /*16f0*/  BSSY B0, `(.L_x_1848) ;  /* 0x000003a000007945 */ /* 0x000fe20003800000 */
[----:B------:R-:W-:Y:S02]  /*1700*/  IMAD.IADD R8, R29, 0x1, -R8 ;  /* 0x000000011d087824 */ /* 0x000fe400078e0a08 */
[----:B---3--:R-:W-:Y:S01]  /*1710*/  VIADD R2, R12, 0xbf ;  /* 0x000000bf0c027836 */ /* 0x008fe20000000000 */
[----:B------:R0:W-:Y:S07]  /*1720*/  STL [R1+0x3c], R12 ;  /* 0x00003c0c01007387 */ /* 0x0001ee0000100800 */
[----:B------:R-:W3:Y:S01]  /*1730*/  @P1 LDC R9, c[0x0][0x44c] ;  /* 0x00011300ff091b82 */ /* 0x000ee20000000800 */
[----:B0-----:R-:W-:-:S07]  /*1740*/  LOP3.LUT R12, R10, 0xff, RZ, 0xc0, !PT ;  /* 0x000000ff0a0c7812 */ /* 0x001fce00078ec0ff */
[----:B------:R-:W0:Y:S01]  /*1750*/  @P1 LDC R3, c[0x0][0x450] ;  /* 0x00011400ff031b82 */ /* 0x000e220000000800 */
[----:B--2---:R-:W-:Y:S02]  /*1760*/  @P0 IMAD.IADD R33, R7, 0x1, -R0 ;  /* 0x0000000107210824 */ /* 0x004fe400078e0a00 */
[----:B---3--:R-:W-:-:S04]  /*1770*/  @P1 IMAD.HI.U32 R0, R2, R9, RZ ;  /* 0x0000000902001227 */ /* 0x008fc800078e00ff */
[----:B----4-:R-:W-:Y:S01]  /*1780*/  IMAD.IADD R4, R8, 0x1, R33 ;  /* 0x0000000108047824 */ /* 0x010fe200078e0221 */
[----:B0-----:R-:W-:-:S03]  /*1790*/  @P1 SHF.R.U32.HI R2, RZ, R3, R0 ;  /* 0x00000003ff021219 */ /* 0x001fc60000011600 */
[C---:B------:R-:W-:Y:S01]  /*17a0*/  VIADD R0, R4.reuse, 0x9f ;  /* 0x0000009f04007836 */ /* 0x040fe20000000000 */
[----:B------:R-:W-:Y:S01]  /*17b0*/  IADD3 R32, R4, 0xa0, -R11 ;  /* 0x000000a004207810 */ /* 0x000fe20007ffe80b */
[----:B------:R0:W-:Y:S02]  /*17c0*/  STL [R1+0x30], R4 ;  /* 0x0000300401007387 */ /* 0x0001e40000100800 */
[----:B------:R-:W-:Y:S02]  /*17d0*/  IMAD.HI R0, R0, 0x66666667, RZ ;  /* 0x6666666700007827 */ /* 0x000fe400078e02ff */
[----:B------:R2:W-:Y:S02]  /*17e0*/  STL [R1+0x74], R12 ;  /* 0x0000740c01007387 */ /* 0x0005e40000100800 */
[----:B------:R-:W-:Y:S01]  /*17f0*/  IMAD.IADD R2, R32, 0x1, R2 ;  /* 0x0000000120027824 */ /* 0x000fe200078e0202 */
[----:B------:R-:W-:-:S03]  /*1800*/  SHF.R.U32.HI R27, RZ, 0x1f, R0 ;  /* 0x0000001fff1b7819 */ /* 0x000fc60000011600 */
[----:B------:R-:W-:Y:S01]  /*1810*/  IMAD.HI R2, R2, 0x66666667, RZ ;  /* 0x6666666702027827 */ /* 0x000fe200078e02ff */
[----:B0-----:R-:W-:Y:S02]  /*1820*/  SHF.R.U32.HI R4, RZ, 0x10, R10 ;  /* 0x00000010ff047819 */ /* 0x001fe4000001160a */
[----:B------:R-:W-:Y:S01]  /*1830*/  LEA.HI.SX32 R27, R0, R27, 0x1a ;  /* 0x0000001b001b7211 */ /* 0x000fe200078fd2ff */
[----:B------:R-:W-:Y:S01]  /*1840*/  IMAD.MOV.U32 R0, RZ, RZ, RZ ;  /* 0x000000ffff007224 */ /* 0x000fe200078e00ff */
[----:B------:R-:W-:Y:S01]  /*1850*/  SHF.R.U32.HI R3, RZ, 0x1f, R2 ;  /* 0x0000001fff037819 */ /* 0x000fe20000011602 */
[----:B------:R2:W-:Y:S03]  /*1860*/  STL [R1+0x60], R4 ;  /* 0x0000600401007387 */ /* 0x0005e60000100800 */
[----:B------:R-:W-:-:S04]  /*1870*/  LEA.HI.SX32 R2, R2, R3, 0x1a ;  /* 0x0000000302027211 */ /* 0x000fc800078fd2ff */
[----:B------:R-:W-:-:S04]  /*1880*/  VIMNMX R6, R27, R2, PT ;  /* 0x000000021b067248 */ /* 0x000fc80003fe0100 */
[----:B------:R-:W-:-:S13]  /*1890*/  ISETP.GE.AND P0, PT, R6, 0x1, PT ;  /* 0x000000010600780c */ /* 0x000fda0003f06270 */
[----:B--2---:R-:W-:Y:S05]  /*18a0*/  @!P0 BRA `(.L_x_1849) ;  /* 0x0000000000788947 */ /* 0x004fea0003800000 */
[----:B------:R-:W-:Y:S01]  /*18b0*/  ISETP.NE.AND P0, PT, R4, RZ, PT ;  /* 0x000000ff0400720c */ /* 0x000fe20003f05270 */
[----:B------:R-:W-:-:S03]  /*18c0*/  ULDC UR4, c[0x0][0x9f0] ;  /* 0x00027c0000047ab9 */ /* 0x000fc60000000800 */
[----:B------:R-:W-:-:S04]  /*18d0*/  SEL R9, R4, UR4, P0 ;  /* 0x0000000404097c07 */ /* 0x000fc80008000000 */
[-C--:B------:R-:W-:Y:S02]  /*18e0*/  IABS R5, R9.reuse ;  /* 0x0000000900057213 */ /* 0x080fe40000000000 */
[----:B------:R-:W-:Y:S02]  /*18f0*/  IADD3 R0, R9, -0x1, R6 ;  /* 0xffffffff09007810 */ /* 0x000fe40007ffe006 */
[----:B------:R-:W0:Y:S01]  /*1900*/  I2F.RP R4, R5 ;  /* 0x0000000500047306 */ /* 0x000e220000209400 */
[----:B-1----:R-:W-:-:S05]  /*1910*/  IABS R11, R9 ;  /* 0x00000009000b7213 */ /* 0x002fca0000000000 */
        /* <DEDUP_REMOVED lines=23> */
.L_x_1849:
[----:B------:R-:W-:Y:S05]  /*1a90*/  BSYNC B0 ;  /* 0x0000000000007941 */ /* 0x000fea0003800000 */
.L_x_1848:
[----:B------:R-:W-:-:S05]  /*1aa0*/  IMAD R3, R12, R0, RZ ;  /* 0x000000000c037224 */ /* 0x000fca00078e02ff */
[C---:B------:R-:W-:Y:S01]  /*1ab0*/  VIADDMNMX R0, R3.reuse, R0, R6, PT ;  /* 0x0000000003007246 */ /* 0x040fe20003800106 */
[----:B------:R-:W-:-:S04]  /*1ac0*/  IMAD R3, R3, 0xa0, -R8 ;  /* 0x000000a003037824 */ /* 0x000fc800078e0a08 */
[----:B------:R-:W-:Y:S01]  /*1ad0*/  IMAD R0, R0, 0xa0, -R8 ;  /* 0x000000a000007824 */ /* 0x000fe200078e0a08 */
[----:B------:R-:W-:-:S04]  /*1ae0*/  VIMNMX R3, RZ, R3, !PT ;  /* 0x00000003ff037248 */ /* 0x000fc80007fe0100 */
[----:B------:R-:W-:-:S04]  /*1af0*/  VIMNMX R0, R0, R33, PT ;  /* 0x0000002100007248 */ /* 0x000fc80003fe0100 */
[----:B------:R-:W-:Y:S01]  /*1b00*/  ISETP.GT.AND P0, PT, R0, R3, PT ;  /* 0x000000030000720c */ /* 0x000fe20003f04270 */
[----:B------:R-:W-:-:S05]  /*1b10*/  IMAD.WIDE.U32 R2, R3, -0x33333333, RZ ;  /* 0xcccccccd03027825 */ /* 0x000fca00078e00ff */
[----:B------:R-:W-:-:S05]  /*1b20*/  SHF.R.U32.HI R26, RZ, 0x7, R3 ;  /* 0x00000007ff1a7819 */ /* 0x000fca0000011603 */
[----:B------:R-:W-:Y:S02]  /*1b30*/  IMAD.MOV.U32 R2, RZ, RZ, R26 ;  /* 0x000000ffff027224 */ /* 0x000fe400078e001a */
        /* <DEDUP_REMOVED lines=15> */
[----:B------:R0:W2:Y:S01]  /*1c30*/  LDC.64 R14, c[0x4][R0] ;  /* 0x01000000000e7b82 */ /* 0x0000a20000000a00 */
[----:B------:R-:W-:Y:S01]  /*1c40*/  IMAD.U32 R5, RZ, RZ, UR5 ;  /* 0x00000005ff057e24 */ /* 0x000fe2000f8e00ff */
[----:B------:R-:W-:Y:S01]  /*1c50*/  ULDC.64 UR4, c[0x4][0xa0] ;  /* 0x0100280000047ab9 */ /* 0x000fe20000000a00 */
[----:B------:R-:W-:Y:S02]  /*1c60*/  IMAD.U32 R10, RZ, RZ, UR6 ;  /* 0x00000006ff0a7e24 */ /* 0x000fe4000f8e00ff */
[----:B------:R-:W-:Y:S02]  /*1c70*/  IMAD.U32 R6, RZ, RZ, UR4 ;  /* 0x00000004ff067e24 */ /* 0x000fe4000f8e00ff */
[----:B------:R-:W-:-:S02]  /*1c80*/  IMAD.U32 R7, RZ, RZ, UR5 ;  /* 0x00000005ff077e24 */ /* 0x000fc4000f8e00ff */
[----:B-1----:R-:W-:Y:S02]  /*1c90*/  IMAD.U32 R11, RZ, RZ, UR7 ;  /* 0x00000007ff0b7e24 */ /* 0x002fe4000f8e00ff */
[----:B------:R-:W-:Y:S02]  /*1ca0*/  IMAD.MOV.U32 R8, RZ, RZ, 0x70 ;  /* 0x00000070ff087424 */ /* 0x000fe400078e00ff */
[----:B------:R-:W-:Y:S02]  /*1cb0*/  IMAD.MOV.U32 R12, RZ, RZ, 0x1 ;  /* 0x00000001ff0c7424 */ /* 0x000fe400078e00ff */
[----:B0-----:R-:W-:-:S07]  /*1cc0*/  IMAD.MOV.U32 R13, RZ, RZ, RZ ;  /* 0x000000ffff0d7224 */ /* 0x001fce00078e00ff */
[----:B------:R-:W-:-:S07]  /*1cd0*/  LEPC R20, `(.L_x_1852) ;  /* 0x000000001014794e */ /* 0x000fce0000000000 */
[----:B--2--5:R-:W-:Y:S05]  /*1ce0*/  CALL.ABS.NOINC R14 ;  /* 0x000000000e007343 */ /* 0x024fea0003c00000 */
.L_x_1852:
[----:B------:R-:W-:Y:S05]  /*1cf0*/  BSYNC B6 ;  /* 0x0000000000067941 */ /* 0x000fea0003800000 */
.L_x_1851:
        /* <DEDUP_REMOVED lines=20> */
.L_x_1854:
[----:B------:R-:W-:Y:S05]  /*1e40*/  BSYNC B6 ;  /* 0x0000000000067941 */ /* 0x000fea0003800000 */
.L_x_1853:
        /* <DEDUP_REMOVED lines=8> */
[----:B------:R-:W-:-:S04]  /*1ed0*/  SHF.R.S32.HI R19, RZ, 0x1f, R18 ;  /* 0x0000001fff137819 */ /* 0x000fc80000011412 */
[----:B------:R-:W3:Y:S07]  /*1ee0*/  LDC.64 R40, c[0x0][0x3f8] ;  /* 0x0000fe00ff287b82 */ /* 0x000eee0000000a00 */
[----:B------:R-:W-:Y:S01]  /*1ef0*/  @P0 IADD3 R4, P1, R35, UR4, RZ ;  /* 0x0000000423040c10 */ /* 0x000fe2000ff3e0ff */
[----:B------:R-:W4:Y:S03]  /*1f00*/  LDC R13, c[0x0][0x3f4] ;  /* 0x0000fd00ff0d7b82 */ /* 0x000f260000000800 */
[----:B------:R-:W-:Y:S01]  /*1f10*/  @P0 IADD3.X R5, R31, UR5, RZ, P1, !PT ;  /* 0x000000051f050c10 */ /* 0x000fe20008ffe4ff */
[----:B------:R-:W-:Y:S01]  /*1f20*/  ULDC.64 UR4, c[0x0][0xa08] ;  /* 0x0002820000047ab9 */ /* 0x000fe20000000a00 */
[----:B------:R-:W2:Y:S04]  /*1f30*/  LDL.64 R30, [R1+0x10] ;  /* 0x00001000011e7983 */ /* 0x000ea80000100a00 */
[----:B------:R0:W3:Y:S01]  /*1f40*/  @P0 LDG.E R0, desc[UR40][R4.64] ;  /* 0x0000002804000981 */ /* 0x0000e2000c1e1900 */
[----:B-1----:R-:W-:Y:S01]  /*1f50*/  SHF.R.S32.HI R11, RZ, 0x1f, R28 ;  /* 0x0000001fff0b7819 */ /* 0x002fe2000001141c */
[----:B0-----:R-:W-:-:S04]  /*1f60*/  IMAD.WIDE.U32 R6, R28, R46, RZ ;  /* 0x0000002e1c067225 */ /* 0x001fc800078e00ff */
[----:B------:R-:W-:Y:S01]  /*1f70*/  IMAD R3, R11, R46, RZ ;  /* 0x0000002e0b037224 */ /* 0x000fe200078e02ff */
[----:B------:R-:W-:-:S03]  /*1f80*/  ISETP.NE.U32.AND P0, PT, RZ, UR4, PT ;  /* 0x00000004ff007c0c */ /* 0x000fc6000bf05070 */
[----:B------:R-:W-:Y:S01]  /*1f90*/  IMAD R3, R28, R47, R3 ;  /* 0x0000002f1c037224 */ /* 0x000fe200078e0203 */
[----:B------:R-:W-:Y:S01]  /*1fa0*/  ISETP.NE.AND.EX P0, PT, RZ, UR5, PT, P0 ;  /* 0x00000005ff007c0c */ /* 0x000fe2000bf05300 */
[----:B------:R-:W-:Y:S02]  /*1fb0*/  ULDC.64 UR4, c[0x0][0x308] ;  /* 0x0000c20000047ab9 */ /* 0x000fe40000000a00 */
[----:B------:R-:W-:Y:S02]  /*1fc0*/  IMAD.IADD R7, R7, 0x1, R3 ;  /* 0x0000000107077824 */ /* 0x000fe400078e0203 */
[----:B------:R-:W-:-:S04]  /*1fd0*/  IMAD.WIDE.U32 R8, R34, UR6, R18 ;  /* 0x0000000622087c25 */ /* 0x000fc8000f8e0012 */
[----:B------:R-:W-:-:S04]  /*1fe0*/  IMAD.WIDE.U32 R4, R34, UR4, R6 ;  /* 0x0000000422047c25 */ /* 0x000fc8000f8e0006 */
[C---:B------:R-:W-:Y:S01]  /*1ff0*/  IMAD R9, R34.reuse, UR7, R9 ;  /* 0x0000000722097c24 */ /* 0x040fe2000f8e0209 */
[----:B------:R-:W-:Y:S01]  /*2000*/  ULDC.64 UR6, c[0x0][0x338] ;  /* 0x0000ce0000067ab9 */ /* 0x000fe20000000a00 */
[----:B------:R-:W-:Y:S01]  /*2010*/  IMAD R5, R34, UR5, R5 ;  /* 0x0000000522057c24 */ /* 0x000fe2000f8e0205 */
[----:B------:R-:W-:Y:S01]  /*2020*/  ULDC.64 UR4, c[0x0][0x310] ;  /* 0x0000c40000047ab9 */ /* 0x000fe20000000a00 */
[----:B------:R-:W0:Y:S01]  /*2030*/  LDC.64 R34, c[0x0][0x408] ;  /* 0x00010200ff227b82 */ /* 0x000e220000000a00 */
[----:B--2---:R-:W-:-:S05]  /*2040*/  IMAD.MOV.U32 R30, RZ, RZ, R36 ;  /* 0x000000ffff1e7224 */ /* 0x004fca00078e0024 */
[----:B------:R-:W-:Y:S02]  /*2050*/  SHF.R.S32.HI R31, RZ, 0x1f, R30 ;  /* 0x0000001fff1f7819 */ /* 0x000fe4000001141e */
[----:B---3--:R-:W-:-:S03]  /*2060*/  SHF.R.S32.HI R3, RZ, 0x1f, R0 ;  /* 0x0000001fff037819 */ /* 0x008fc60000011400 */
[----:B------:R1:W-:Y:S01]  /*2070*/  STL [R1+0x14], R31 ;  /* 0x0000141f01007387 */ /* 0x0003e20000100800 */
[----:B------:R-:W-:-:S03]  /*2080*/  SEL R6, R3, RZ, !P0 ;  /* 0x000000ff03067207 */ /* 0x000fc60004000000 */
[----:B------:R-:W2:Y:S01]  /*2090*/  LDL R12, [R1+0x4c] ;  /* 0x00004c00010c7983 */ /* 0x000ea20000100800 */
[----:B------:R-:W-:-:S03]  /*20a0*/  SEL R3, R0, RZ, !P0 ;  /* 0x000000ff00037207 */ /* 0x000fc60004000000 */
[----:B------:R-:W3:Y:S02]  /*20b0*/  LDL R10, [R1+0x50] ;  /* 0x00005000010a7983 */ /* 0x000ee40000100800 */
[----:B------:R-:W-:Y:S02]  /*20c0*/  IMAD.WIDE.U32 R48, R3, UR6, R8 ;  /* 0x0000000603307c25 */ /* 0x000fe4000f8e0008 */
[----:B------:R-:W3:Y:S04]  /*20d0*/  LDL R29, [R1+0x84] ;  /* 0x00008400011d7983 */ /* 0x000ee80000100800 */
[----:B------:R-:W3:Y:S01]  /*20e0*/  LDL R8, [R1+0x54] ;  /* 0x0000540001087983 */ /* 0x000ee20000100800 */
[C---:B------:R-:W-:Y:S01]  /*20f0*/  IMAD R0, R6.reuse, UR4, RZ ;  /* 0x0000000406007c24 */ /* 0x040fe2000f8e02ff */
[----:B------:R-:W-:Y:S01]  /*2100*/  SHF.R.S32.HI R14, RZ, 0x1f, R157 ;  /* 0x0000001fff0e7819 */ /* 0x000fe2000001149d */
[----:B------:R-:W-:-:S02]  /*2110*/  IMAD R6, R6, UR6, RZ ;  /* 0x0000000606067c24 */ /* 0x000fc4000f8e02ff */
[----:B------:R-:W-:Y:S02]  /*2120*/  IMAD R7, R3, UR5, R0 ;  /* 0x0000000503077c24 */ /* 0x000fe4000f8e0200 */
[----:B------:R-:W-:-:S04]  /*2130*/  IMAD.WIDE.U32 R44, R157, R40, R30 ;  /* 0x000000289d2c7225 */ /* 0x000fc800078e001e */
[----:B0-----:R-:W-:Y:S02]  /*2140*/  IMAD.WIDE.U32 R38, R157, R34, R30 ;  /* 0x000000229d267225 */ /* 0x001fe400078e001e */
[----:B------:R-:W0:Y:S02]  /*2150*/  S2R R30, SR_TID.X ;  /* 0x00000000001e7919 */ /* 0x000e240000002100 */
[----:B------:R-:W-:-:S04]  /*2160*/  IMAD.WIDE.U32 R50, R3, UR4, R4 ;  /* 0x0000000403327c25 */ /* 0x000fc8000f8e0004 */
[-C--:B------:R-:W-:Y:S01]  /*2170*/  IMAD.WIDE.U32 R20, R157, R46.reuse, R18 ;  /* 0x0000002e9d147225 */ /* 0x080fe200078e0012 */
[----:B----4-:R-:W-:Y:S01]  /*2180*/  ISETP.GE.AND P2, PT, R18, R13, PT ;  /* 0x0000000d1200720c */ /* 0x010fe20003f46270 */
[----:B------:R-:W-:Y:S02]  /*2190*/  ULDC UR4, c[0x0][0x2f4] ;  /* 0x0000bd0000047ab9 */ /* 0x000fe40000000800 */
[----:B------:R-:W-:Y:S02]  /*21a0*/  IMAD R0, R14, R46, RZ ;  /* 0x0000002e0e007224 */ /* 0x000fe400078e02ff */
[----:B------:R-:W-:Y:S02]  /*21b0*/  IMAD R73, R3, UR7, R6 ;  /* 0x0000000703497c24 */ /* 0x000fe4000f8e0206 */
[----:B------:R-:W-:Y:S01]  /*21c0*/  IMAD R5, R157, R47, R0 ;  /* 0x0000002f9d057224 */ /* 0x000fe200078e0200 */
[----:B------:R-:W-:Y:S01]  /*21d0*/  IADD3 R0, P0, R50, R20, RZ ;  /* 0x0000001432007210 */ /* 0x000fe20007f1e0ff */
[----:B------:R-:W-:-:S02]  /*21e0*/  IMAD.IADD R3, R51, 0x1, R7 ;  /* 0x0000000133037824 */ /* 0x000fc400078e0207 */
[----:B------:R-:W-:-:S03]  /*21f0*/  IMAD R4, R14, R40, RZ ;  /* 0x000000280e047224 */ /* 0x000fc600078e02ff */
[----:B------:R-:W-:Y:S02]  /*2200*/  IADD3.X R20, R3, R21, R5, P0, !PT ;  /* 0x0000001503147210 */ /* 0x000fe400007fe405 */
[----:B------:R-:W-:Y:S01]  /*2210*/  SEL R5, R13, RZ, P2 ;  /* 0x000000ff0d057207 */ /* 0x000fe20001000000 */
[C---:B------:R-:W-:Y:S02]  /*2220*/  IMAD R7, R157.reuse, R41, R4 ;  /* 0x000000299d077224 */ /* 0x040fe400078e0204 */
[----:B------:R-:W-:Y:S02]  /*2230*/  IMAD R4, R14, R34, RZ ;  /* 0x000000220e047224 */ /* 0x000fe400078e02ff */
[----:B------:R-:W-:Y:S02]  /*2240*/  IMAD.IADD R5, R18, 0x1, R5 ;  /* 0x0000000112057824 */ /* 0x000fe400078e0205 */
[----:B------:R-:W-:-:S04]  /*2250*/  IMAD.WIDE.U32 R42, R157, R40, R18 ;  /* 0x000000289d2a7225 */ /* 0x000fc800078e0012 */
[----:B------:R-:W-:Y:S01]  /*2260*/  IMAD R9, R157, R35, R4 ;  /* 0x000000239d097224 */ /* 0x000fe200078e0204 */
[----:B------:R-:W-:Y:S01]  /*2270*/  SHF.R.S32.HI R4, RZ, 0x1f, R5 ;  /* 0x0000001fff047819 */ /* 0x000fe20000011405 */
[----:B------:R-:W-:Y:S02]  /*2280*/  IMAD.IADD R45, R45, 0x1, R7 ;  /* 0x000000012d2d7824 */ /* 0x000fe400078e0207 */
[----:B------:R-:W-:Y:S01]  /*2290*/  IMAD.IADD R43, R7, 0x1, R43 ;  /* 0x00000001072b7824 */ /* 0x000fe200078e022b */
[----:B-----5:R-:W-:Y:S01]  /*22a0*/  SHF.R.S32.HI R7, RZ, 0x1f, R24 ;  /* 0x0000001fff077819 */ /* 0x020fe20000011418 */
[----:B------:R-:W-:Y:S01]  /*22b0*/  IMAD.WIDE.U32 R36, R157, R34, R18 ;  /* 0x000000229d247225 */ /* 0x000fe200078e0012 */
[----:B------:R-:W-:-:S03]  /*22c0*/  LEA.HI R21, R4, R5, RZ, 0x4 ;  /* 0x0000000504157211 */ /* 0x000fc600078f20ff */
[----:B------:R-:W-:Y:S02]  /*22d0*/  IMAD R6, R7, R40, RZ ;  /* 0x0000002807067224 */ /* 0x000fe400078e02ff */
[----:B------:R-:W-:Y:S02]  /*22e0*/  IMAD.IADD R39, R39, 0x1, R9 ;  /* 0x0000000127277824 */ /* 0x000fe400078e0209 */
[----:B------:R-:W-:Y:S02]  /*22f0*/  IMAD.IADD R37, R9, 0x1, R37 ;  /* 0x0000000109257824 */ /* 0x000fe400078e0225 */
[----:B------:R-:W-:Y:S01]  /*2300*/  IMAD R7, R7, R34, RZ ;  /* 0x0000002207077224 */ /* 0x000fe200078e02ff */
[----:B------:R-:W-:Y:S01]  /*2310*/  LOP3.LUT R22, R22, 0xfffffffb, RZ, 0xc0, !PT ;  /* 0xfffffffb16167812 */ /* 0x000fe200078ec0ff */
[----:B------:R-:W-:Y:S01]  /*2320*/  IMAD R57, R47, 0xa0, RZ ;  /* 0x000000a02f397824 */ /* 0x000fe200078e02ff */
[----:B0-----:R-:W-:Y:S01]  /*2330*/  SHF.R.U32.HI R15, RZ, 0x7, R30 ;  /* 0x00000007ff0f7819 */ /* 0x001fe2000001161e */
[C---:B------:R-:W-:Y:S01]  /*2340*/  IMAD R61, R24.reuse, R41, R6 ;  /* 0x00000029183d7224 */ /* 0x040fe200078e0206 */
[----:B------:R-:W-:Y:S01]  /*2350*/  IADD3 R52, P0, R157, R28, RZ ;  /* 0x0000001c9d347210 */ /* 0x000fe20007f1e0ff */
[----:B------:R-:W-:Y:S01]  /*2360*/  IMAD R5, R41, 0xa0, RZ ;  /* 0x000000a029057824 */ /* 0x000fe200078e02ff */
[----:B------:R-:W-:Y:S01]  /*2370*/  LOP3.LUT R62, R21, 0xfffffff0, RZ, 0xc0, !PT ;  /* 0xfffffff0153e7812 */ /* 0x000fe200078ec0ff */
[----:B------:R-:W-:-:S04]  /*2380*/  IMAD.WIDE.U32 R44, R24, R40, R44 ;  /* 0x00000028182c7225 */ /* 0x000fc800078e002c */
[----:B------:R-:W-:-:S04]  /*2390*/  IMAD.WIDE.U32 R42, R24, R40, R42 ;  /* 0x00000028182a7225 */ /* 0x000fc800078e002a */
[C---:B------:R-:W-:Y:S02]  /*23a0*/  IMAD R7, R24.reuse, R35, R7 ;  /* 0x0000002318077224 */ /* 0x040fe400078e0207 */
[----:B------:R-:W-:Y:S02]  /*23b0*/  IMAD R59, R35, 0xa0, RZ ;  /* 0x000000a0233b7824 */ /* 0x000fe400078e02ff */
[----:B------:R-:W-:-:S04]  /*23c0*/  IMAD.WIDE.U32 R38, R24, R34, R38 ;  /* 0x0000002218267225 */ /* 0x000fc800078e0026 */
[----:B------:R-:W-:-:S04]  /*23d0*/  IMAD.WIDE.U32 R36, R24, R34, R36 ;  /* 0x0000002218247225 */ /* 0x000fc800078e0024 */
[----:B------:R-:W-:Y:S02]  /*23e0*/  VIADD R54, R18, 0x20 ;  /* 0x0000002012367836 */ /* 0x000fe40000000000 */
[----:B------:R-:W-:Y:S01]  /*23f0*/  IMAD.WIDE.U32 R46, R46, 0xa0, RZ ;  /* 0x000000a02e2e7825 */ /* 0x000fe200078e00ff */
[----:B------:R-:W-:-:S03]  /*2400*/  @P2 LOP3.LUT R22, R22, 0x4, RZ, 0xfc, !PT ;  /* 0x0000000416162812 */ /* 0x000fc600078efcff */
[----:B------:R-:W-:-:S04]  /*2410*/  IMAD.WIDE.U32 R40, R40, 0xa0, RZ ;  /* 0x000000a028287825 */ /* 0x000fc800078e00ff */
[----:B------:R-:W-:Y:S01]  /*2420*/  IMAD.WIDE.U32 R34, R34, 0xa0, RZ ;  /* 0x000000a022227825 */ /* 0x000fe200078e00ff */
[----:B------:R-:W-:Y:S02]  /*2430*/  ISETP.GE.AND P3, PT, R18, UR4, PT ;  /* 0x0000000412007c0c */ /* 0x000fe4000bf66270 */
[----:B------:R-:W-:Y:S01]  /*2440*/  ISETP.GE.AND P2, PT, R54, UR4, PT ;  /* 0x0000000436007c0c */ /* 0x000fe2000bf46270 */
[----:B------:R-:W-:Y:S01]  /*2450*/  IMAD.IADD R60, R45, 0x1, R61 ;  /* 0x000000012d3c7824 */ /* 0x000fe200078e023d */
[----:B------:R-:W-:Y:S01]  /*2460*/  SHF.R.S32.HI R71, RZ, 0x1f, R62 ;  /* 0x0000001fff477819 */ /* 0x000fe2000001143e */
[----:B------:R-:W-:Y:S02]  /*2470*/  VIADD R55, R15, 0x8 ;  /* 0x000000080f377836 */ /* 0x000fe40000000000 */
[----:B------:R-:W-:Y:S02]  /*2480*/  IMAD.SHL.U32 R56, R13, 0x2, RZ ;  /* 0x000000020d387824 */ /* 0x000fe400078e00ff */
[----:B------:R-:W-:-:S02]  /*2490*/  IMAD.X R53, R14, 0x1, R11, P0 ;  /* 0x000000010e357824 */ /* 0x000fc400000e060b */
[----:B------:R-:W-:Y:S02]  /*24a0*/  IMAD.IADD R57, R47, 0x1, R57 ;  /* 0x000000012f397824 */ /* 0x000fe400078e0239 */
[----:B------:R-:W-:Y:S02]  /*24b0*/  IMAD.IADD R58, R41, 0x1, R5 ;  /* 0x00000001293a7824 */ /* 0x000fe400078e0205 */
[----:B------:R-:W-:Y:S02]  /*24c0*/  IMAD.IADD R59, R35, 0x1, R59 ;  /* 0x00000001233b7824 */ /* 0x000fe400078e023b */
[----:B------:R-:W-:Y:S02]  /*24d0*/  IMAD.IADD R61, R61, 0x1, R43 ;  /* 0x000000013d3d7824 */ /* 0x000fe400078e022b */
[----:B------:R-:W-:Y:S02]  /*24e0*/  IMAD.IADD R63, R39, 0x1, R7 ;  /* 0x00000001273f7824 */ /* 0x000fe400078e0207 */
[----:B------:R-:W-:-:S02]  /*24f0*/  IMAD.IADD R70, R7, 0x1, R37 ;  /* 0x0000000107467824 */ /* 0x000fc400078e0225 */
[----:B------:R-:W-:Y:S01]  /*2500*/  IMAD.IADD R73, R49, 0x1, R73 ;  /* 0x0000000131497824 */ /* 0x000fe200078e0249 */
[----:B--2---:R-:W-:-:S04]  /*2510*/  LOP3.LUT R4, R12, 0x30, R21, 0xf8, !PT ;  /* 0x000000300c047812 */ /* 0x004fc800078ef815 */
[----:B---3--:R-:W-:Y:S02]  /*2520*/  LOP3.LUT R4, R4, R10, RZ, 0x3c, !PT ;  /* 0x0000000a04047212 */ /* 0x008fe400078e3cff */
[----:B------:R-:W-:-:S03]  /*2530*/  LOP3.LUT P4, RZ, R29, 0x2, RZ, 0xc0, !PT ;  /* 0x000000021dff7812 */ /* 0x000fc6000788c0ff */
[----:B-1----:R-:W-:-:S10]  /*2540*/  IMAD.IADD R72, R8, 0x1, R4 ;  /* 0x0000000108487824 */ /* 0x002fd400078e0204 */
.L_x_1884:
[----:B------:R-:W2:Y:S01]  /*2550*/  LDL R4, [R1+0x34] ;  /* 0x0000340001047983 */ /* 0x000ea20000100800 */
[----:B0---4-:R-:W0:Y:S01]  /*2560*/  LDC.64 R64, c[0x0][0x2e8] ;  /* 0x0000ba00ff407b82 */ /* 0x011e220000000a00 */
[----:B------:R-:W-:Y:S01]  /*2570*/  VIADD R2, R2, 0xffffffff ;  /* 0xffffffff02027836 */ /* 0x000fe20000000000 */
[----:B------:R-:W-:Y:S01]  /*2580*/  LOP3.LUT R22, R22, 0xfffffffd, RZ, 0xc0, !PT ;  /* 0xfffffffd16167812 */ /* 0x000fe200078ec0ff */
[----:B------:R-:W-:Y:S05]  /*2590*/  YIELD ;  /* 0x0000000000007946 */ /* 0x000fea0003800000 */
[----:B------:R-:W1:Y:S01]  /*25a0*/  LDC R31, c[0x0][0x3f4] ;  /* 0x0000fd00ff1f7b82 */ /* 0x000e620000000800 */
[----:B------:R-:W-:Y:S01]  /*25b0*/  SHF.R.S32.HI R11, RZ, 0x1f, R2 ;  /* 0x0000001fff0b7819 */ /* 0x000fe20000011402 */
[----:B------:R-:W-:Y:S01]  /*25c0*/  IMAD R5, R57, R2, RZ ;  /* 0x0000000239057224 */ /* 0x000fe200078e02ff */
        /* <DEDUP_REMOVED lines=51> */
.L_x_1859:
[----:B------:R-:W-:Y:S05]  /*2900*/  BSYNC B1 ;  /* 0x0000000000017941 */ /* 0x000fea0003800000 */
.L_x_1858:
        /* <DEDUP_REMOVED lines=8> */
.L_x_1860:
[----:B------:R-:W2:Y:S01]  /*2990*/  LDL R4, [R1+0x8] ;  /* 0x0000080001047983 */ /* 0x000ea20000100800 */
[----:B------:R-:W-:Y:S01]  /*29a0*/  IMAD R76, R17, 0x8, R16 ;  /* 0x00000008114c7824 */ /* 0x000fe200078e0210 */
[----:B------:R-:W-:Y:S01]  /*29b0*/  BSSY B1, `(.L_x_1861) ;  /* 0x0000004000017945 */ /* 0x000fe20003800000 */
[----:B--2---:R-:W-:-:S04]  /*29c0*/  SHF.L.U32 R77, R4, 0x1f, RZ ;  /* 0x0000001f044d7819 */ /* 0x004fc800000006ff */
[----:B------:R-:W0:Y:S02]  /*29d0*/  SYNCS.PHASECHK.TRANS64.TRYWAIT P5, [R76+URZ+0x13290], R77 ;  /* 0x0132904d4c0075a7 */ /* 0x000e2400080a017f */
[----:B0-----:R-:W-:Y:S05]  /*29e0*/  @!P5 BRA `(.L_x_1862) ;  /* 0x0000017c00c8d947 */ /* 0x001fea0003800000 */
.L_x_2094:
[----:B------:R-:W-:Y:S05]  /*29f0*/  BSYNC B1 ;  /* 0x0000000000017941 */ /* 0x000fea0003800000 */
.L_x_1861:
        /* <DEDUP_REMOVED lines=16> */
[----:B------:R-:W-:Y:S01]  /*2b00*/  IMAD.MOV.U32 R28, RZ, RZ, R4 ;  /* 0x000000ffff1c7224 */ /* 0x000fe200078e0004 */
        /* <DEDUP_REMOVED lines=13> */
[----:B------:R-:W-:Y:S02]  /*2be0*/  HADD2.F32 R79, -RZ, R66.H1_H1 ;  /* 0x30000042ff4f7230 */ /* 0x000fe40000004100 */
[-C--:B------:R-:W-:Y:S01]  /*2bf0*/  FMUL.FTZ R81, R29, R78.reuse ;  /* 0x0000004e1d517220 */ /* 0x080fe20000410000 */
[--C-:B------:R-:W-:Y:S02]  /*2c00*/  HADD2.F32 R69, -RZ, R68.reuse.H0_H0 ;  /* 0x20000044ff457230 */ /* 0x100fe40000004100 */
[C---:B------:R-:W-:Y:S01]  /*2c10*/  FMUL.FTZ R80, R4.reuse, R78 ;  /* 0x0000004e04507220 */ /* 0x040fe20000410000 */
[--C-:B------:R-:W-:Y:S01]  /*2c20*/  HADD2.F32 R67, -RZ, R5.reuse.H1_H1 ;  /* 0x30000005ff437230 */ /* 0x100fe20000004100 */
[----:B------:R-:W-:Y:S01]  /*2c30*/  F2FP.F16.E4M3.UNPACK_B R78, R83 ;  /* 0x00000053ff4e723e */ /* 0x000fe200020006ff */
[----:B------:R-:W-:Y:S02]  /*2c40*/  HADD2.F32 R66, -RZ, R5.H0_H0 ;  /* 0x20000005ff427230 */ /* 0x000fe40000004100 */
[----:B------:R-:W-:Y:S01]  /*2c50*/  FFMA.FTZ R4, R4, R69, -R81 ;  /* 0x0000004504047223 */ /* 0x000fe20000010851 */
[----:B------:R-:W-:-:S02]  /*2c60*/  HADD2.F32 R68, -RZ, R68.H1_H1 ;  /* 0x30000044ff447230 */ /* 0x000fc40000004100 */
[----:B------:R-:W-:Y:S01]  /*2c70*/  FMUL.FTZ R81, R67, R79 ;  /* 0x0000004f43517220 */ /* 0x000fe20000410000 */
[----:B------:R-:W-:Y:S01]  /*2c80*/  FFMA.FTZ R5, R29, R69, R80 ;  /* 0x000000451d057223 */ /* 0x000fe20000010050 */
[C---:B------:R-:W-:Y:S01]  /*2c90*/  FMUL.FTZ R82, R66.reuse, R79 ;  /* 0x0000004f42527220 */ /* 0x040fe20000410000 */
[----:B------:R-:W-:Y:S01]  /*2ca0*/  F2FP.F16.E4M3.UNPACK_B R29, R28.H1 ;  /* 0x0000001cff1d723e */ /* 0x000fe200030006ff */
[----:B------:R-:W-:Y:S01]  /*2cb0*/  FFMA.FTZ R81, R66, R68, -R81 ;  /* 0x0000004442517223 */ /* 0x000fe20000010851 */
[----:B------:R-:W-:Y:S01]  /*2cc0*/  F2FP.F16.E4M3.UNPACK_B R28, R28 ;  /* 0x0000001cff1c723e */ /* 0x000fe200020006ff */
[----:B------:R-:W-:Y:S01]  /*2cd0*/  FFMA.FTZ R84, R67, R68, R82 ;  /* 0x0000004443547223 */ /* 0x000fe20000010052 */
[----:B------:R-:W-:Y:S01]  /*2ce0*/  F2FP.F16.E4M3.UNPACK_B R68, R65 ;  /* 0x00000041ff44723e */ /* 0x000fe200020006ff */
[----:B------:R-:W-:Y:S02]  /*2cf0*/  HADD2.F32 R69, -RZ, R78.H1_H1 ;  /* 0x3000004eff457230 */ /* 0x000fe40000004100 */
        /* <DEDUP_REMOVED lines=11> */
[-C--:B------:R-:W-:Y:S01]  /*2db0*/  FFMA.FTZ R66, R66, R28.reuse, -R79 ;  /* 0x0000001c42427223 */ /* 0x080fe2000001084f */
[----:B------:R-:W-:Y:S01]  /*2dc0*/  FFMA.FTZ R67, R67, R28, R82 ;  /* 0x0000001c43437223 */ /* 0x000fe20000010052 */
[-C--:B------:R-:W-:Y:S01]  /*2dd0*/  FFMA.FTZ R28, R29, R68.reuse, -R80 ;  /* 0x000000441d1c7223 */ /* 0x080fe20000010850 */
[----:B------:R-:W-:Y:S01]  /*2de0*/  FFMA.FTZ R29, R65, R68, R78 ;  /* 0x00000044411d7223 */ /* 0x000fe2000001004e */
[----:B------:R-:W-:Y:S02]  /*2df0*/  F2FP.F16.E4M3.UNPACK_B R68, R7.H1 ;  /* 0x00000007ff44723e */ /* 0x000fe400030006ff */
[----:B------:R-:W-:-:S02]  /*2e00*/  F2FP.F16.E4M3.UNPACK_B R82, R15.H1 ;  /* 0x0000000fff52723e */ /* 0x000fc400030006ff */
[----:B------:R-:W-:Y:S01]  /*2e10*/  F2FP.F16.E4M3.UNPACK_B R79, R14.H1 ;  /* 0x0000000eff4f723e */ /* 0x000fe200030006ff */
[--C-:B------:R-:W-:Y:S01]  /*2e20*/  HADD2.F32 R69, -RZ, R68.reuse.H0_H0 ;  /* 0x20000044ff457230 */ /* 0x100fe20000004100 */
[----:B------:R-:W-:Y:S01]  /*2e30*/  F2FP.SATFINITE.E4M3.F32.PACK_AB_MERGE_C R65, R84, R81, RZ ;  /* 0x000000515441723e */ /* 0x000fe200048070ff */
[----:B------:R-:W-:Y:S01]  /*2e40*/  HADD2.F32 R68, -RZ, R68.H1_H1 ;  /* 0x30000044ff447230 */ /* 0x000fe20000004100 */
[----:B------:R-:W-:Y:S01]  /*2e50*/  F2FP.SATFINITE.E4M3.F32.PACK_AB_MERGE_C R66, R67, R66, RZ ;  /* 0x000000424342723e */ /* 0x000fe200048070ff */
[--C-:B------:R-:W-:Y:S01]  /*2e60*/  HADD2.F32 R83, -RZ, R82.reuse.H1_H1 ;  /* 0x30000052ff537230 */ /* 0x100fe20000004100 */
[----:B------:R-:W-:Y:S01]  /*2e70*/  F2FP.F16.E4M3.UNPACK_B R67, R6.H1 ;  /* 0x00000006ff43723e */ /* 0x000fe200030006ff */
[----:B------:R-:W-:Y:S01]  /*2e80*/  HADD2.F32 R80, -RZ, R79.H1_H1 ;  /* 0x3000004fff507230 */ /* 0x000fe20000004100 */
[----:B------:R-:W-:Y:S01]  /*2e90*/  F2FP.F16.E4M3.UNPACK_B R81, R15 ;  /* 0x0000000fff51723e */ /* 0x000fe200020006ff */
[----:B------:R-:W-:Y:S01]  /*2ea0*/  HADD2.F32 R82, -RZ, R82.H0_H0 ;  /* 0x20000052ff527230 */ /* 0x000fe20000004100 */
[----:B------:R-:W-:Y:S01]  /*2eb0*/  F2FP.F16.E4M3.UNPACK_B R78, R14 ;  /* 0x0000000eff4e723e */ /* 0x000fe200020006ff */
[----:B------:R-:W-:Y:S01]  /*2ec0*/  FMUL.FTZ R14, R68, R83 ;  /* 0x00000053440e7220 */ /* 0x000fe20000410000 */
[----:B------:R-:W-:-:S02]  /*2ed0*/  HADD2.F32 R15, -RZ, R67.H1_H1 ;  /* 0x30000043ff0f7230 */ /* 0x000fc40000004100 */
[C---:B------:R-:W-:Y:S01]  /*2ee0*/  FMUL.FTZ R85, R69.reuse, R83 ;  /* 0x0000005345557220 */ /* 0x040fe20000410000 */
[----:B------:R-:W-:Y:S02]  /*2ef0*/  HADD2.F32 R84, -RZ, R81.H1_H1 ;  /* 0x30000051ff547230 */ /* 0x000fe40000004100 */
[----:B------:R-:W-:Y:S01]  /*2f00*/  FFMA.FTZ R83, R69, R80, -R14 ;  /* 0x0000005045537223 */ /* 0x000fe2000001080e */
[----:B------:R-:W-:Y:S01]  /*2f10*/  HADD2.F32 R67, -RZ, R67.H0_H0 ;  /* 0x20000043ff437230 */ /* 0x000fe20000004100 */
[----:B------:R-:W-:Y:S01]  /*2f20*/  F2FP.F16.E4M3.UNPACK_B R7, R7 ;  /* 0x00000007ff07723e */ /* 0x000fe200020006ff */
[----:B------:R-:W-:Y:S02]  /*2f30*/  HADD2.F32 R14, -RZ, R78.H1_H1 ;  /* 0x3000004eff0e7230 */ /* 0x000fe40000004100 */
[----:B------:R-:W-:Y:S01]  /*2f40*/  FMUL.FTZ R86, R15, R84 ;  /* 0x000000540f567220 */ /* 0x000fe20000410000 */
[----:B------:R-:W-:Y:S01]  /*2f50*/  F2FP.F16.E4M3.UNPACK_B R6, R6 ;  /* 0x00000006ff06723e */ /* 0x000fe200020006ff */
[----:B------:R-:W-:Y:S01]  /*2f60*/  FMUL.FTZ R84, R67, R84 ;  /* 0x0000005443547220 */ /* 0x000fe20000410000 */
[----:B------:R-:W-:-:S02]  /*2f70*/  HADD2.F32 R81, -RZ, R81.H0_H0 ;  /* 0x20000051ff517230 */ /* 0x000fc40000004100 */
[----:B------:R-:W-:Y:S01]  /*2f80*/  FFMA.FTZ R86, R67, R14, -R86 ;  /* 0x0000000e43567223 */ /* 0x000fe20000010856 */
[----:B------:R-:W-:Y:S01]  /*2f90*/  FFMA.FTZ R80, R68, R80, R85 ;  /* 0x0000005044507223 */ /* 0x000fe20000010055 */
[----:B------:R-:W-:Y:S01]  /*2fa0*/  FFMA.FTZ R67, R15, R14, R84 ;  /* 0x0000000e0f437223 */ /* 0x000fe20000010054 */
[--C-:B------:R-:W-:Y:S01]  /*2fb0*/  HADD2.F32 R14, -RZ, R7.reuse.H0_H0 ;  /* 0x20000007ff0e7230 */ /* 0x100fe20000004100 */
[----:B------:R-:W-:Y:S01]  /*2fc0*/  F2FP.SATFINITE.E4M3.F32.PACK_AB_MERGE_C R5, R5, R4, R65 ;  /* 0x000000040505723e */ /* 0x000fe20004807041 */
[----:B------:R-:W-:Y:S01]  /*2fd0*/  HADD2.F32 R15, -RZ, R7.H1_H1 ;  /* 0x30000007ff0f7230 */ /* 0x000fe20000004100 */
[----:B------:R-:W-:Y:S01]  /*2fe0*/  F2FP.SATFINITE.E4M3.F32.PACK_AB_MERGE_C R80, R80, R83, RZ ;  /* 0x000000535050723e */ /* 0x000fe200048070ff */
[--C-:B------:R-:W-:Y:S01]  /*2ff0*/  HADD2.F32 R7, -RZ, R6.reuse.H0_H0 ;  /* 0x20000006ff077230 */ /* 0x100fe20000004100 */
[----:B------:R-:W-:Y:S01]  /*3000*/  F2FP.SATFINITE.E4M3.F32.PACK_AB_MERGE_C R67, R67, R86, RZ ;  /* 0x000000564343723e */ /* 0x000fe200048070ff */
[----:B------:R-:W-:Y:S02]  /*3010*/  HADD2.F32 R6, -RZ, R6.H1_H1 ;  /* 0x30000006ff067230 */ /* 0x000fe40000004100 */
[----:B------:R-:W-:Y:S01]  /*3020*/  FMUL.FTZ R69, R15, R82 ;  /* 0x000000520f457220 */ /* 0x000fe20000410000 */
[----:B------:R-:W-:-:S02]  /*3030*/  HADD2.F32 R79, -RZ, R79.H0_H0 ;  /* 0x2000004fff4f7230 */ /* 0x000fc40000004100 */
[----:B------:R-:W-:Y:S01]  /*3040*/  FMUL.FTZ R82, R14, R82 ;  /* 0x000000520e527220 */ /* 0x000fe20000410000 */
[----:B------:R-:W-:Y:S02]  /*3050*/  HADD2.F32 R78, -RZ, R78.H0_H0 ;  /* 0x2000004eff4e7230 */ /* 0x000fe40000004100 */
[-C--:B------:R-:W-:Y:S01]  /*3060*/  FMUL.FTZ R68, R6, R81.reuse ;  /* 0x0000005106447220 */ /* 0x080fe20000410000 */
[----:B------:R-:W-:Y:S01]  /*3070*/  FMUL.FTZ R81, R7, R81 ;  /* 0x0000005107517220 */ /* 0x000fe20000410000 */
[-C--:B------:R-:W-:Y:S01]  /*3080*/  FFMA.FTZ R69, R14, R79.reuse, -R69 ;  /* 0x0000004f0e457223 */ /* 0x080fe20000010845 */
[----:B------:R-:W-:Y:S01]  /*3090*/  FFMA.FTZ R82, R15, R79, R82 ;  /* 0x0000004f0f527223 */ /* 0x000fe20000010052 */
[-C--:B------:R-:W-:Y:S01]  /*30a0*/  FFMA.FTZ R68, R7, R78.reuse, -R68 ;  /* 0x0000004e07447223 */ /* 0x080fe20000010844 */
[----:B------:R-:W-:Y:S01]  /*30b0*/  FFMA.FTZ R81, R6, R78, R81 ;  /* 0x0000004e06517223 */ /* 0x000fe20000010051 */
[----:B------:R-:W-:Y:S02]  /*30c0*/  F2FP.SATFINITE.E4M3.F32.PACK_AB_MERGE_C R4, R29, R28, R66 ;  /* 0x0000001c1d04723e */ /* 0x000fe40004807042 */
[----:B------:R-:W-:-:S02]  /*30d0*/  F2FP.SATFINITE.E4M3.F32.PACK_AB_MERGE_C R7, R82, R69, R80 ;  /* 0x000000455207723e */ /* 0x000fc40004807050 */
[----:B------:R-:W-:-:S07]  /*30e0*/  F2FP.SATFINITE.E4M3.F32.PACK_AB_MERGE_C R6, R81, R68, R67 ;  /* 0x000000445106723e */ /* 0x000fce0004807043 */
.L_x_1867:
[----:B------:R-:W-:Y:S05]  /*30f0*/  BSYNC B2 ;  /* 0x0000000000027941 */ /* 0x000fea0003800000 */
.L_x_1866:
[----:B------:R1:W-:Y:S02]  /*3100*/  STG.E.128 desc[UR40][R12.64], R4 ;  /* 0x000000040c007986 */ /* 0x0003e4000c101d28 */
.L_x_1865:
[----:B------:R-:W-:Y:S05]  /*3110*/  BSYNC B1 ;  /* 0x0000000000017941 */ /* 0x000fea0003800000 */
.L_x_1864:
        /* <DEDUP_REMOVED lines=13> */
[--C-:B------:R-:W-:Y:S02]  /*31f0*/  SHF.R.U32.HI R15, RZ, 0x8, R11.reuse ;  /* 0x00000008ff0f7819 */ /* 0x100fe4000001160b */
[----:B------:R-:W-:Y:S02]  /*3200*/  LOP3.LUT R14, R11, 0xff0000ff, RZ, 0xc0, !PT ;  /* 0xff0000ff0b0e7812 */ /* 0x000fe400078ec0ff */
[----:B------:R-:W-:Y:S01]  /*3210*/  SHF.R.U32.HI R28, RZ, 0x10, R11 ;  /* 0x00000010ff1c7819 */ /* 0x000fe2000001160b */
[----:B------:R-:W-:Y:S01]  /*3220*/  IMAD.SHL.U32 R11, R8, 0x100, RZ ;  /* 0x00000100080b7824 */ /* 0x000fe200078e00ff */
[----:B------:R-:W-:Y:S01]  /*3230*/  LOP3.LUT R10, R9, 0xff0000ff, RZ, 0xc0, !PT ;  /* 0xff0000ff090a7812 */ /* 0x000fe200078ec0ff */
[----:B------:R-:W-:Y:S01]  /*3240*/  IMAD.SHL.U32 R15, R15, 0x100, RZ ;  /* 0x000001000f0f7824 */ /* 0x000fe200078e00ff */
[----:B------:R-:W-:Y:S01]  /*3250*/  SHF.R.U32.HI R29, RZ, 0x10, R9 ;  /* 0x00000010ff1d7819 */ /* 0x000fe20000011609 */
[----:B-1----:R-:W-:Y:S01]  /*3260*/  IMAD.MOV.U32 R9, RZ, RZ, R5 ;  /* 0x000000ffff097224 */ /* 0x002fe200078e0005 */
[----:B------:R-:W-:Y:S01]  /*3270*/  LOP3.LUT R5, R10, 0xff00, R11, 0xf8, !PT ;  /* 0x0000ff000a057812 */ /* 0x000fe200078ef80b */
[----:B------:R-:W-:Y:S01]  /*3280*/  IMAD.MOV.U32 R8, RZ, RZ, R4 ;  /* 0x000000ffff087224 */ /* 0x000fe200078e0004 */
[----:B------:R-:W-:Y:S01]  /*3290*/  LOP3.LUT R14, R14, 0xff00, R15, 0xf8, !PT ;  /* 0x0000ff000e0e7812 */ /* 0x000fe200078ef80f */
[----:B------:R-:W-:Y:S01]  /*32a0*/  IMAD.U32 R10, R29, 0x10000, RZ ;  /* 0x000100001d0a7824 */ /* 0x000fe200078e00ff */
[----:B------:R-:W-:Y:S01]  /*32b0*/  F2FP.F16.E4M3.UNPACK_B R4, R9 ;  /* 0x00000009ff04723e */ /* 0x000fe200020006ff */
        /* <DEDUP_REMOVED lines=11> */
[----:B------:R-:W-:Y:S01]  /*3370*/  HADD2.F32 R29, -RZ, R15.H0_H0 ;  /* 0x2000000fff1d7230 */ /* 0x000fe20000004100 */
[----:B------:R-:W-:Y:S01]  /*3380*/  F2FP.F16.E4M3.UNPACK_B R64, R64 ;  /* 0x00000040ff40723e */ /* 0x000fe200020006ff */
[--C-:B------:R-:W-:Y:S01]  /*3390*/  HADD2.F32 R14, -RZ, R9.reuse.H1_H1 ;  /* 0x30000009ff0e7230 */ /* 0x100fe20000004100 */
[----:B------:R-:W-:Y:S01]  /*33a0*/  F2FP.F16.E4M3.UNPACK_B R30, R30 ;  /* 0x0000001eff1e723e */ /* 0x000fe200020006ff */
[----:B------:R-:W-:-:S02]  /*33b0*/  HADD2.F32 R11, -RZ, R9.H0_H0 ;  /* 0x20000009ff0b7230 */ /* 0x000fc40000004100 */
[----:B------:R-:W-:Y:S01]  /*33c0*/  FMUL.FTZ R9, R4, R31 ;  /* 0x0000001f04097220 */ /* 0x000fe20000410000 */
[----:B------:R-:W-:Y:S02]  /*33d0*/  HADD2.F32 R15, -RZ, R15.H1_H1 ;  /* 0x3000000fff0f7230 */ /* 0x000fe40000004100 */
[-C--:B------:R-:W-:Y:S01]  /*33e0*/  FMUL.FTZ R66, R14, R28.reuse ;  /* 0x0000001c0e427220 */ /* 0x080fe20000410000 */
[-C--:B------:R-:W-:Y:S01]  /*33f0*/  FFMA.FTZ R4, R4, R29.reuse, -R67 ;  /* 0x0000001d04047223 */ /* 0x080fe20000010843 */
[----:B------:R-:W-:Y:S01]  /*3400*/  FFMA.FTZ R9, R10, R29, R9 ;  /* 0x0000001d0a097223 */ /* 0x000fe20000010009 */
[C---:B------:R-:W-:Y:S01]  /*3410*/  FMUL.FTZ R31, R11.reuse, R28 ;  /* 0x0000001c0b1f7220 */ /* 0x040fe20000410000 */
[-C--:B------:R-:W-:Y:S01]  /*3420*/  F2FP.F16.E4M3.UNPACK_B R10, R8.reuse.H1 ;  /* 0x00000008ff0a723e */ /* 0x080fe200030006ff */
[-C--:B------:R-:W-:Y:S01]  /*3430*/  FFMA.FTZ R66, R11, R15.reuse, -R66 ;  /* 0x0000000f0b427223 */ /* 0x080fe20000010842 */
[----:B------:R-:W-:Y:S01]  /*3440*/  F2FP.F16.E4M3.UNPACK_B R8, R8 ;  /* 0x00000008ff08723e */ /* 0x000fe200020006ff */
[----:B------:R-:W-:Y:S01]  /*3450*/  FFMA.FTZ R69, R14, R15, R31 ;  /* 0x0000000f0e457223 */ /* 0x000fe2000001001f */
[----:B------:R-:W-:-:S02]  /*3460*/  HADD2.F32 R28, -RZ, R64.H1_H1 ;  /* 0x30000040ff1c7230 */ /* 0x000fc40000004100 */
[--C-:B------:R-:W-:Y:S02]  /*3470*/  HADD2.F32 R15, -RZ, R10.reuse.H1_H1 ;  /* 0x3000000aff0f7230 */ /* 0x100fe40000004100 */
[----:B------:R-:W-:Y:S01]  /*3480*/  HADD2.F32 R14, -RZ, R10.H0_H0 ;  /* 0x2000000aff0e7230 */ /* 0x000fe20000004100 */
[----:B------:R-:W-:Y:S01]  /*3490*/  F2FP.SATFINITE.E4M3.F32.PACK_AB_MERGE_C R79, R69, R66, RZ ;  /* 0x00000042454f723e */ /* 0x000fe200048070ff */
[--C-:B------:R-:W-:Y:S02]  /*34a0*/  HADD2.F32 R10, -RZ, R8.reuse.H0_H0 ;  /* 0x20000008ff0a7230 */ /* 0x100fe40000004100 */
[-C--:B------:R-:W-:Y:S01]  /*34b0*/  FMUL.FTZ R31, R15, R28.reuse ;  /* 0x0000001c0f1f7220 */ /* 0x080fe20000410000 */
[----:B------:R-:W-:Y:S02]  /*34c0*/  HADD2.F32 R11, -RZ, R8.H1_H1 ;  /* 0x30000008ff0b7230 */ /* 0x000fe40000004100 */
[----:B------:R-:W-:Y:S01]  /*34d0*/  FMUL.FTZ R28, R14, R28 ;  /* 0x0000001c0e1c7220 */ /* 0x000fe20000410000 */
[----:B------:R-:W-:-:S02]  /*34e0*/  HADD2.F32 R64, -RZ, R64.H0_H0 ;  /* 0x20000040ff407230 */ /* 0x000fc40000004100 */
[--C-:B------:R-:W-:Y:S02]  /*34f0*/  HADD2.F32 R8, -RZ, R30.reuse.H1_H1 ;  /* 0x3000001eff087230 */ /* 0x100fe40000004100 */
[----:B------:R-:W-:Y:S02]  /*3500*/  HADD2.F32 R30, -RZ, R30.H0_H0 ;  /* 0x2000001eff1e7230 */ /* 0x000fe40000004100 */
[-C--:B------:R-:W-:Y:S01]  /*3510*/  FMUL.FTZ R29, R11, R64.reuse ;  /* 0x000000400b1d7220 */ /* 0x080fe20000410000 */
[----:B------:R-:W-:Y:S01]  /*3520*/  FMUL.FTZ R64, R10, R64 ;  /* 0x000000400a407220 */ /* 0x000fe20000410000 */
[-C--:B------:R-:W-:Y:S01]  /*3530*/  FFMA.FTZ R31, R14, R8.reuse, -R31 ;  /* 0x000000080e1f7223 */ /* 0x080fe2000001081f */
[----:B------:R-:W-:Y:S01]  /*3540*/  FFMA.FTZ R28, R15, R8, R28 ;  /* 0x000000080f1c7223 */ /* 0x000fe2000001001c */
[-C--:B------:R-:W-:Y:S01]  /*3550*/  FFMA.FTZ R8, R10, R30.reuse, -R29 ;  /* 0x0000001e0a087223 */ /* 0x080fe2000001081d */
[----:B------:R-:W-:Y:S01]  /*3560*/  FFMA.FTZ R67, R11, R30, R64 ;  /* 0x0000001e0b437223 */ /* 0x000fe20000010040 */
[----:B------:R-:W-:-:S02]  /*3570*/  F2FP.F16.E4M3.UNPACK_B R11, R7.H1 ;  /* 0x00000007ff0b723e */ /* 0x000fc400030006ff */
[----:B------:R-:W-:Y:S02]  /*3580*/  F2FP.SATFINITE.E4M3.F32.PACK_AB_MERGE_C R78, R28, R31, RZ ;  /* 0x0000001f1c4e723e */ /* 0x000fe400048070ff */
[----:B------:R-:W-:Y:S01]  /*3590*/  F2FP.F16.E4M3.UNPACK_B R31, R65.H1 ;  /* 0x00000041ff1f723e */ /* 0x000fe200030006ff */
[--C-:B------:R-:W-:Y:S01]  /*35a0*/  HADD2.F32 R15, -RZ, R11.reuse.H1_H1 ;  /* 0x3000000bff0f7230 */ /* 0x100fe20000004100 */
[----:B------:R-:W-:Y:S01]  /*35b0*/  F2FP.F16.E4M3.UNPACK_B R29, R5.H1 ;  /* 0x00000005ff1d723e */ /* 0x000fe200030006ff */
[----:B------:R-:W-:Y:S01]  /*35c0*/  HADD2.F32 R14, -RZ, R11.H0_H0 ;  /* 0x2000000bff0e7230 */ /* 0x000fe20000004100 */
[----:B------:R-:W-:Y:S01]  /*35d0*/  F2FP.F16.E4M3.UNPACK_B R10, R6.H1 ;  /* 0x00000006ff0a723e */ /* 0x000fe200030006ff */
[----:B------:R-:W-:Y:S01]  /*35e0*/  HADD2.F32 R66, -RZ, R31.H1_H1 ;  /* 0x3000001fff427230 */ /* 0x000fe20000004100 */
[----:B------:R-:W-:Y:S01]  /*35f0*/  F2FP.F16.E4M3.UNPACK_B R65, R65 ;  /* 0x00000041ff41723e */ /* 0x000fe200020006ff */
[----:B------:R-:W-:Y:S01]  /*3600*/  HADD2.F32 R30, -RZ, R29.H1_H1 ;  /* 0x3000001dff1e7230 */ /* 0x000fe20000004100 */
        /* <DEDUP_REMOVED lines=17> */
[--C-:B------:R-:W-:Y:S02]  /*3720*/  HADD2.F32 R10, -RZ, R7.reuse.H0_H0 ;  /* 0x20000007ff0a7230 */ /* 0x100fe40000004100 */
[----:B------:R-:W-:Y:S01]  /*3730*/  HADD2.F32 R6, -RZ, R6.H1_H1 ;  /* 0x30000006ff067230 */ /* 0x000fe20000004100 */
[----:B------:R-:W-:Y:S01]  /*3740*/  F2FP.SATFINITE.E4M3.F32.PACK_AB_MERGE_C R64, R64, R69, RZ ;  /* 0x000000454040723e */ /* 0x000fe200048070ff */
[----:B------:R-:W-:Y:S01]  /*3750*/  HADD2.F32 R7, -RZ, R7.H1_H1 ;  /* 0x30000007ff077230 */ /* 0x000fe20000004100 */
[----:B------:R-:W-:Y:S01]  /*3760*/  F2FP.SATFINITE.E4M3.F32.PACK_AB_MERGE_C R15, R15, R66, RZ ;  /* 0x000000420f0f723e */ /* 0x000fe200048070ff */
[----:B------:R-:W-:-:S02]  /*3770*/  HADD2.F32 R31, -RZ, R31.H0_H0 ;  /* 0x2000001fff1f7230 */ /* 0x000fc40000004100 */
[-C--:B------:R-:W-:Y:S01]  /*3780*/  FMUL.FTZ R14, R6, R65.reuse ;  /* 0x00000041060e7220 */ /* 0x080fe20000410000 */
[----:B------:R-:W-:Y:S02]  /*3790*/  HADD2.F32 R29, -RZ, R29.H0_H0 ;  /* 0x2000001dff1d7230 */ /* 0x000fe40000004100 */
[----:B------:R-:W-:Y:S01]  /*37a0*/  FMUL.FTZ R65, R5, R65 ;  /* 0x0000004105417220 */ /* 0x000fe20000410000 */
[----:B------:R-:W-:Y:S02]  /*37b0*/  HADD2.F32 R28, -RZ, R28.H0_H0 ;  /* 0x2000001cff1c7230 */ /* 0x000fe40000004100 */
[-C--:B------:R-:W-:Y:S01]  /*37c0*/  FMUL.FTZ R11, R7, R31.reuse ;  /* 0x0000001f070b7220 */ /* 0x080fe20000410000 */
[----:B------:R-:W-:-:S03]  /*37d0*/  FMUL.FTZ R30, R10, R31 ;  /* 0x0000001f0a1e7220 */ /* 0x000fc60000410000 */
[-C--:B------:R-:W-:Y:S01]  /*37e0*/  FFMA.FTZ R11, R10, R29.reuse, -R11 ;  /* 0x0000001d0a0b7223 */ /* 0x080fe2000001080b */
[----:B------:R-:W-:Y:S01]  /*37f0*/  FFMA.FTZ R30, R7, R29, R30 ;  /* 0x0000001d071e7223 */ /* 0x000fe2000001001e */
[-C--:B------:R-:W-:Y:S01]  /*3800*/  FFMA.FTZ R14, R5, R28.reuse, -R14 ;  /* 0x0000001c050e7223 */ /* 0x080fe2000001080e */
[----:B------:R-:W-:Y:S01]  /*3810*/  FFMA.FTZ R65, R6, R28, R65 ;  /* 0x0000001c06417223 */ /* 0x000fe20000010041 */
[----:B------:R-:W-:Y:S02]  /*3820*/  F2FP.SATFINITE.E4M3.F32.PACK_AB_MERGE_C R5, R9, R4, R79 ;  /* 0x000000040905723e */ /* 0x000fe4000480704f */
[----:B------:R-:W-:Y:S02]  /*3830*/  F2FP.SATFINITE.E4M3.F32.PACK_AB_MERGE_C R4, R67, R8, R78 ;  /* 0x000000084304723e */ /* 0x000fe4000480704e */
[----:B------:R-:W-:Y:S02]  /*3840*/  F2FP.SATFINITE.E4M3.F32.PACK_AB_MERGE_C R6, R65, R14, R64 ;  /* 0x0000000e4106723e */ /* 0x000fe40004807040 */
[----:B------:R-:W-:-:S07]  /*3850*/  F2FP.SATFINITE.E4M3.F32.PACK_AB_MERGE_C R7, R30, R11, R15 ;  /* 0x0000000b1e07723e */ /* 0x000fce000480700f */
.L_x_1869:
[----:B------:R-:W-:Y:S05]  /*3860*/  BSYNC B1 ;  /* 0x0000000000017941 */ /* 0x000fea0003800000 */
.L_x_1868:
[----:B-1----:R2:W-:Y:S01]  /*3870*/  STG.E.128 desc[UR40][R12.64+0x20], R4 ;  /* 0x000020040c007986 */ /* 0x0025e2000c101d28 */
[----:B------:R-:W-:Y:S05]  /*3880*/  BRA `(.L_x_1863) ;  /* 0x0000001000c47947 */ /* 0x000fea0003800000 */
.L_x_1857:
        /* <DEDUP_REMOVED lines=27> */
.L_x_1870:
[----:B------:R-:W2:Y:S01]  /*3a40*/  LDL R12, [R1+0x8] ;  /* 0x00000800010c7983 */ /* 0x000ea20000100800 */
[----:B------:R-:W-:Y:S01]  /*3a50*/  IMAD R76, R17, 0x8, R16 ;  /* 0x00000008114c7824 */ /* 0x000fe200078e0210 */
[----:B------:R-:W0:Y:S01]  /*3a60*/  LDC R79, c[0x0][0x2f4] ;  /* 0x0000bd00ff4f7b82 */ /* 0x000e220000000800 */
[----:B------:R-:W-:Y:S01]  /*3a70*/  BSSY B1, `(.L_x_1871) ;  /* 0x0000004000017945 */ /* 0x000fe20003800000 */
[----:B--2---:R-:W-:-:S04]  /*3a80*/  SHF.L.U32 R77, R12, 0x1f, RZ ;  /* 0x0000001f0c4d7819 */ /* 0x004fc800000006ff */
[----:B------:R-:W1:Y:S02]  /*3a90*/  SYNCS.PHASECHK.TRANS64.TRYWAIT P5, [R76+URZ+0x13290], R77 ;  /* 0x0132904d4c0075a7 */ /* 0x000e6400080a017f */
[----:B01----:R-:W-:Y:S05]  /*3aa0*/  @!P5 BRA `(.L_x_1872) ;  /* 0x0000016c00acd947 */ /* 0x003fea0003800000 */
.L_x_2095:
[----:B------:R-:W-:Y:S05]  /*3ab0*/  BSYNC B1 ;  /* 0x0000000000017941 */ /* 0x000fea0003800000 */
.L_x_1871:
        /* <DEDUP_REMOVED lines=22> */
[----:B------:R-:W-:Y:S01]  /*3c20*/  LEA.HI R12, R12, R13, RZ, 0x5 ;  /* 0x0000000d0c0c7211 */ /* 0x000fe200078f28ff */
[----:B------:R-:W-:-:S03]  /*3c30*/  IMAD R13, R17, 0x2800, R72 ;  /* 0x00002800110d7824 */ /* 0x000fc600078e0248 */
[----:B------:R-:W-:Y:S01]  /*3c40*/  SHF.R.S32.HI R12, RZ, 0x5, R12 ;  /* 0x00000005ff0c7819 */ /* 0x000fe2000001140c */
[----:B------:R-:W-:-:S03]  /*3c50*/  IMAD.IADD R13, R16, 0x1, R13 ;  /* 0x00000001100d7824 */ /* 0x000fc600078e020d */
[----:B------:R-:W-:-:S05]  /*3c60*/  LEA.HI.SX32 R12, R21, R12, 0x1c ;  /* 0x0000000c150c7211 */ /* 0x000fca00078fe2ff */
        /* <DEDUP_REMOVED lines=41> */
[----:B------:R-:W-:Y:S01]  /*3f00*/  HADD2.F32 R8, -RZ, R10.H0_H0 ;  /* 0x2000000aff087230 */ /* 0x000fe20000004100 */
        /* <DEDUP_REMOVED lines=10> */
[----:B------:R-:W-:Y:S01]  /*3fb0*/  HADD2.F32 R10, -RZ, R10.H1_H1 ;  /* 0x3000000aff0a7230 */ /* 0x000fe20000004100 */
[----:B------:R-:W-:Y:S01]  /*3fc0*/  F2FP.F16.E4M3.UNPACK_B R86, R83 ;  /* 0x00000053ff56723e */ /* 0x000fe200020006ff */
[----:B------:R-:W-:Y:S01]  /*3fd0*/  FMUL.FTZ R11, R85, R90 ;  /* 0x0000005a550b7220 */ /* 0x000fe20000410000 */
[----:B------:R-:W-:Y:S01]  /*3fe0*/  F2FP.F16.E4M3.UNPACK_B R28, R28 ;  /* 0x0000001cff1c723e */ /* 0x000fe200020006ff */
[----:B------:R-:W-:Y:S01]  /*3ff0*/  HADD2.F32 R89, -RZ, R88.H0_H0 ;  /* 0x20000058ff597230 */ /* 0x000fe20000004100 */
[----:B------:R-:W-:Y:S01]  /*4000*/  F2FP.F16.E4M3.UNPACK_B R83, R12 ;  /* 0x0000000cff53723e */ /* 0x000fe200020006ff */
[C---:B------:R-:W-:Y:S01]  /*4010*/  FMUL.FTZ R90, R10.reuse, R90 ;  /* 0x0000005a0a5a7220 */ /* 0x040fe20000410000 */
[----:B------:R-:W-:Y:S01]  /*4020*/  FFMA.FTZ R11, R10, R87, -R11 ;  /* 0x000000570a0b7223 */ /* 0x000fe2000001080b */
[----:B------:R-:W-:Y:S01]  /*4030*/  HADD2.F32 R84, -RZ, R28.H0_H0 ;  /* 0x2000001cff547230 */ /* 0x000fe20000004100 */
[----:B------:R-:W-:Y:S01]  /*4040*/  LOP3.LUT R5, R91, 0xff0000, R92, 0xf8, !PT ;  /* 0x00ff00005b057812 */ /* 0x000fe200078ef85c */
[----:B------:R-:W-:-:S02]  /*4050*/  HADD2.F32 R12, -RZ, R83.H0_H0 ;  /* 0x20000053ff0c7230 */ /* 0x000fc40000004100 */
[----:B------:R-:W-:Y:S01]  /*4060*/  FFMA.FTZ R10, R85, R87, R90 ;  /* 0x00000057550a7223 */ /* 0x000fe2000001005a */
[----:B------:R-:W-:Y:S02]  /*4070*/  HADD2.F32 R87, -RZ, R86.H0_H0 ;  /* 0x20000056ff577230 */ /* 0x000fe40000004100 */
[-C--:B------:R-:W-:Y:S01]  /*4080*/  FMUL.FTZ R91, R84, R89.reuse ;  /* 0x00000059545b7220 */ /* 0x080fe20000410000 */
[----:B------:R-:W-:Y:S02]  /*4090*/  HADD2.F32 R88, -RZ, R88.H1_H1 ;  /* 0x30000058ff587230 */ /* 0x000fe40000004100 */
[C---:B------:R-:W-:Y:S01]  /*40a0*/  FMUL.FTZ R89, R12.reuse, R89 ;  /* 0x000000590c597220 */ /* 0x040fe20000410000 */
[----:B------:R-:W-:Y:S02]  /*40b0*/  HADD2.F32 R85, -RZ, R28.H1_H1 ;  /* 0x3000001cff557230 */ /* 0x000fe40000004100 */
[----:B------:R-:W-:Y:S01]  /*40c0*/  FFMA.FTZ R12, R12, R87, -R91 ;  /* 0x000000570c0c7223 */ /* 0x000fe2000001085b */
[----:B------:R-:W-:-:S02]  /*40d0*/  HADD2.F32 R83, -RZ, R83.H1_H1 ;  /* 0x30000053ff537230 */ /* 0x000fc40000004100 */
[----:B------:R-:W-:Y:S01]  /*40e0*/  FFMA.FTZ R28, R84, R87, R89 ;  /* 0x00000057541c7223 */ /* 0x000fe20000010059 */
[----:B------:R-:W-:Y:S02]  /*40f0*/  HADD2.F32 R86, -RZ, R86.H1_H1 ;  /* 0x30000056ff567230 */ /* 0x000fe40000004100 */
[----:B------:R-:W-:Y:S01]  /*4100*/  FMUL.FTZ R84, R85, R88 ;  /* 0x0000005855547220 */ /* 0x000fe20000410000 */
[----:B------:R-:W-:Y:S01]  /*4110*/  F2FP.F16.E4M3.UNPACK_B R89, R82.H1 ;  /* 0x00000052ff59723e */ /* 0x000fe200030006ff */
[C---:B------:R-:W-:Y:S01]  /*4120*/  FMUL.FTZ R92, R83.reuse, R88 ;  /* 0x00000058535c7220 */ /* 0x040fe20000410000 */
[----:B------:R-:W-:Y:S01]  /*4130*/  F2FP.F16.E4M3.UNPACK_B R87, R30.H1 ;  /* 0x0000001eff57723e */ /* 0x000fe200030006ff */
[----:B------:R-:W-:Y:S01]  /*4140*/  FFMA.FTZ R83, R83, R86, -R84 ;  /* 0x0000005653537223 */ /* 0x000fe20000010854 */
[----:B------:R-:W-:Y:S01]  /*4150*/  F2FP.F16.E4M3.UNPACK_B R84, R14.H1 ;  /* 0x0000000eff54723e */ /* 0x000fe200030006ff */
[----:B------:R-:W-:Y:S01]  /*4160*/  HADD2.F32 R93, -RZ, R89.H0_H0 ;  /* 0x20000059ff5d7230 */ /* 0x000fe20000004100 */
[----:B------:R-:W-:Y:S01]  /*4170*/  F2FP.F16.E4M3.UNPACK_B R90, R80.H1 ;  /* 0x00000050ff5a723e */ /* 0x000fe200030006ff */
[----:B------:R-:W-:-:S02]  /*4180*/  HADD2.F32 R88, -RZ, R87.H0_H0 ;  /* 0x20000057ff587230 */ /* 0x000fc40000004100 */
[----:B------:R-:W-:Y:S01]  /*4190*/  FFMA.FTZ R85, R85, R86, R92 ;  /* 0x0000005655557223 */ /* 0x000fe2000001005c */
[----:B------:R-:W-:Y:S01]  /*41a0*/  HADD2.F32 R86, -RZ, R84.H0_H0 ;  /* 0x20000054ff567230 */ /* 0x000fe20000004100 */
[----:B------:R-:W-:Y:S01]  /*41b0*/  F2FP.F16.E4M3.UNPACK_B R14, R14 ;  /* 0x0000000eff0e723e */ /* 0x000fe200020006ff */
[----:B------:R-:W-:Y:S02]  /*41c0*/  HADD2.F32 R91, -RZ, R90.H0_H0 ;  /* 0x2000005aff5b7230 */ /* 0x000fe40000004100 */
[-C--:B------:R-:W-:Y:S01]  /*41d0*/  FMUL.FTZ R95, R88, R93.reuse ;  /* 0x0000005d585f7220 */ /* 0x080fe20000410000 */
[----:B------:R-:W-:Y:S02]  /*41e0*/  HADD2.F32 R92, -RZ, R89.H1_H1 ;  /* 0x30000059ff5c7230 */ /* 0x000fe40000004100 */
[----:B------:R-:W-:Y:S01]  /*41f0*/  FMUL.FTZ R93, R86, R93 ;  /* 0x0000005d565d7220 */ /* 0x000fe20000410000 */
[----:B------:R-:W-:Y:S01]  /*4200*/  HADD2.F32 R89, -RZ, R87.H1_H1 ;  /* 0x30000057ff597230 */ /* 0x000fe20000004100 */
[----:B------:R-:W-:Y:S01]  /*4210*/  F2FP.SATFINITE.E4M3.F32.PACK_AB_MERGE_C R9, R10, R9, RZ ;  /* 0x000000090a09723e */ /* 0x000fe200048070ff */
[----:B------:R-:W-:-:S02]  /*4220*/  HADD2.F32 R87, -RZ, R84.H1_H1 ;  /* 0x30000054ff577230 */ /* 0x000fc40000004100 */
[-C--:B------:R-:W-:Y:S01]  /*4230*/  FFMA.FTZ R84, R86, R91.reuse, -R95 ;  /* 0x0000005b56547223 */ /* 0x080fe2000001085f */
[----:B------:R-:W-:Y:S02]  /*4240*/  HADD2.F32 R90, -RZ, R90.H1_H1 ;  /* 0x3000005aff5a7230 */ /* 0x000fe40000004100 */
[----:B------:R-:W-:Y:S01]  /*4250*/  FFMA.FTZ R86, R88, R91, R93 ;  /* 0x0000005b58567223 */ /* 0x000fe2000001005d */
[----:B------:R-:W-:Y:S01]  /*4260*/  FMUL.FTZ R94, R89, R92 ;  /* 0x0000005c595e7220 */ /* 0x000fe20000410000 */
[----:B------:R-:W-:Y:S01]  /*4270*/  F2FP.F16.E4M3.UNPACK_B R88, R82 ;  /* 0x00000052ff58723e */ /* 0x000fe200020006ff */
[C---:B------:R-:W-:Y:S01]  /*4280*/  FMUL.FTZ R92, R87.reuse, R92 ;  /* 0x0000005c575c7220 */ /* 0x040fe20000410000 */
[----:B------:R-:W-:Y:S01]  /*4290*/  F2FP.F16.E4M3.UNPACK_B R82, R30 ;  /* 0x0000001eff52723e */ /* 0x000fe200020006ff */
[----:B------:R-:W-:Y:S01]  /*42a0*/  FFMA.FTZ R99, R87, R90, -R94 ;  /* 0x0000005a57637223 */ /* 0x000fe2000001085e */
[----:B------:R-:W-:Y:S01]  /*42b0*/  F2FP.F16.E4M3.UNPACK_B R87, R80 ;  /* 0x00000050ff57723e */ /* 0x000fe200020006ff */
[----:B------:R-:W-:-:S02]  /*42c0*/  HADD2.F32 R91, -RZ, R88.H0_H0 ;  /* 0x20000058ff5b7230 */ /* 0x000fc40000004100 */
[----:B------:R-:W-:Y:S01]  /*42d0*/  FFMA.FTZ R101, R89, R90, R92 ;  /* 0x0000005a59657223 */ /* 0x000fe2000001005c */
[----:B------:R-:W-:Y:S01]  /*42e0*/  HADD2.F32 R80, -RZ, R82.H0_H0 ;  /* 0x20000052ff507230 */ /* 0x000fe20000004100 */
[----:B------:R-:W-:Y:S01]  /*42f0*/  F2FP.SATFINITE.E4M3.F32.PACK_AB_MERGE_C R8, R11, R8, RZ ;  /* 0x000000080b08723e */ /* 0x000fe200048070ff */
[----:B------:R-:W-:Y:S01]  /*4300*/  HADD2.F32 R93, -RZ, R88.H1_H1 ;  /* 0x30000058ff5d7230 */ /* 0x000fe20000004100 */
[----:B------:R-:W-:Y:S01]  /*4310*/  F2FP.F16.E4M3.UNPACK_B R10, R29 ;  /* 0x0000001dff0a723e */ /* 0x000fe200020006ff */
        /* <DEDUP_REMOVED lines=11> */
[----:B------:R-:W-:Y:S01]  /*43d0*/  FFMA.FTZ R95, R30, R89, -R95 ;  /* 0x000000591e5f7223 */ /* 0x000fe2000001085f */
[----:B------:R-:W-:Y:S01]  /*43e0*/  F2FP.F16.E4M3.UNPACK_B R9, R13 ;  /* 0x0000000dff09723e */ /* 0x000fe200020006ff */
[----:B------:R-:W-:Y:S01]  /*43f0*/  FFMA.FTZ R30, R80, R89, R91 ;  /* 0x00000059501e7223 */ /* 0x000fe2000001005b */
[-C--:B------:R-:W-:Y:S01]  /*4400*/  FFMA.FTZ R93, R82, R87.reuse, R93 ;  /* 0x00000057525d7223 */ /* 0x080fe2000001005d */
[----:B------:R-:W-:Y:S01]  /*4410*/  FFMA.FTZ R14, R14, R87, -R97 ;  /* 0x000000570e0e7223 */ /* 0x000fe20000010861 */
[----:B------:R-:W-:Y:S01]  /*4420*/  F2FP.SATFINITE.E4M3.F32.PACK_AB_MERGE_C R12, R83, R12, R8 ;  /* 0x0000000c530c723e */ /* 0x000fe20004807008 */
[----:B------:R-:W-:Y:S01]  /*4430*/  HADD2.F32 R80, -RZ, R10.H0_H0 ;  /* 0x2000000aff507230 */ /* 0x000fe20000004100 */
[----:B------:R-:W-:Y:S01]  /*4440*/  F2FP.F16.E4M3.UNPACK_B R82, R6 ;  /* 0x00000006ff52723e */ /* 0x000fe200020006ff */
[----:B------:R-:W-:Y:S01]  /*4450*/  HADD2.F32 R85, -RZ, R11.H0_H0 ;  /* 0x2000000bff557230 */ /* 0x000fe20000004100 */
[----:B------:R-:W-:Y:S01]  /*4460*/  F2FP.SATFINITE.E4M3.F32.PACK_AB_MERGE_C R84, R99, R84, RZ ;  /* 0x000000546354723e */ /* 0x000fe200048070ff */
[----:B------:R-:W-:Y:S01]  /*4470*/  HADD2.F32 R8, -RZ, R9.H0_H0 ;  /* 0x20000009ff087230 */ /* 0x000fe20000004100 */
[----:B------:R-:W-:Y:S01]  /*4480*/  F2FP.F16.E4M3.UNPACK_B R29, R29.H1 ;  /* 0x0000001dff1d723e */ /* 0x000fe200030006ff */
[----:B------:R-:W-:Y:S01]  /*4490*/  HADD2.F32 R83, -RZ, R82.H0_H0 ;  /* 0x20000052ff537230 */ /* 0x000fe20000004100 */
[----:B------:R-:W-:Y:S01]  /*44a0*/  F2FP.SATFINITE.E4M3.F32.PACK_AB_MERGE_C R14, R14, R95, R84 ;  /* 0x0000005f0e0e723e */ /* 0x000fe20004807054 */
[----:B------:R-:W-:Y:S01]  /*44b0*/  FMUL.FTZ R87, R80, R85 ;  /* 0x0000005550577220 */ /* 0x000fe20000410000 */
[----:B------:R-:W-:-:S02]  /*44c0*/  HADD2.F32 R10, -RZ, R10.H1_H1 ;  /* 0x3000000aff0a7230 */ /* 0x000fc40000004100 */
[C---:B------:R-:W-:Y:S01]  /*44d0*/  FMUL.FTZ R85, R8.reuse, R85 ;  /* 0x0000005508557220 */ /* 0x040fe20000410000 */
[----:B------:R-:W-:Y:S02]  /*44e0*/  HADD2.F32 R84, -RZ, R11.H1_H1 ;  /* 0x3000000bff547230 */ /* 0x000fe40000004100 */
[-C--:B------:R-:W-:Y:S01]  /*44f0*/  FFMA.FTZ R8, R8, R83.reuse, -R87 ;  /* 0x0000005308087223 */ /* 0x080fe20000010857 */
[----:B------:R-:W-:Y:S02]  /*4500*/  HADD2.F32 R11, -RZ, R9.H1_H1 ;  /* 0x30000009ff0b7230 */ /* 0x000fe40000004100 */
[----:B------:R-:W-:Y:S01]  /*4510*/  FFMA.FTZ R9, R80, R83, R85 ;  /* 0x0000005350097223 */ /* 0x000fe20000010055 */
[----:B------:R-:W-:Y:S02]  /*4520*/  HADD2.F32 R82, -RZ, R82.H1_H1 ;  /* 0x30000052ff527230 */ /* 0x000fe40000004100 */
[-C--:B------:R-:W-:Y:S01]  /*4530*/  FMUL.FTZ R80, R10, R84.reuse ;  /* 0x000000540a507220 */ /* 0x080fe20000410000 */
[----:B------:R-:W-:Y:S01]  /*4540*/  F2FP.F16.E4M3.UNPACK_B R83, R7.H1 ;  /* 0x00000007ff53723e */ /* 0x000fe200030006ff */
[C---:B------:R-:W-:Y:S01]  /*4550*/  FMUL.FTZ R85, R11.reuse, R84 ;  /* 0x000000540b557220 */ /* 0x040fe20000410000 */
[----:B------:R-:W-:Y:S01]  /*4560*/  F2FP.F16.E4M3.UNPACK_B R13, R13.H1 ;  /* 0x0000000dff0d723e */ /* 0x000fe200030006ff */
[----:B------:R-:W-:Y:S01]  /*4570*/  FFMA.FTZ R11, R11, R82, -R80 ;  /* 0x000000520b0b7223 */ /* 0x000fe20000010850 */
[----:B------:R-:W-:Y:S01]  /*4580*/  F2FP.F16.E4M3.UNPACK_B R6, R6.H1 ;  /* 0x00000006ff06723e */ /* 0x000fe200030006ff */
[----:B------:R-:W-:Y:S01]  /*4590*/  HADD2.F32 R80, -RZ, R29.H0_H0 ;  /* 0x2000001dff507230 */ /* 0x000fe20000004100 */
[----:B------:R-:W-:Y:S01]  /*45a0*/  F2FP.SATFINITE.E4M3.F32.PACK_AB_MERGE_C R86, R101, R86, RZ ;  /* 0x000000566556723e */ /* 0x000fe200048070ff */
[----:B------:R-:W-:-:S02]  /*45b0*/  HADD2.F32 R84, -RZ, R83.H0_H0 ;  /* 0x20000053ff547230 */ /* 0x000fc40000004100 */
[----:B------:R-:W-:Y:S01]  /*45c0*/  FFMA.FTZ R10, R10, R82, R85 ;  /* 0x000000520a0a7223 */ /* 0x000fe20000010055 */
[----:B------:R-:W-:Y:S01]  /*45d0*/  HADD2.F32 R7, -RZ, R13.H0_H0 ;  /* 0x2000000dff077230 */ /* 0x000fe20000004100 */
[----:B------:R-:W-:Y:S01]  /*45e0*/  F2FP.SATFINITE.E4M3.F32.PACK_AB_MERGE_C R30, R93, R30, R86 ;  /* 0x0000001e5d1e723e */ /* 0x000fe20004807056 */
[----:B------:R-:W-:Y:S02]  /*45f0*/  HADD2.F32 R82, -RZ, R29.H1_H1 ;  /* 0x3000001dff527230 */ /* 0x000fe40000004100 */
[-C--:B------:R-:W-:Y:S01]  /*4600*/  FMUL.FTZ R86, R80, R84.reuse ;  /* 0x0000005450567220 */ /* 0x080fe20000410000 */
[--C-:B------:R-:W-:Y:S02]  /*4610*/  HADD2.F32 R29, -RZ, R6.reuse.H0_H0 ;  /* 0x20000006ff1d7230 */ /* 0x100fe40000004100 */
[----:B------:R-:W-:Y:S01]  /*4620*/  FMUL.FTZ R85, R7, R84 ;  /* 0x0000005407557220 */ /* 0x000fe20000410000 */
[----:B------:R-:W-:Y:S01]  /*4630*/  HADD2.F32 R13, -RZ, R13.H1_H1 ;  /* 0x3000000dff0d7230 */ /* 0x000fe20000004100 */
[-C--:B------:R-:W-:Y:S01]  /*4640*/  F2FP.F16.E4M3.UNPACK_B R92, R5.reuse.H1 ;  /* 0x00000005ff5c723e */ /* 0x080fe200030006ff */
[----:B------:R-:W-:Y:S01]  /*4650*/  HADD2.F32 R83, -RZ, R83.H1_H1 ;  /* 0x30000053ff537230 */ /* 0x000fe20000004100 */
[----:B------:R-:W-:Y:S01]  /*4660*/  F2FP.F16.E4M3.UNPACK_B R91, R5 ;  /* 0x00000005ff5b723e */ /* 0x000fe200020006ff */
[----:B------:R-:W-:-:S02]  /*4670*/  HADD2.F32 R84, -RZ, R6.H1_H1 ;  /* 0x30000006ff547230 */ /* 0x000fc40000004100 */
[-C--:B------:R-:W-:Y:S01]  /*4680*/  FFMA.FTZ R6, R7, R29.reuse, -R86 ;  /* 0x0000001d07067223 */ /* 0x080fe20000010856 */
[----:B------:R-:W-:Y:S01]  /*4690*/  FFMA.FTZ R7, R80, R29, R85 ;  /* 0x0000001d50077223 */ /* 0x000fe20000010055 */
[CC--:B------:R-:W-:Y:S01]  /*46a0*/  FMUL.FTZ R88, R82.reuse, R83.reuse ;  /* 0x0000005352587220 */ /* 0x0c0fe20000410000 */
[C---:B------:R-:W-:Y:S01]  /*46b0*/  FMUL.FTZ R85, R13.reuse, R83 ;  /* 0x000000530d557220 */ /* 0x040fe20000410000 */
[-C--:B------:R-:W-:Y:S01]  /*46c0*/  F2FP.F16.E4M3.UNPACK_B R29, R15.reuse ;  /* 0x0000000fff1d723e */ /* 0x080fe200020006ff */
[----:B------:R-:W-:Y:S01]  /*46d0*/  HADD2.F32 R5, -RZ, R92.H0_H0 ;  /* 0x2000005cff057230 */ /* 0x000fe20000004100 */
[----:B------:R-:W-:Y:S01]  /*46e0*/  F2FP.F16.E4M3.UNPACK_B R15, R15.H1 ;  /* 0x0000000fff0f723e */ /* 0x000fe200030006ff */
[-C--:B------:R-:W-:Y:S01]  /*46f0*/  FFMA.FTZ R13, R13, R84.reuse, -R88 ;  /* 0x000000540d0d7223 */ /* 0x080fe20000010858 */
[-C--:B------:R-:W-:Y:S01]  /*4700*/  F2FP.F16.E4M3.UNPACK_B R83, R31.reuse ;  /* 0x0000001fff53723e */ /* 0x080fe200020006ff */
[----:B------:R-:W-:Y:S01]  /*4710*/  FFMA.FTZ R80, R82, R84, R85 ;  /* 0x0000005452507223 */ /* 0x000fe20000010055 */
[----:B------:R-:W-:Y:S01]  /*4720*/  F2FP.F16.E4M3.UNPACK_B R84, R31.H1 ;  /* 0x0000001fff54723e */ /* 0x000fe200030006ff */
[----:B------:R-:W-:Y:S01]  /*4730*/  HADD2.F32 R82, -RZ, R15.H0_H0 ;  /* 0x2000000fff527230 */ /* 0x000fe20000004100 */
[-C--:B------:R-:W-:Y:S01]  /*4740*/  F2FP.F16.E4M3.UNPACK_B R88, R4.reuse.H1 ;  /* 0x00000004ff58723e */ /* 0x080fe200030006ff */
[----:B------:R-:W-:Y:S01]  /*4750*/  HADD2.F32 R85, -RZ, R83.H0_H0 ;  /* 0x20000053ff557230 */ /* 0x000fe20000004100 */
[----:B------:R-:W-:Y:S01]  /*4760*/  F2FP.F16.E4M3.UNPACK_B R87, R4 ;  /* 0x00000004ff57723e */ /* 0x000fe200020006ff */
[----:B------:R-:W-:-:S02]  /*4770*/  HADD2.F32 R4, -RZ, R91.H0_H0 ;  /* 0x2000005bff047230 */ /* 0x000fc40000004100 */
[-C--:B------:R-:W-:Y:S01]  /*4780*/  FMUL.FTZ R95, R82, R5.reuse ;  /* 0x00000005525f7220 */ /* 0x080fe20000410000 */
[----:B------:R-:W-:Y:S01]  /*4790*/  HADD2.F32 R31, -RZ, R29.H0_H0 ;  /* 0x2000001dff1f7230 */ /* 0x000fe20000004100 */
[----:B------:R-:W-:Y:S01]  /*47a0*/  F2FP.SATFINITE.E4M3.F32.PACK_AB_MERGE_C R6, R13, R6, RZ ;  /* 0x000000060d06723e */ /* 0x000fe200048070ff */
[----:B------:R-:W-:Y:S02]  /*47b0*/  HADD2.F32 R86, -RZ, R84.H0_H0 ;  /* 0x20000054ff567230 */ /* 0x000fe40000004100 */
[-C--:B------:R-:W-:Y:S01]  /*47c0*/  FMUL.FTZ R94, R85, R4.reuse ;  /* 0x00000004555e7220 */ /* 0x080fe20000410000 */
[----:B------:R-:W-:Y:S02]  /*47d0*/  HADD2.F32 R89, -RZ, R88.H0_H0 ;  /* 0x20000058ff597230 */ /* 0x000fe40000004100 */
[----:B------:R-:W-:Y:S01]  /*47e0*/  FMUL.FTZ R96, R31, R4 ;  /* 0x000000041f607220 */ /* 0x000fe20000410000 */
[----:B------:R-:W-:Y:S02]  /*47f0*/  HADD2.F32 R90, -RZ, R87.H0_H0 ;  /* 0x20000057ff5a7230 */ /* 0x000fe40000004100 */
[----:B------:R-:W-:Y:S01]  /*4800*/  FMUL.FTZ R93, R86, R5 ;  /* 0x00000005565d7220 */ /* 0x000fe20000410000 */
[----:B------:R-:W-:-:S02]  /*4810*/  HADD2.F32 R84, -RZ, R84.H1_H1 ;  /* 0x30000054ff547230 */ /* 0x000fc40000004100 */
[-C--:B------:R-:W-:Y:S01]  /*4820*/  FFMA.FTZ R95, R86, R89.reuse, R95 ;  /* 0x00000059565f7223 */ /* 0x080fe2000001005f */
[----:B------:R-:W-:Y:S02]  /*4830*/  HADD2.F32 R92, -RZ, R92.H1_H1 ;  /* 0x3000005cff5c7230 */ /* 0x000fe40000004100 */
[----:B------:R-:W-:Y:S01]  /*4840*/  FFMA.FTZ R4, R31, R90, -R94 ;  /* 0x0000005a1f047223 */ /* 0x000fe2000001085e */
[----:B------:R-:W-:Y:S02]  /*4850*/  HADD2.F32 R15, -RZ, R15.H1_H1 ;  /* 0x3000000fff0f7230 */ /* 0x000fe40000004100 */
[----:B------:R-:W-:Y:S01]  /*4860*/  FFMA.FTZ R93, R82, R89, -R93 ;  /* 0x00000059525d7223 */ /* 0x000fe2000001085d */
[----:B------:R-:W-:Y:S02]  /*4870*/  HADD2.F32 R83, -RZ, R83.H1_H1 ;  /* 0x30000053ff537230 */ /* 0x000fe40000004100 */
[----:B------:R-:W-:Y:S01]  /*4880*/  FMUL.FTZ R94, R84, R92 ;  /* 0x0000005c545e7220 */ /* 0x000fe20000410000 */
[----:B------:R-:W-:-:S02]  /*4890*/  HADD2.F32 R86, -RZ, R91.H1_H1 ;  /* 0x3000005bff567230 */ /* 0x000fc40000004100 */
[----:B------:R-:W-:Y:S01]  /*48a0*/  FMUL.FTZ R31, R15, R92 ;  /* 0x0000005c0f1f7220 */ /* 0x000fe20000410000 */
[----:B------:R-:W-:Y:S02]  /*48b0*/  HADD2.F32 R88, -RZ, R88.H1_H1 ;  /* 0x30000058ff587230 */ /* 0x000fe40000004100 */
[----:B------:R-:W-:Y:S01]  /*48c0*/  FFMA.FTZ R5, R85, R90, R96 ;  /* 0x0000005a55057223 */ /* 0x000fe20000010060 */
[----:B------:R-:W-:Y:S02]  /*48d0*/  HADD2.F32 R29, -RZ, R29.H1_H1 ;  /* 0x3000001dff1d7230 */ /* 0x000fe40000004100 */
[----:B------:R-:W-:Y:S01]  /*48e0*/  FMUL.FTZ R90, R83, R86 ;  /* 0x00000056535a7220 */ /* 0x000fe20000410000 */
[----:B------:R-:W-:Y:S02]  /*48f0*/  HADD2.F32 R82, -RZ, R87.H1_H1 ;  /* 0x30000057ff527230 */ /* 0x000fe40000004100 */
[-C--:B------:R-:W-:Y:S01]  /*4900*/  FFMA.FTZ R94, R15, R88.reuse, -R94 ;  /* 0x000000580f5e7223 */ /* 0x080fe2000001085e */
[----:B------:R-:W-:Y:S01]  /*4910*/  FFMA.FTZ R84, R84, R88, R31 ;  /* 0x0000005854547223 */ /* 0x000fe2000001001f */
[C---:B------:R-:W-:Y:S01]  /*4920*/  FMUL.FTZ R86, R29.reuse, R86 ;  /* 0x000000561d567220 */ /* 0x040fe20000410000 */
[----:B------:R-:W-:Y:S01]  /*4930*/  F2FP.SATFINITE.E4M3.F32.PACK_AB_MERGE_C R7, R80, R7, RZ ;  /* 0x000000075007723e */ /* 0x000fe200048070ff */
[-C--:B------:R-:W-:Y:S01]  /*4940*/  FFMA.FTZ R29, R29, R82.reuse, -R90 ;  /* 0x000000521d1d7223 */ /* 0x080fe2000001085a */
[----:B------:R-:W-:Y:S01]  /*4950*/  F2FP.SATFINITE.E4M3.F32.PACK_AB_MERGE_C R93, R94, R93, RZ ;  /* 0x0000005d5e5d723e */ /* 0x000fe200048070ff */
[----:B------:R-:W-:Y:S01]  /*4960*/  FFMA.FTZ R86, R83, R82, R86 ;  /* 0x0000005253567223 */ /* 0x000fe20000010056 */
[----:B------:R-:W-:-:S02]  /*4970*/  F2FP.SATFINITE.E4M3.F32.PACK_AB_MERGE_C R84, R84, R95, RZ ;  /* 0x0000005f5454723e */ /* 0x000fc400048070ff */
[----:B------:R-:W-:Y:S02]  /*4980*/  F2FP.SATFINITE.E4M3.F32.PACK_AB_MERGE_C R15, R29, R4, R93 ;  /* 0x000000041d0f723e */ /* 0x000fe4000480705d */
[----:B------:R-:W-:Y:S02]  /*4990*/  F2FP.SATFINITE.E4M3.F32.PACK_AB_MERGE_C R13, R11, R8, R6 ;  /* 0x000000080b0d723e */ /* 0x000fe40004807006 */
[----:B------:R-:W-:Y:S02]  /*49a0*/  F2FP.SATFINITE.E4M3.F32.PACK_AB_MERGE_C R29, R10, R9, R7 ;  /* 0x000000090a1d723e */ /* 0x000fe40004807007 */
[----:B------:R-:W-:-:S07]  /*49b0*/  F2FP.SATFINITE.E4M3.F32.PACK_AB_MERGE_C R31, R86, R5, R84 ;  /* 0x00000005561f723e */ /* 0x000fce0004807054 */
.L_x_1874:
[----:B------:R-:W-:Y:S05]  /*49c0*/  BSYNC B1 ;  /* 0x0000000000017941 */ /* 0x000fea0003800000 */
.L_x_1873:
        /* <DEDUP_REMOVED lines=10> */
.L_x_1856:
[----:B------:R-:W2:Y:S02]  /*4a70*/  LDL R4, [R1+0x4] ;  /* 0x0000040001047983 */ /* 0x000ea40000100800 */
[----:B--2---:R-:W-:-:S13]  /*4a80*/  ISETP.NE.AND P0, PT, R4, 0x3, PT ;  /* 0x000000030400780c */ /* 0x004fda0003f05270 */
[----:B------:R-:W-:Y:S05]  /*4a90*/  @!P0 BRA `(.L_x_1875) ;  /* 0x0000000000048947 */ /* 0x000fea0003800000 */
[----:B------:R-:W-:Y:S01]  /*4aa0*/  BPT.TRAP 0x1 ;  /* 0x000000040000795c */ /* 0x000fe20000300000 */
.L_x_1875:
        /* <DEDUP_REMOVED lines=8> */
.L_x_2096:
[----:B------:R-:W-:Y:S05]  /*4b30*/  BSYNC B1 ;  /* 0x0000000000017941 */ /* 0x000fea0003800000 */
.L_x_1876:
[----:B------:R-:W-:-:S13]  /*4b40*/  ISETP.GE.AND P1, PT, R157, R4, PT ;  /* 0x000000049d00720c */ /* 0x000fda0003f26270 */
[----:B------:R-:W-:Y:S05]  /*4b50*/  @P1 BRA `(.L_x_1863) ;  /* 0x0000000000101947 */ /* 0x000fea0003800000 */
[----:B------:R-:W1:Y:S04]  /*4b60*/  @!P3 LDS.128 R4, [R75+0xe000] ;  /* 0x00e000004b04b984 */ /* 0x000e680000000c00 */
[----:B------:R-:W2:Y:S04]  /*4b70*/  @!P2 LDS.128 R8, [R74+0xe000] ;  /* 0x00e000004a08a984 */ /* 0x000ea80000000c00 */
[----:B-1----:R1:W-:Y:S04]  /*4b80*/  @!P3 STG.E.128 desc[UR40][R12.64], R4 ;  /* 0x000000040c00b986 */ /* 0x0023e8000c101d28 */
[----:B--2---:R1:W-:Y:S02]  /*4b90*/  @!P2 STG.E.128 desc[UR40][R12.64+0x20], R8 ;  /* 0x000020080c00a986 */ /* 0x0043e4000c101d28 */
.L_x_1863:
[----:B------:R-:W-:Y:S05]  /*4ba0*/  BSYNC B0 ;  /* 0x0000000000007941 */ /* 0x000fea0003800000 */
.L_x_1855:
        /* <DEDUP_REMOVED lines=17> */
.L_x_1879:
[----:B------:R-:W-:Y:S05]  /*4cc0*/  BSYNC B0 ;  /* 0x0000000000007941 */ /* 0x000fea0003800000 */
.L_x_1878:
[----:B------:R-:W2:Y:S01]  /*4cd0*/  SYNCS.PHASECHK.TRANS64.TRYWAIT P0, [R76+URZ+0x132b0], R77 ;  /* 0x0132b04d4c0075a7 */ /* 0x000ea2000800017f */
[----:B------:R-:W-:Y:S04]  /*4ce0*/  BSSY B0, `(.L_x_1880) ;  /* 0x0000002000007945 */ /* 0x000fe80003800000 */
[----:B--2---:R-:W-:Y:S05]  /*4cf0*/  @!P0 BRA `(.L_x_1881) ;  /* 0x0000015c00408947 */ /* 0x004fea0003800000 */
.L_x_2097:
[----:B------:R-:W-:Y:S05]  /*4d00*/  BSYNC B0 ;  /* 0x0000000000007941 */ /* 0x000fea0003800000 */
.L_x_1880:
        /* <DEDUP_REMOVED lines=19> */
.L_x_1883:
[----:B------:R-:W-:Y:S05]  /*4e40*/  BSYNC B0 ;  /* 0x0000000000007941 */ /* 0x000fea0003800000 */
.L_x_1882:
[----:B-1----:R-:W5:Y:S01]  /*4e50*/  LDL.LU R5, [R1+0x8] ;  /* 0x0000080001057983 */ /* 0x002f620000300800 */
        /* <DEDUP_REMOVED lines=13> */
[----:B------:R-:W-:Y:S02]  /*4f30*/  PLOP3.LUT P0, PT, PT, PT, PT, 0x8, 0x0 ;  /* 0x000000000000781c */ /* 0x000fe40003f0e170 */
[----:B------:R-:W-:Y:S01]  /*4f40*/  SEL R17, R17, RZ, P1 ;  /* 0x000000ff11117207 */ /* 0x000fe20000800000 */
[----:B------:R0:W-:Y:S01]  /*4f50*/  @!P5 SYNCS.ARRIVE.TRANS64.RED.A1T0 RZ, [R76+URZ], RZ ;  /* 0x000000ff4cffd9a7 */ /* 0x0001e2000810043f */
[----:B-----5:R-:W-:-:S05]  /*4f60*/  LOP3.LUT R5, R5, R4, RZ, 0x3c, !PT ;  /* 0x0000000405057212 */ /* 0x020fca00078e3cff */
[----:B------:R0:W-:Y:S01]  /*4f70*/  STL [R1+0x8], R5 ;  /* 0x0000080501007387 */ /* 0x0001e20000100800 */
[----:B------:R-:W-:Y:S05]  /*4f80*/  @P6 BRA `(.L_x_1884) ;  /* 0xffffffd400706947 */ /* 0x000fea000383ffff */
.L_x_1850:
[----:B------:R-:W-:Y:S04]  /*4f90*/  BSSY B0, `(.L_x_1885) ;  /* 0x0000004000007945 */ /* 0x000fe80003800000 */
[----:B------:R-:W-:Y:S05]  /*4fa0*/  @P0 BRA `(.L_x_1886) ;  /* 0x0000000000080947 */ /* 0x000fea0003800000 */
[----:B------:R-:W2:Y:S02]  /*4fb0*/  FENCE.VIEW.ASYNC.G ;  /* 0x00000000000073c6 */ /* 0x000ea40000000100 */
[----:B--2---:R-:W-:Y:S06]  /*4fc0*/  BAR.ARV 0xc, 0x200 ;  /* 0x0308000000007b1d */ /* 0x004fec0000002000 */
.L_x_1886:
[----:B------:R-:W-:Y:S05]  /*4fd0*/  BSYNC B0 ;  /* 0x0000000000007941 */ /* 0x000fea0003800000 */
.L_x_1885:
[----:B------:R-:W2:Y:S01]  /*4fe0*/  LDL R2, [R1+0x70] ;  /* 0x0000700001027983 */ /* 0x000ea20000100800 */
[----:B------:R-:W-:Y:S01]  /*4ff0*/  ULDC.64 UR4, c[0x0][0x990] ;  /* 0x0002640000047ab9 */ /* 0x000fe20000000a00 */
[----:B------:R-:W-:Y:S02]  /*5000*/  ULDC.64 UR6, c[0x0][0x998] ;  /* 0x0002660000067ab9 */ /* 0x000fe40000000a00 */
[----:B------:R-:W4:Y:S04]  /*5010*/  LDL R4, [R1+0x5c] ;  /* 0x00005c0001047983 */ /* 0x000f280000100800 */
[----:B---3--:R-:W3:Y:S01]  /*5020*/  LDL R15, [R1+0x48] ;  /* 0x00004800010f7983 */ /* 0x008ee20000100800 */
[----:B------:R-:W-:Y:S02]  /*5030*/  ISETP.NE.U32.AND P0, PT, RZ, UR4, PT ;  /* 0x00000004ff007c0c */ /* 0x000fe4000bf05070 */
[----:B------:R-:W-:Y:S01]  /*5040*/  ISETP.NE.U32.AND P1, PT, RZ, UR6, PT ;  /* 0x00000006ff007c0c */ /* 0x000fe2000bf25070 */
[----:B------:R-:W3:Y:S01]  /*5050*/  LDL R14, [R1+0x3c] ;  /* 0x00003c00010e7983 */ /* 0x000ee20000100800 */
[----:B------:R-:W-:-:S02]  /*5060*/  ISETP.NE.AND.EX P0, PT, RZ, UR5, PT, P0 ;  /* 0x00000005ff007c0c */ /* 0x000fc4000bf05300 */
[----:B------:R-:W-:-:S11]  /*5070*/  ISETP.NE.AND.EX P1, PT, RZ, UR7, PT, P1 ;  /* 0x00000007ff007c0c */ /* 0x000fd6000bf25310 */
[----:B------:R-:W2:Y:S08]  /*5080*/  @P0 LDC.64 R6, c[0x0][0x9a8] ;  /* 0x00026a00ff060b82 */ /* 0x000eb00000000a00 */
[----:B------:R-:W0:Y:S08]  /*5090*/  @P1 LDC.64 R8, c[0x0][0x9b8] ;  /* 0x00026e00ff081b82 */ /* 0x000e300000000a00 */
[----:B-1----:R-:W3:Y:S08]  /*50a0*/  @P0 LDC.64 R10, c[0x0][0x9b0] ;  /* 0x00026c00ff0a0b82 */ /* 0x002ef00000000a00 */
[----:B------:R-:W1:Y:S01]  /*50b0*/  @P1 LDC.64 R12, c[0x0][0x9c0] ;  /* 0x00027000ff0c1b82 */ /* 0x000e620000000a00 */
[----:B--2---:R-:W-:-:S02]  /*50c0*/  @P0 IMAD R0, R2, R6, RZ ;  /* 0x0000000602000224 */ /* 0x004fc400078e02ff */
[----:B0-----:R-:W-:Y:S02]  /*50d0*/  @P1 IMAD R2, R2, R8, RZ ;  /* 0x0000000802021224 */ /* 0x001fe400078e02ff */
[C---:B----4-:R-:W-:Y:S02]  /*50e0*/  @P0 IMAD R7, R4.reuse, R7, R0 ;  /* 0x0000000704070224 */ /* 0x050fe400078e0200 */
[C---:B------:R-:W-:Y:S02]  /*50f0*/  @P1 IMAD R9, R4.reuse, R9, R2 ;  /* 0x0000000904091224 */ /* 0x040fe400078e0202 */
[----:B------:R-:W-:-:S04]  /*5100*/  @P0 IMAD.WIDE.U32 R2, R4, R6, RZ ;  /* 0x0000000604020225 */ /* 0x000fc800078e00ff */
[----:B------:R-:W-:-:S04]  /*5110*/  @P1 IMAD.WIDE.U32 R4, R4, R8, RZ ;  /* 0x0000000804041225 */ /* 0x000fc800078e00ff */
[----:B------:R-:W-:Y:S02]  /*5120*/  @P0 IMAD.IADD R3, R3, 0x1, R7 ;  /* 0x0000000103030824 */ /* 0x000fe400078e0207 */
[----:B------:R-:W-:Y:S02]  /*5130*/  @P1 IMAD.IADD R5, R5, 0x1, R9 ;  /* 0x0000000105051824 */ /* 0x000fe400078e0209 */
[----:B---3--:R-:W-:-:S04]  /*5140*/  @P0 IMAD.WIDE.U32 R2, R15, R10, R2 ;  /* 0x0000000a0f020225 */ /* 0x008fc800078e0002 */
[C---:B-1----:R-:W-:Y:S01]  /*5150*/  @P1 IMAD.WIDE.U32 R6, R15.reuse, R12, R4 ;  /* 0x0000000c0f061225 */ /* 0x042fe200078e0004 */
[----:B------:R-:W-:Y:S01]  /*5160*/  @P0 LEA R4, P2, R2, UR4, 0x2 ;  /* 0x0000000402040c11 */ /* 0x000fe2000f8410ff */
[----:B------:R-:W-:Y:S02]  /*5170*/  ULDC UR4, c[0x0][0x988] ;  /* 0x0002620000047ab9 */ /* 0x000fe40000000800 */
[C---:B------:R-:W-:Y:S01]  /*5180*/  @P0 IMAD R5, R15.reuse, R11, R3 ;  /* 0x0000000b0f050224 */ /* 0x040fe200078e0203 */
[----:B------:R-:W-:Y:S01]  /*5190*/  @P1 LEA R8, P3, R6, UR6, 0x2 ;  /* 0x0000000606081c11 */ /* 0x000fe2000f8610ff */
[----:B------:R-:W-:Y:S02]  /*51a0*/  @P1 IMAD R3, R15, R13, R7 ;  /* 0x0000000d0f031224 */ /* 0x000fe400078e0207 */
[----:B------:R-:W-:Y:S01]  /*51b0*/  IMAD.MOV.U32 R0, RZ, RZ, 0x3f800000 ;  /* 0x3f800000ff007424 */ /* 0x000fe200078e00ff */
[----:B------:R-:W-:Y:S02]  /*51c0*/  @P0 LEA.HI.X R5, R2, UR5, R5, 0x2, P2 ;  /* 0x0000000502050c11 */ /* 0x000fe400090f1405 */
[----:B------:R-:W-:Y:S01]  /*51d0*/  @P1 LEA.HI.X R9, R6, UR7, R3, 0x2, P3 ;  /* 0x0000000706091c11 */ /* 0x000fe200098f1403 */
[----:B------:R-:W-:Y:S01]  /*51e0*/  IMAD.MOV.U32 R3, RZ, RZ, 0x3f800000 ;  /* 0x3f800000ff037424 */ /* 0x000fe200078e00ff */
[----:B------:R-:W0:Y:S03]  /*51f0*/  LDC R2, c[0x0][0x448] ;  /* 0x00011200ff027b82 */ /* 0x000e260000000800 */
[----:B------:R-:W2:Y:S04]  /*5200*/  @P1 LDG.E R0, desc[UR40][R8.64] ;  /* 0x0000002808001981 */ /* 0x000ea8000c1e1900 */
[----:B------:R-:W2:Y:S01]  /*5210*/  @P0 LDG.E R3, desc[UR40][R4.64] ;  /* 0x0000002804030981 */ /* 0x000ea2000c1e1900 */
[----:B0-----:R-:W-:-:S13]  /*5220*/  ISETP.NE.AND P0, PT, R2, 0x1, PT ;  /* 0x000000010200780c */ /* 0x001fda0003f05270 */
[----:B------:R-:W0:Y:S08]  /*5230*/  @P0 LDC R2, c[0x0][0x44c] ;  /* 0x00011300ff020b82 */ /* 0x000e300000000800 */
[----:B------:R-:W1:Y:S01]  /*5240*/  @P0 LDC R11, c[0x0][0x450] ;  /* 0x00011400ff0b0b82 */ /* 0x000e620000000800 */
[----:B------:R-:W-:-:S04]  /*5250*/  VIADD R7, R14, 0xbf ;  /* 0x000000bf0e077836 */ /* 0x000fc80000000000 */
[----:B0-----:R-:W-:-:S05]  /*5260*/  @P0 IMAD.HI.U32 R2, R7, R2, RZ ;  /* 0x0000000207020227 */ /* 0x001fca00078e00ff */
[----:B-1----:R-:W-:-:S05]  /*5270*/  @P0 SHF.R.U32.HI R7, RZ, R11, R2 ;  /* 0x0000000bff070219 */ /* 0x002fca0000011602 */
[----:B------:R-:W-:-:S04]  /*5280*/  IMAD.IADD R7, R32, 0x1, R7 ;  /* 0x0000000120077824 */ /* 0x000fc800078e0207 */
[----:B------:R-:W-:-:S05]  /*5290*/  IMAD.HI R7, R7, 0x66666667, RZ ;  /* 0x6666666707077827 */ /* 0x000fca00078e02ff */
[----:B------:R-:W-:-:S04]  /*52a0*/  SHF.R.U32.HI R2, RZ, 0x1f, R7 ;  /* 0x0000001fff027819 */ /* 0x000fc80000011607 */
[----:B------:R-:W-:-:S04]  /*52b0*/  LEA.HI.SX32 R2, R7, R2, 0x1a ;  /* 0x0000000207027211 */ /* 0x000fc800078fd2ff */
[----:B------:R-:W-:-:S04]  /*52c0*/  VIMNMX R27, R27, R2, PT ;  /* 0x000000021b1b7248 */ /* 0x000fc80003fe0100 */
[----:B------:R-:W-:Y:S01]  /*52d0*/  ISETP.GE.AND P0, PT, R27, 0x1, PT ;  /* 0x000000011b00780c */ /* 0x000fe20003f06270 */
[----:B------:R-:W-:Y:S01]  /*52e0*/  BSSY B0, `(.L_x_1887) ;  /* 0x0000023000007945 */ /* 0x000fe20003800000 */
[----:B------:R-:W-:Y:S02]  /*52f0*/  IMAD.MOV.U32 R104, RZ, RZ, RZ ;  /* 0x000000ffff687224 */ /* 0x000fe400078e00ff */
[----:B--2---:R-:W-:-:S04]  /*5300*/  FMUL.FTZ R0, R3, R0 ;  /* 0x0000000003007220 */ /* 0x004fc80000410000 */
[----:B------:R-:W-:-:S05]  /*5310*/  FMUL.FTZ R2, R0, UR4 ;  /* 0x0000000400027c20 */ /* 0x000fca0008410000 */
        /* <DEDUP_REMOVED lines=31> */
.L_x_1888:
[----:B------:R-:W-:Y:S05]  /*5510*/  BSYNC B0 ;  /* 0x0000000000007941 */ /* 0x000fea0003800000 */
.L_x_1887:
[----:B------:R-:W2:Y:S01]  /*5520*/  LDL R0, [R1+0x74] ;  /* 0x0000740001007983 */ /* 0x000ea20000100800 */
[----:B------:R-:W-:Y:S02]  /*5530*/  PLOP3.LUT P0, PT, PT, PT, PT, 0x80, 0x0 ;  /* 0x000000000000781c */ /* 0x000fe40003f0f070 */
        /* <DEDUP_REMOVED lines=16> */
[----:B------:R-:W-:Y:S01]  /*5640*/  CS2R R50, SRZ ;  /* 0x0000000000327805 */ /* 0x000fe2000001ff00 */
        /* <DEDUP_REMOVED lines=37> */
.L_x_1891:
[----:B------:R-:W-:Y:S05]  /*58a0*/  BSYNC B6 ;  /* 0x0000000000067941 */ /* 0x000fea0003800000 */
.L_x_1890:
        /* <DEDUP_REMOVED lines=13> */
.L_x_1895:
[----:B-1----:R1:W2:Y:S02]  /*5980*/  SYNCS.PHASECHK.TRANS64.TRYWAIT P0, [R16+URZ+0x13200], R3 ;  /* 0x01320003100075a7 */ /* 0x0022a4000800017f */
[----:B--2---:R-:W-:Y:S05]  /*5990*/  @!P0 NANOSLEEP.SYNCS 0x989680 ;  /* 0x009896800000895d */ /* 0x004fea0003900000 */
[----:B------:R-:W2:Y:S02]  /*59a0*/  @!P0 SYNCS.PHASECHK.TRANS64 P0, [R16+URZ+0x13200], R3 ;  /* 0x01320003100085a7 */ /* 0x000ea4000800007f */
[----:B--2---:R-:W-:Y:S05]  /*59b0*/  @!P0 BRA `(.L_x_1895) ;  /* 0xfffffffc00f08947 */ /* 0x004fea000383ffff */
.L_x_1894:
[----:B------:R-:W-:Y:S05]  /*59c0*/  BSYNC B0 ;  /* 0x0000000000007941 */ /* 0x000fea0003800000 */
.L_x_1893:
[----:B------:R-:W-:Y:S05]  /*59d0*/  BRA `(.L_x_1896) ;  /* 0x0000002800f47947 */ /* 0x000fea0003800000 */
.L_x_1892:
        /* <DEDUP_REMOVED lines=30> */
.L_x_1898:
[----:B------:R-:W-:Y:S05]  /*5bc0*/  BSYNC B6 ;  /* 0x0000000000067941 */ /* 0x000fea0003800000 */
.L_x_1897:
[----:B------:R-:W2:Y:S01]  /*5bd0*/  LDL R20, [R1+0x3c] ;  /* 0x00003c0001147983 */ /* 0x000ea20000100800 */
[----:B------:R-:W-:Y:S01]  /*5be0*/  ULDC.U8 UR4, c[0x0][0x410] ;  /* 0x0001040000047ab9 */ /* 0x000fe20000000000 */
[----:B------:R-:W-:Y:S01]  /*5bf0*/  BSSY B0, `(.L_x_1899) ;  /* 0x0000293000007945 */ /* 0x000fe20003800000 */
[----:B------:R-:W-:Y:S01]  /*5c00*/  ISETP.NE.AND P0, PT, RZ, UR4, PT ;  /* 0x00000004ff007c0c */ /* 0x000fe2000bf05270 */
[----:B--2---:R-:W-:-:S12]  /*5c10*/  IMAD.IADD R10, R157, 0x1, R20 ;  /* 0x000000019d0a7824 */ /* 0x004fd800078e0214 */
[----:B------:R-:W-:Y:S05]  /*5c20*/  @!P0 BRA `(.L_x_1900) ;  /* 0x00000014003c8947 */ /* 0x000fea0003800000 */
        /* <DEDUP_REMOVED lines=16> */
[----:B------:R-:W-:Y:S01]  /*5d30*/  IMAD R4, R0, UR4, RZ ;  /* 0x0000000400047c24 */ /* 0x000fe2000f8e02ff */
[----:B------:R-:W-:Y:S01]  /*5d40*/  IADD3 R5, P1, R8, UR8, RZ ;  /* 0x0000000808057c10 */ /* 0x000fe2000ff3e0ff */
[----:B------:R-:W-:-:S04]  /*5d50*/  IMAD.WIDE.U32 R6, R11, UR4, R6 ;  /* 0x000000040b067c25 */ /* 0x000fc8000f8e0006 */
[----:B------:R-:W-:Y:S02]  /*5d60*/  IMAD R0, R0, UR6, RZ ;  /* 0x0000000600007c24 */ /* 0x000fe4000f8e02ff */
[C---:B------:R-:W-:Y:S01]  /*5d70*/  IMAD R13, R11.reuse, UR5, R4 ;  /* 0x000000050b0d7c24 */ /* 0x040fe2000f8e0204 */
[----:B------:R-:W-:Y:S01]  /*5d80*/  ULDC.64 UR4, c[0x0][0x3e8] ;  /* 0x0000fa0000047ab9 */ /* 0x000fe20000000a00 */
[----:B------:R-:W-:Y:S01]  /*5d90*/  IMAD R8, R11, UR7, R0 ;  /* 0x000000070b087c24 */ /* 0x000fe2000f8e0200 */
[----:B------:R-:W-:Y:S01]  /*5da0*/  IADD3 R3, P0, R6, UR4, RZ ;  /* 0x0000000406037c10 */ /* 0x000fe2000ff1e0ff */
[----:B------:R-:W-:-:S03]  /*5db0*/  UMOV UR4, 0xffffffff ;  /* 0xffffffff00047882 */ /* 0x000fc60000000000 */
[----:B------:R-:W-:Y:S02]  /*5dc0*/  IADD3.X R13, R7, UR5, R13, P0, !PT ;  /* 0x00000005070d7c10 */ /* 0x000fe400087fe40d */
[----:B------:R-:W-:Y:S01]  /*5dd0*/  IADD3.X R4, R9, UR9, R8, P1, !PT ;  /* 0x0000000909047c10 */ /* 0x000fe20008ffe408 */
[----:B------:R-:W-:Y:S06]  /*5de0*/  BRA.DIV UR4, `(.L_x_1901) ;  /* 0x0000014e04187947 */ /* 0x000fec000b800000 */
[----:B------:R0:W1:Y:S04]  /*5df0*/  SHFL.IDX PT, R0, R13, RZ, 0x1e1f ;  /* 0x001e1fff0d007589 */ /* 0x00006800000e0000 */
[----:B------:R-:W2:Y:S04]  /*5e00*/  SHFL.IDX PT, R3, R3, RZ, 0x1e1f ;  /* 0x001e1fff03037589 */ /* 0x000ea800000e0000 */
[----:B------:R-:W3:Y:S04]  /*5e10*/  SHFL.IDX PT, R4, R4, RZ, 0x1e1f ;  /* 0x001e1fff04047589 */ /* 0x000ee800000e0000 */
[----:B------:R0:W4:Y:S02]  /*5e20*/  SHFL.IDX PT, R14, R5, RZ, 0x1e1f ;  /* 0x001e1fff050e7589 */ /* 0x00012400000e0000 */
.L_x_2103:
[----:B0-----:R-:W5:Y:S04]  /*5e30*/  LDL R5, [R1+0x24] ;  /* 0x0000240001057983 */ /* 0x001f680000100800 */
[----:B------:R-:W2:Y:S01]  /*5e40*/  LDL R6, [R1+0x6c] ;  /* 0x00006c0001067983 */ /* 0x000ea20000100800 */
[----:B------:R-:W-:Y:S01]  /*5e50*/  BSSY B1, `(.L_x_1902) ;  /* 0x0000023000017945 */ /* 0x000fe20003800000 */
[----:B------:R-:W-:Y:S02]  /*5e60*/  CS2R R20, SRZ ;  /* 0x0000000000147805 */ /* 0x000fe4000001ff00 */
[----:B------:R-:W-:Y:S02]  /*5e70*/  CS2R R8, SRZ ;  /* 0x0000000000087805 */ /* 0x000fe4000001ff00 */
[----:B------:R-:W-:Y:S01]  /*5e80*/  CS2R R12, SRZ ;  /* 0x00000000000c7805 */ /* 0x000fe2000001ff00 */
[----:B-----5:R-:W-:Y:S01]  /*5e90*/  IMAD R24, R5, R24, RZ ;  /* 0x0000001805187224 */ /* 0x020fe200078e02ff */
[----:B--2---:R-:W-:-:S04]  /*5ea0*/  LEA.HI R5, R6, R6, RZ, 0x1 ;  /* 0x0000000606057211 */ /* 0x004fc800078f08ff */
        /* <DEDUP_REMOVED lines=29> */
.L_x_1903:
[----:B------:R-:W-:Y:S05]  /*6080*/  BSYNC B1 ;  /* 0x0000000000017941 */ /* 0x000fea0003800000 */
.L_x_1902:
[----:B------:R-:W2:Y:S01]  /*6090*/  SYNCS.PHASECHK.TRANS64.TRYWAIT P0, [R16+URZ+0x13200], R5 ;  /* 0x01320005100075a7 */ /* 0x000ea2000800017f */
[----:B------:R-:W-:Y:S01]  /*60a0*/  IMAD R25, R25, -0xc0, R24 ;  /* 0xffffff4019197824 */ /* 0x000fe200078e0218 */
[----:B------:R-:W-:Y:S04]  /*60b0*/  BSSY B1, `(.L_x_1904) ;  /* 0x0000004000017945 */ /* 0x000fe80003800000 */
[----:B-1----:R-:W-:-:S04]  /*60c0*/  VIMNMX R0, R25, 0xc0, PT ;  /* 0x000000c019007848 */ /* 0x002fc80003fe0100 */
[----:B------:R-:W-:Y:S01]  /*60d0*/  ISETP.GE.AND P1, PT, R157, R0, PT ;  /* 0x000000009d00720c */ /* 0x000fe20003f26270 */
[----:B--2---:R-:W-:-:S12]  /*60e0*/  @!P0 BRA `(.L_x_1905) ;  /* 0x0000014800c48947 */ /* 0x004fd80003800000 */
.L_x_2104:
[----:B------:R-:W-:Y:S05]  /*60f0*/  BSYNC B1 ;  /* 0x0000000000017941 */ /* 0x000fea0003800000 */
.L_x_1904:
        /* <DEDUP_REMOVED lines=37> */
[----:B------:R-:W-:Y:S02]  /*6350*/  LOP3.LUT R27, R27, 0xff000000, R20, 0xf8, !PT ;  /* 0xff0000001b1b7812 */ /* 0x000fe400078ef814 */
[-C--:B0-----:R-:W-:Y:S02]  /*6360*/  F2FP.F16.E4M3.UNPACK_B R3, R6.reuse.H1 ;  /* 0x00000006ff03723e */ /* 0x081fe400030006ff */
[----:B------:R-:W-:Y:S02]  /*6370*/  F2FP.F16.E4M3.UNPACK_B R26, R29 ;  /* 0x0000001dff1a723e */ /* 0x000fe400020006ff */
[----:B------:R-:W-:Y:S01]  /*6380*/  F2FP.F16.E4M3.UNPACK_B R20, R25 ;  /* 0x00000019ff14723e */ /* 0x000fe200020006ff */
[--C-:B------:R-:W-:Y:S01]  /*6390*/  HADD2.F32 R13, -RZ, R3.reuse.H0_H0 ;  /* 0x20000003ff0d7230 */ /* 0x100fe20000004100 */
[----:B------:R-:W-:Y:S01]  /*63a0*/  LOP3.LUT R24, R15, 0xff000000, R12, 0xf8, !PT ;  /* 0xff0000000f187812 */ /* 0x000fe200078ef80c */
[----:B------:R-:W-:Y:S01]  /*63b0*/  HADD2.F32 R12, -RZ, R3.H1_H1 ;  /* 0x30000003ff0c7230 */ /* 0x000fe20000004100 */
[----:B------:R-:W-:Y:S01]  /*63c0*/  F2FP.F16.E4M3.UNPACK_B R6, R6 ;  /* 0x00000006ff06723e */ /* 0x000fe200020006ff */
[----:B------:R-:W-:Y:S01]  /*63d0*/  HADD2.F32 R30, -RZ, R26.H1_H1 ;  /* 0x3000001aff1e7230 */ /* 0x000fe20000004100 */
[-C--:B------:R-:W-:Y:S01]  /*63e0*/  F2FP.F16.E4M3.UNPACK_B R14, R7.reuse ;  /* 0x00000007ff0e723e */ /* 0x080fe200020006ff */
[----:B------:R-:W-:Y:S01]  /*63f0*/  HADD2.F32 R21, -RZ, R20.H1_H1 ;  /* 0x30000014ff157230 */ /* 0x000fe20000004100 */
[----:B------:R-:W-:Y:S01]  /*6400*/  F2FP.F16.E4M3.UNPACK_B R15, R7.H1 ;  /* 0x00000007ff0f723e */ /* 0x000fe200030006ff */
[----:B------:R-:W-:-:S02]  /*6410*/  HADD2.F32 R26, -RZ, R26.H0_H0 ;  /* 0x2000001aff1a7230 */ /* 0x000fc40000004100 */
[CC--:B------:R-:W-:Y:S01]  /*6420*/  FMUL.FTZ R32, R12.reuse, R30.reuse ;  /* 0x0000001e0c207220 */ /* 0x0c0fe20000410000 */
[----:B------:R-:W-:Y:S01]  /*6430*/  F2FP.F16.E4M3.UNPACK_B R7, R5 ;  /* 0x00000005ff07723e */ /* 0x000fe200020006ff */
[----:B------:R-:W-:Y:S01]  /*6440*/  FMUL.FTZ R31, R12, R21 ;  /* 0x000000150c1f7220 */ /* 0x000fe20000410000 */
[----:B------:R-:W-:Y:S01]  /*6450*/  F2FP.F16.E4M3.UNPACK_B R12, R5.H1 ;  /* 0x00000005ff0c723e */ /* 0x000fe200030006ff */
[----:B------:R-:W-:Y:S02]  /*6460*/  HADD2.F32 R5, -RZ, R6.H1_H1 ;  /* 0x30000006ff057230 */ /* 0x000fe40000004100 */
[C---:B------:R-:W-:Y:S01]  /*6470*/  FFMA.FTZ R34, R13.reuse, R21, -R32 ;  /* 0x000000150d227223 */ /* 0x040fe20000010820 */
[----:B------:R-:W-:Y:S02]  /*6480*/  HADD2.F32 R20, -RZ, R20.H0_H0 ;  /* 0x20000014ff147230 */ /* 0x000fe40000004100 */
[----:B------:R-:W-:Y:S01]  /*6490*/  FFMA.FTZ R35, R13, R30, R31 ;  /* 0x0000001e0d237223 */ /* 0x000fe2000001001f */
[----:B------:R-:W-:Y:S01]  /*64a0*/  HADD2.F32 R6, -RZ, R6.H0_H0 ;  /* 0x20000006ff067230 */ /* 0x000fe20000004100 */
[----:B------:R-:W-:Y:S01]  /*64b0*/  F2FP.F16.E4M3.UNPACK_B R29, R29.H1 ;  /* 0x0000001dff1d723e */ /* 0x000fe200030006ff */
[C---:B------:R-:W-:Y:S01]  /*64c0*/  FMUL.FTZ R13, R5.reuse, R26 ;  /* 0x0000001a050d7220 */ /* 0x040fe20000410000 */
[----:B------:R-:W-:Y:S01]  /*64d0*/  F2FP.F16.E4M3.UNPACK_B R25, R25.H1 ;  /* 0x00000019ff19723e */ /* 0x000fe200030006ff */
[----:B------:R-:W-:Y:S01]  /*64e0*/  FMUL.FTZ R33, R5, R20 ;  /* 0x0000001405217220 */ /* 0x000fe20000410000 */
[----:B------:R-:W-:-:S02]  /*64f0*/  HADD2.F32 R5, -RZ, R14.H1_H1 ;  /* 0x3000000eff057230 */ /* 0x000fc40000004100 */
[C---:B------:R-:W-:Y:S01]  /*6500*/  FFMA.FTZ R31, R6.reuse, R20, -R13 ;  /* 0x00000014061f7223 */ /* 0x040fe2000001080d */
[----:B------:R-:W-:Y:S02]  /*6510*/  HADD2.F32 R21, -RZ, R29.H0_H0 ;  /* 0x2000001dff157230 */ /* 0x000fe40000004100 */
[----:B------:R-:W-:Y:S01]  /*6520*/  FFMA.FTZ R32, R6, R26, R33 ;  /* 0x0000001a06207223 */ /* 0x000fe20000010021 */
[----:B------:R-:W-:Y:S01]  /*6530*/  HADD2.F32 R13, -RZ, R25.H0_H0 ;  /* 0x20000019ff0d7230 */ /* 0x000fe20000004100 */
[----:B------:R-:W-:Y:S01]  /*6540*/  F2FP.F16.E4M3.UNPACK_B R3, R4 ;  /* 0x00000004ff03723e */ /* 0x000fe200020006ff */
        /* <DEDUP_REMOVED lines=59> */
.L_x_1908:
[----:B------:R-:W-:Y:S05]  /*6900*/  BSYNC B1 ;  /* 0x0000000000017941 */ /* 0x000fea0003800000 */
.L_x_1907:
[----:B------:R-:W-:Y:S05]  /*6910*/  @P1 BRA `(.L_x_1906) ;  /* 0x0000001c00001947 */ /* 0x000fea0003800000 */
[----:B0-----:R-:W2:Y:S01]  /*6920*/  LDL R0, [R1+0x84] ;  /* 0x0000840001007983 */ /* 0x001ea20000100800 */
[----:B-----5:R-:W-:Y:S01]  /*6930*/  IMAD.IADD R3, R16, 0x1, R39 ;  /* 0x0000000110037824 */ /* 0x020fe200078e0227 */
[----:B------:R-:W-:Y:S02]  /*6940*/  SHF.R.U32.HI R13, RZ, 0x8, R11 ;  /* 0x00000008ff0d7819 */ /* 0x000fe4000001160b */
[----:B------:R-:W-:Y:S02]  /*6950*/  SHF.R.U32.HI R24, RZ, 0x8, R9 ;  /* 0x00000008ff187819 */ /* 0x000fe40000011609 */
[----:B------:R-:W-:Y:S02]  /*6960*/  SHF.R.U32.HI R15, RZ, 0x8, R8 ;  /* 0x00000008ff0f7819 */ /* 0x000fe40000011608 */
[----:B----4-:R-:W-:Y:S02]  /*6970*/  LOP3.LUT R14, R11, 0xff, RZ, 0xc0, !PT ;  /* 0x000000ff0b0e7812 */ /* 0x010fe400078ec0ff */
        /* <DEDUP_REMOVED lines=25> */
[----:B--2---:R-:W-:Y:S01]  /*6b10*/  LOP3.LUT P0, RZ, R0, 0x2, RZ, 0xc0, !PT ;  /* 0x0000000200ff7812 */ /* 0x004fe2000780c0ff */
[----:B------:R-:W-:-:S12]  /*6b20*/  VIADD R0, R3, 0x20 ;  /* 0x0000002003007836 */ /* 0x000fd80000000000 */
[----:B------:R-:W-:Y:S01]  /*6b30*/  @P0 VIADD R0, R3, 0xffffffe0 ;  /* 0xffffffe003000836 */ /* 0x000fe20000000000 */
[----:B------:R-:W-:-:S04]  /*6b40*/  SHF.R.U32.HI R3, RZ, 0x8, R10 ;  /* 0x00000008ff037819 */ /* 0x000fc8000001160a */
[----:B-1----:R-:W0:Y:S01]  /*6b50*/  LDS.128 R4, [R0+0xb000] ;  /* 0x00b0000000047984 */ /* 0x002e220000000c00 */
        /* <DEDUP_REMOVED lines=18> */
[----:B------:R-:W-:Y:S01]  /*6c80*/  FMUL.FTZ R27, R8, R14 ;  /* 0x0000000e081b7220 */ /* 0x000fe20000410000 */
        /* <DEDUP_REMOVED lines=73> */
.L_x_1900:
        /* <DEDUP_REMOVED lines=18> */
[C---:B------:R-:W-:Y:S01]  /*7240*/  IMAD R13, R7.reuse, UR5, R6 ;  /* 0x00000005070d7c24 */ /* 0x040fe2000f8e0206 */
[----:B------:R-:W-:Y:S01]  /*7250*/  ULDC.64 UR4, c[0x0][0x3e8] ;  /* 0x0000fa0000047ab9 */ /* 0x000fe20000000a00 */
[----:B------:R-:W-:Y:S01]  /*7260*/  IMAD R0, R0, UR6, RZ ;  /* 0x0000000600007c24 */ /* 0x000fe2000f8e02ff */
[----:B------:R-:W-:Y:S01]  /*7270*/  IADD3 R3, P0, R4, UR4, RZ ;  /* 0x0000000404037c10 */ /* 0x000fe2000ff1e0ff */
[----:B------:R-:W-:Y:S01]  /*7280*/  UMOV UR4, 0xffffffff ;  /* 0xffffffff00047882 */ /* 0x000fe20000000000 */
[----:B------:R-:W-:Y:S01]  /*7290*/  IADD3 R4, P1, R20, UR8, RZ ;  /* 0x0000000814047c10 */ /* 0x000fe2000ff3e0ff */
[----:B------:R-:W-:Y:S01]  /*72a0*/  IMAD R20, R7, UR7, R0 ;  /* 0x0000000707147c24 */ /* 0x000fe2000f8e0200 */
[----:B------:R-:W-:-:S04]  /*72b0*/  IADD3.X R13, R5, UR5, R13, P0, !PT ;  /* 0x00000005050d7c10 */ /* 0x000fc800087fe40d */
[----:B------:R-:W-:Y:S01]  /*72c0*/  IADD3.X R20, R21, UR9, R20, P1, !PT ;  /* 0x0000000915147c10 */ /* 0x000fe20008ffe414 */
[----:B------:R-:W-:Y:S06]  /*72d0*/  BRA.DIV UR4, `(.L_x_1909) ;  /* 0x0000013a045c7947 */ /* 0x000fec000b800000 */
[----:B------:R0:W1:Y:S04]  /*72e0*/  SHFL.IDX PT, R0, R13, RZ, 0x1e1f ;  /* 0x001e1fff0d007589 */ /* 0x00006800000e0000 */
[----:B------:R-:W2:Y:S04]  /*72f0*/  SHFL.IDX PT, R3, R3, RZ, 0x1e1f ;  /* 0x001e1fff03037589 */ /* 0x000ea800000e0000 */
[----:B------:R-:W3:Y:S04]  /*7300*/  SHFL.IDX PT, R20, R20, RZ, 0x1e1f ;  /* 0x001e1fff14147589 */ /* 0x000ee800000e0000 */
[----:B------:R0:W4:Y:S02]  /*7310*/  SHFL.IDX PT, R14, R4, RZ, 0x1e1f ;  /* 0x001e1fff040e7589 */ /* 0x00012400000e0000 */
.L_x_2110:
        /* <DEDUP_REMOVED lines=26> */
.L_x_1911:
[----:B------:R-:W-:Y:S05]  /*74c0*/  BSYNC B1 ;  /* 0x0000000000017941 */ /* 0x000fea0003800000 */
.L_x_1910:
[----:B------:R-:W2:Y:S01]  /*74d0*/  SYNCS.PHASECHK.TRANS64.TRYWAIT P1, [R16+URZ+0x13200], R21 ;  /* 0x01320015100075a7 */ /* 0x000ea2000802017f */
[----:B------:R-:W-:Y:S01]  /*74e0*/  IMAD R25, R25, -0xc0, R24 ;  /* 0xffffff4019197824 */ /* 0x000fe200078e0218 */
[----:B------:R-:W-:Y:S01]  /*74f0*/  ISETP.GE.AND P0, PT, R18, R27, PT ;  /* 0x0000001b1200720c */ /* 0x000fe20003f06270 */
[----:B------:R-:W-:Y:S03]  /*7500*/  BSSY B1, `(.L_x_1912) ;  /* 0x0000004000017945 */ /* 0x000fe60003800000 */
[----:B-1----:R-:W-:-:S04]  /*7510*/  VIMNMX R0, R25, 0xc0, PT ;  /* 0x000000c019007848 */ /* 0x002fc80003fe0100 */
[----:B------:R-:W-:Y:S01]  /*7520*/  ISETP.GE.OR P0, PT, R157, R0, P0 ;  /* 0x000000009d00720c */ /* 0x000fe20000706670 */
[----:B--2---:R-:W-:-:S12]  /*7530*/  @!P1 BRA `(.L_x_1913) ;  /* 0x0000013800309947 */ /* 0x004fd80003800000 */
.L_x_2111:
[----:B------:R-:W-:Y:S05]  /*7540*/  BSYNC B1 ;  /* 0x0000000000017941 */ /* 0x000fea0003800000 */
.L_x_1912:
[----:B------:R-:W-:Y:S05]  /*7550*/  @P0 BRA `(.L_x_1906) ;  /* 0x0000000c00f00947 */ /* 0x000fea0003800000 */
[----:B------:R-:W2:Y:S04]  /*7560*/  LDL R35, [R1+0x4c] ;  /* 0x00004c0001237983 */ /* 0x000ea80000100800 */
[----:B------:R-:W2:Y:S04]  /*7570*/  LDL R31, [R1+0x50] ;  /* 0x00005000011f7983 */ /* 0x000ea80000100800 */
[----:B------:R-:W2:Y:S04]  /*7580*/  LDL R29, [R1+0x54] ;  /* 0x00005400011d7983 */ /* 0x000ea80000100800 */
[----:B------:R-:W2:Y:S01]  /*7590*/  LDL R52, [R1+0x90] ;  /* 0x0000900001347983 */ /* 0x000ea20000100800 */
[----:B-----5:R-:W-:-:S02]  /*75a0*/  SHF.R.U32.HI R0, RZ, 0x8, R8 ;  /* 0x00000008ff007819 */ /* 0x020fc40000011608 */
[----:B------:R-:W-:Y:S02]  /*75b0*/  LOP3.LUT R3, R8, 0xff, RZ, 0xc0, !PT ;  /* 0x000000ff08037812 */ /* 0x000fe400078ec0ff */
[----:B------:R-:W-:Y:S02]  /*75c0*/  LOP3.LUT R0, R0, 0xff, RZ, 0xc0, !PT ;  /* 0x000000ff00007812 */ /* 0x000fe400078ec0ff */
[----:B------:R-:W-:Y:S02]  /*75d0*/  SHF.R.U32.HI R25, RZ, 0x8, R9 ;  /* 0x00000008ff197819 */ /* 0x000fe40000011609 */
[----:B---3--:R-:W-:Y:S02]  /*75e0*/  PRMT R20, R0, 0x7604, R3 ;  /* 0x0000760400147816 */ /* 0x008fe40000000003 */
        /* <DEDUP_REMOVED lines=12> */
[----:B----4-:R-:W-:Y:S02]  /*76b0*/  SHF.R.U32.HI R14, RZ, 0x8, R11 ;  /* 0x00000008ff0e7819 */ /* 0x010fe4000001160b */
        /* <DEDUP_REMOVED lines=14> */
[----:B--2---:R-:W-:Y:S02]  /*77a0*/  LOP3.LUT R0, R35, 0x30, R0, 0xf8, !PT ;  /* 0x0000003023007812 */ /* 0x004fe400078ef800 */
[----:B------:R-:W-:Y:S02]  /*77b0*/  PRMT R35, R21, 0x7604, R24 ;  /* 0x0000760415237816 */ /* 0x000fe40000000018 */
[----:B------:R-:W-:Y:S02]  /*77c0*/  LOP3.LUT R3, R0, R31, RZ, 0x3c, !PT ;  /* 0x0000001f00037212 */ /* 0x000fe400078e3cff */
[----:B------:R-:W-:Y:S02]  /*77d0*/  SHF.R.U32.HI R21, RZ, 0x10, R9 ;  /* 0x00000010ff157819 */ /* 0x000fe40000011609 */
[----:B------:R-:W-:Y:S02]  /*77e0*/  IADD3 R0, R16, R29, R3 ;  /* 0x0000001d10007210 */ /* 0x000fe40007ffe003 */
[----:B------:R-:W-:Y:S01]  /*77f0*/  SHF.R.U32.HI R3, RZ, 0x10, R8 ;  /* 0x00000010ff037819 */ /* 0x000fe20000011608 */
[----:B------:R-:W0:Y:S01]  /*7800*/  LDS.128 R12, [R52+0xb000] ;  /* 0x00b00000340c7984 */ /* 0x000e220000000c00 */
[----:B------:R-:W-:-:S02]  /*7810*/  SHF.R.U32.HI R29, RZ, 0x10, R10 ;  /* 0x00000010ff1d7819 */ /* 0x000fc4000001160a */
[----:B------:R-:W-:Y:S01]  /*7820*/  LOP3.LUT R3, R3, 0xff, RZ, 0xc0, !PT ;  /* 0x000000ff03037812 */ /* 0x000fe200078ec0ff */
[----:B------:R-:W1:Y:S01]  /*7830*/  LDS.128 R24, [R0+0xb000] ;  /* 0x00b0000000187984 */ /* 0x000e620000000c00 */
[----:B------:R-:W-:Y:S02]  /*7840*/  LOP3.LUT R21, R21, 0xff, RZ, 0xc0, !PT ;  /* 0x000000ff15157812 */ /* 0x000fe400078ec0ff */
[----:B------:R-:W-:Y:S02]  /*7850*/  SHF.R.U32.HI R31, RZ, 0x10, R11 ;  /* 0x00000010ff1f7819 */ /* 0x000fe4000001160b */
[----:B------:R-:W-:Y:S02]  /*7860*/  LOP3.LUT R29, R29, 0xff, RZ, 0xc0, !PT ;  /* 0x000000ff1d1d7812 */ /* 0x000fe400078ec0ff */
[----:B------:R-:W-:Y:S02]  /*7870*/  PRMT R3, R3, 0x7054, R20 ;  /* 0x0000705403037816 */ /* 0x000fe40000000014 */
[----:B------:R-:W-:-:S02]  /*7880*/  PRMT R21, R21, 0x7054, R30 ;  /* 0x0000705415157816 */ /* 0x000fc4000000001e */
[----:B------:R-:W-:Y:S02]  /*7890*/  SHF.R.U32.HI R20, RZ, 0x10, R4 ;  /* 0x00000010ff147819 */ /* 0x000fe40000011604 */
[----:B------:R-:W-:Y:S02]  /*78a0*/  SHF.R.U32.HI R30, RZ, 0x10, R5 ;  /* 0x00000010ff1e7819 */ /* 0x000fe40000011605 */
[----:B------:R-:W-:Y:S02]  /*78b0*/  LOP3.LUT R31, R31, 0xff, RZ, 0xc0, !PT ;  /* 0x000000ff1f1f7812 */ /* 0x000fe400078ec0ff */
[----:B------:R-:W-:Y:S02]  /*78c0*/  PRMT R29, R29, 0x7054, R32 ;  /* 0x000070541d1d7816 */ /* 0x000fe40000000020 */
[----:B------:R-:W-:Y:S02]  /*78d0*/  SHF.R.U32.HI R32, RZ, 0x10, R6 ;  /* 0x00000010ff207819 */ /* 0x000fe40000011606 */
[----:B------:R-:W-:-:S02]  /*78e0*/  LOP3.LUT R20, R20, 0xff, RZ, 0xc0, !PT ;  /* 0x000000ff14147812 */ /* 0x000fc400078ec0ff */
[----:B------:R-:W-:Y:S02]  /*78f0*/  LOP3.LUT R30, R30, 0xff, RZ, 0xc0, !PT ;  /* 0x000000ff1e1e7812 */ /* 0x000fe400078ec0ff */
[----:B------:R-:W-:Y:S02]  /*7900*/  PRMT R31, R31, 0x7054, R34 ;  /* 0x000070541f1f7816 */ /* 0x000fe40000000022 */
[----:B------:R-:W-:Y:S02]  /*7910*/  SHF.R.U32.HI R34, RZ, 0x10, R7 ;  /* 0x00000010ff227819 */ /* 0x000fe40000011607 */
[----:B------:R-:W-:Y:S02]  /*7920*/  LOP3.LUT R32, R32, 0xff, RZ, 0xc0, !PT ;  /* 0x000000ff20207812 */ /* 0x000fe400078ec0ff */
[----:B------:R-:W-:Y:S02]  /*7930*/  PRMT R33, R20, 0x7054, R33 ;  /* 0x0000705414217816 */ /* 0x000fe40000000021 */
[----:B------:R-:W-:-:S02]  /*7940*/  PRMT R35, R30, 0x7054, R35 ;  /* 0x000070541e237816 */ /* 0x000fc40000000023 */
[----:B------:R-:W-:Y:S02]  /*7950*/  LOP3.LUT R34, R34, 0xff, RZ, 0xc0, !PT ;  /* 0x000000ff22227812 */ /* 0x000fe400078ec0ff */
[----:B------:R-:W-:Y:S02]  /*7960*/  PRMT R37, R32, 0x7054, R37 ;  /* 0x0000705420257816 */ /* 0x000fe40000000025 */
[----:B------:R-:W-:Y:S02]  /*7970*/  LOP3.LUT R20, R33, 0xff000000, R4, 0xf8, !PT ;  /* 0xff00000021147812 */ /* 0x000fe400078ef804 */
[----:B------:R-:W-:Y:S02]  /*7980*/  LOP3.LUT R33, R35, 0xff000000, R5, 0xf8, !PT ;  /* 0xff00000023217812 */ /* 0x000fe400078ef805 */
[----:B------:R-:W-:Y:S02]  /*7990*/  LOP3.LUT R8, R3, 0xff000000, R8, 0xf8, !PT ;  /* 0xff00000003087812 */ /* 0x000fe400078ef808 */
[----:B------:R-:W-:-:S02]  /*79a0*/  LOP3.LUT R30, R21, 0xff000000, R9, 0xf8, !PT ;  /* 0xff000000151e7812 */ /* 0x000fc400078ef809 */
[----:B------:R-:W-:Y:S02]  /*79b0*/  PRMT R39, R34, 0x7054, R39 ;  /* 0x0000705422277816 */ /* 0x000fe40000000027 */
[----:B------:R-:W-:Y:S02]  /*79c0*/  LOP3.LUT R3, R29, 0xff000000, R10, 0xf8, !PT ;  /* 0xff0000001d037812 */ /* 0x000fe400078ef80a */
[----:B------:R-:W-:Y:S02]  /*79d0*/  LOP3.LUT R34, R31, 0xff000000, R11, 0xf8, !PT ;  /* 0xff0000001f227812 */ /* 0x000fe400078ef80b */
[----:B------:R-:W-:Y:S02]  /*79e0*/  LOP3.LUT R4, R37, 0xff000000, R6, 0xf8, !PT ;  /* 0xff00000025047812 */ /* 0x000fe400078ef806 */
[-C--:B0-----:R-:W-:Y:S02]  /*79f0*/  F2FP.F16.E4M3.UNPACK_B R10, R13.reuse ;  /* 0x0000000dff0a723e */ /* 0x081fe400020006ff */
[----:B------:R-:W-:-:S02]  /*7a00*/  F2FP.F16.E4M3.UNPACK_B R21, R13.H1 ;  /* 0x0000000dff15723e */ /* 0x000fc400030006ff */
[-C--:B------:R-:W-:Y:S01]  /*7a10*/  F2FP.F16.E4M3.UNPACK_B R13, R12.reuse ;  /* 0x0000000cff0d723e */ /* 0x080fe200020006ff */
[--C-:B------:R-:W-:Y:S01]  /*7a20*/  HADD2.F32 R9, -RZ, R10.reuse.H0_H0 ;  /* 0x2000000aff097230 */ /* 0x100fe20000004100 */
[----:B------:R-:W-:Y:S01]  /*7a30*/  F2FP.F16.E4M3.UNPACK_B R29, R12.H1 ;  /* 0x0000000cff1d723e */ /* 0x000fe200030006ff */
[----:B------:R-:W-:Y:S01]  /*7a40*/  HADD2.F32 R10, -RZ, R10.H1_H1 ;  /* 0x3000000aff0a7230 */ /* 0x000fe20000004100 */
[----:B------:R-:W-:Y:S02]  /*7a50*/  F2FP.F16.E4M3.UNPACK_B R37, R33 ;  /* 0x00000021ff25723e */ /* 0x000fe400020006ff */
[----:B-1----:R-:W-:Y:S02]  /*7a60*/  F2FP.F16.E4M3.UNPACK_B R11, R25 ;  /* 0x00000019ff0b723e */ /* 0x002fe400020006ff */
[----:B------:R-:W-:Y:S02]  /*7a70*/  F2FP.F16.E4M3.UNPACK_B R12, R30 ;  /* 0x0000001eff0c723e */ /* 0x000fe400020006ff */
[----:B------:R-:W-:Y:S01]  /*7a80*/  LOP3.LUT R41, R39, 0xff000000, R7, 0xf8, !PT ;  /* 0xff00000027297812 */ /* 0x000fe200078ef807 */
        /* <DEDUP_REMOVED lines=8> */
[----:B------:R-:W-:Y:S01]  /*7b10*/  HADD2.F32 R11, -RZ, R11.H1_H1 ;  /* 0x3000000bff0b7230 */ /* 0x000fe20000004100 */
[-C--:B------:R-:W-:Y:S01]  /*7b20*/  F2FP.F16.E4M3.UNPACK_B R27, R24.reuse ;  /* 0x00000018ff1b723e */ /* 0x080fe200020006ff */
[C---:B------:R-:W-:Y:S01]  /*7b30*/  FMUL.FTZ R40, R6.reuse, R15 ;  /* 0x0000000f06287220 */ /* 0x040fe20000410000 */
[----:B------:R-:W-:Y:S01]  /*7b40*/  F2FP.F16.E4M3.UNPACK_B R35, R24.H1 ;  /* 0x00000018ff23723e */ /* 0x000fe200030006ff */
[----:B------:R-:W-:Y:S01]  /*7b50*/  FMUL.FTZ R24, R6, R39 ;  /* 0x0000002706187220 */ /* 0x000fe20000410000 */
[----:B------:R-:W-:Y:S01]  /*7b60*/  F2FP.F16.E4M3.UNPACK_B R25, R25.H1 ;  /* 0x00000019ff19723e */ /* 0x000fe200030006ff */
[----:B------:R-:W-:Y:S01]  /*7b70*/  FMUL.FTZ R43, R11, R37 ;  /* 0x000000250b2b7220 */ /* 0x000fe20000410000 */
[----:B------:R-:W-:Y:S01]  /*7b80*/  F2FP.F16.E4M3.UNPACK_B R30, R30.H1 ;  /* 0x0000001eff1e723e */ /* 0x000fe200030006ff */
[C---:B------:R-:W-:Y:S01]  /*7b90*/  FFMA.FTZ R6, R9.reuse, R15, -R24 ;  /* 0x0000000f09067223 */ /* 0x040fe20000010818 */
[----:B------:R-:W-:Y:S01]  /*7ba0*/  FFMA.FTZ R9, R9, R39, R40 ;  /* 0x0000002709097223 */ /* 0x000fe20000010028 */
[----:B------:R-:W-:Y:S01]  /*7bb0*/  F2FP.F16.E4M3.UNPACK_B R39, R33.H1 ;  /* 0x00000021ff27723e */ /* 0x000fe200030006ff */
[----:B------:R-:W-:Y:S01]  /*7bc0*/  HADD2.F32 R24, -RZ, R12.H1_H1 ;  /* 0x3000000cff187230 */ /* 0x000fe20000004100 */
[-C--:B------:R-:W-:Y:S01]  /*7bd0*/  F2FP.F16.E4M3.UNPACK_B R7, R26.reuse ;  /* 0x0000001aff07723e */ /* 0x080fe200020006ff */
[----:B------:R-:W-:Y:S01]  /*7be0*/  HADD2.F32 R12, -RZ, R25.H0_H0 ;  /* 0x20000019ff0c7230 */ /* 0x000fe20000004100 */
[----:B------:R-:W-:Y:S01]  /*7bf0*/  F2FP.F16.E4M3.UNPACK_B R26, R26.H1 ;  /* 0x0000001aff1a723e */ /* 0x000fe200030006ff */
[----:B------:R-:W-:-:S02]  /*7c00*/  HADD2.F32 R40, -RZ, R39.H0_H0 ;  /* 0x20000027ff287230 */ /* 0x000fc40000004100 */
[-C--:B------:R-:W-:Y:S01]  /*7c10*/  FMUL.FTZ R42, R11, R24.reuse ;  /* 0x000000180b2a7220 */ /* 0x080fe20000410000 */
[--C-:B------:R-:W-:Y:S02]  /*7c20*/  HADD2.F32 R33, -RZ, R30.reuse.H0_H0 ;  /* 0x2000001eff217230 */ /* 0x100fe40000004100 */
[----:B------:R-:W-:Y:S01]  /*7c30*/  FFMA.FTZ R11, R10, R24, -R43 ;  /* 0x000000180a0b7223 */ /* 0x000fe2000001082b */
[----:B------:R-:W-:Y:S02]  /*7c40*/  HADD2.F32 R15, -RZ, R21.H0_H0 ;  /* 0x20000015ff0f7230 */ /* 0x000fe40000004100 */
[----:B------:R-:W-:Y:S01]  /*7c50*/  FMUL.FTZ R44, R12, R40 ;  /* 0x000000280c2c7220 */ /* 0x000fe20000410000 */
[----:B------:R-:W-:Y:S01]  /*7c60*/  FFMA.FTZ R10, R10, R37, R42 ;  /* 0x000000250a0a7223 */ /* 0x000fe2000001002a */
[----:B------:R-:W-:Y:S01]  /*7c70*/  FMUL.FTZ R45, R12, R33 ;  /* 0x000000210c2d7220 */ /* 0x000fe20000410000 */
[----:B------:R-:W-:Y:S01]  /*7c80*/  F2FP.F16.E4M3.UNPACK_B R42, R41 ;  /* 0x00000029ff2a723e */ /* 0x000fe200020006ff */
[C---:B------:R-:W-:Y:S01]  /*7c90*/  FFMA.FTZ R12, R15.reuse, R33, -R44 ;  /* 0x000000210f0c7223 */ /* 0x040fe2000001082c */
[----:B------:R-:W-:Y:S01]  /*7ca0*/  F2FP.F16.E4M3.UNPACK_B R37, R34 ;  /* 0x00000022ff25723e */ /* 0x000fe200020006ff */
[----:B------:R-:W-:Y:S01]  /*7cb0*/  FFMA.FTZ R15, R15, R40, R45 ;  /* 0x000000280f0f7223 */ /* 0x000fe2000001002d */
[----:B------:R-:W-:Y:S01]  /*7cc0*/  HADD2.F32 R33, -RZ, R30.H1_H1 ;  /* 0x3000001eff217230 */ /* 0x000fe20000004100 */
[----:B------:R-:W-:Y:S01]  /*7cd0*/  F2FP.F16.E4M3.UNPACK_B R41, R41.H1 ;  /* 0x00000029ff29723e */ /* 0x000fe200030006ff */
[----:B------:R-:W-:Y:S01]  /*7ce0*/  HADD2.F32 R40, -RZ, R39.H1_H1 ;  /* 0x30000027ff287230 */ /* 0x000fe20000004100 */
[-C--:B------:R-:W-:Y:S01]  /*7cf0*/  F2FP.F16.E4M3.UNPACK_B R5, R14.reuse ;  /* 0x0000000eff05723e */ /* 0x080fe200020006ff */
[----:B------:R-:W-:Y:S01]  /*7d00*/  HADD2.F32 R25, -RZ, R25.H1_H1 ;  /* 0x30000019ff197230 */ /* 0x000fe20000004100 */
[----:B------:R-:W-:Y:S01]  /*7d10*/  F2FP.F16.E4M3.UNPACK_B R14, R14.H1 ;  /* 0x0000000eff0e723e */ /* 0x000fe200030006ff */
[----:B------:R-:W-:-:S02]  /*7d20*/  HADD2.F32 R30, -RZ, R21.H1_H1 ;  /* 0x30000015ff1e7230 */ /* 0x000fc40000004100 */
[----:B------:R-:W-:Y:S02]  /*7d30*/  HADD2.F32 R43, -RZ, R42.H0_H0 ;  /* 0x2000002aff2b7230 */ /* 0x000fe40000004100 */
[C---:B------:R-:W-:Y:S01]  /*7d40*/  FMUL.FTZ R45, R25.reuse, R40 ;  /* 0x00000028192d7220 */ /* 0x040fe20000410000 */
[----:B------:R-:W-:Y:S02]  /*7d50*/  HADD2.F32 R21, -RZ, R32.H0_H0 ;  /* 0x20000020ff157230 */ /* 0x000fe40000004100 */
[----:B------:R-:W-:Y:S01]  /*7d60*/  FMUL.FTZ R25, R25, R33 ;  /* 0x0000002119197220 */ /* 0x000fe20000410000 */
[----:B------:R-:W-:Y:S02]  /*7d70*/  HADD2.F32 R39, -RZ, R37.H0_H0 ;  /* 0x20000025ff277230 */ /* 0x000fe40000004100 */
[----:B------:R-:W-:Y:S02]  /*7d80*/  HADD2.F32 R24, -RZ, R31.H0_H0 ;  /* 0x2000001fff187230 */ /* 0x000fe40000004100 */
[----:B------:R-:W-:Y:S01]  /*7d90*/  FMUL.FTZ R47, R21, R43 ;  /* 0x0000002b152f7220 */ /* 0x000fe20000410000 */
[----:B------:R-:W-:-:S02]  /*7da0*/  HADD2.F32 R42, -RZ, R42.H1_H1 ;  /* 0x3000002aff2a7230 */ /* 0x000fc40000004100 */
[----:B------:R-:W-:Y:S01]  /*7db0*/  FMUL.FTZ R44, R21, R39 ;  /* 0x00000027152c7220 */ /* 0x000fe20000410000 */
[C---:B------:R-:W-:Y:S01]  /*7dc0*/  FFMA.FTZ R21, R30.reuse, R33, -R45 ;  /* 0x000000211e157223 */ /* 0x040fe2000001082d */
[----:B------:R-:W-:Y:S01]  /*7dd0*/  FFMA.FTZ R30, R30, R40, R25 ;  /* 0x000000281e1e7223 */ /* 0x000fe20000010019 */
[C---:B------:R-:W-:Y:S01]  /*7de0*/  FFMA.FTZ R25, R24.reuse, R39, -R47 ;  /* 0x0000002718197223 */ /* 0x040fe2000001082f */
[----:B------:R-:W-:Y:S01]  /*7df0*/  HADD2.F32 R39, -RZ, R37.H1_H1 ;  /* 0x30000025ff277230 */ /* 0x000fe20000004100 */
[----:B------:R-:W-:Y:S01]  /*7e00*/  F2FP.F16.E4M3.UNPACK_B R37, R34.H1 ;  /* 0x00000022ff25723e */ /* 0x000fe200030006ff */
[----:B------:R-:W-:Y:S01]  /*7e10*/  FFMA.FTZ R24, R24, R43, R44 ;  /* 0x0000002b18187223 */ /* 0x000fe2000001002c */
[----:B------:R-:W-:Y:S01]  /*7e20*/  HADD2.F32 R43, -RZ, R41.H0_H0 ;  /* 0x20000029ff2b7230 */ /* 0x000fe20000004100 */
[----:B------:R-:W-:Y:S01]  /*7e30*/  F2FP.SATFINITE.E4M3.F32.PACK_AB_MERGE_C R15, R30, R15, RZ ;  /* 0x0000000f1e0f723e */ /* 0x000fe200048070ff */
[----:B------:R-:W-:Y:S02]  /*7e40*/  HADD2.F32 R33, -RZ, R38.H0_H0 ;  /* 0x20000026ff217230 */ /* 0x000fe40000004100 */
[----:B------:R-:W-:Y:S01]  /*7e50*/  HADD2.F32 R40, -RZ, R37.H0_H0 ;  /* 0x20000025ff287230 */ /* 0x000fe20000004100 */
[----:B------:R-:W-:Y:S01]  /*7e60*/  F2FP.SATFINITE.E4M3.F32.PACK_AB_MERGE_C R9, R10, R9, R15 ;  /* 0x000000090a09723e */ /* 0x000fe2000480700f */
[----:B------:R-:W-:-:S02]  /*7e70*/  HADD2.F32 R32, -RZ, R32.H1_H1 ;  /* 0x30000020ff207230 */ /* 0x000fc40000004100 */
[C---:B------:R-:W-:Y:S01]  /*7e80*/  FMUL.FTZ R47, R33.reuse, R43 ;  /* 0x0000002b212f7220 */ /* 0x040fe20000410000 */
[----:B------:R-:W-:Y:S02]  /*7e90*/  HADD2.F32 R34, -RZ, R36.H0_H0 ;  /* 0x20000024ff227230 */ /* 0x000fe40000004100 */
[----:B------:R-:W-:Y:S01]  /*7ea0*/  FMUL.FTZ R46, R33, R40 ;  /* 0x00000028212e7220 */ /* 0x000fe20000410000 */
[----:B------:R-:W-:Y:S02]  /*7eb0*/  HADD2.F32 R31, -RZ, R31.H1_H1 ;  /* 0x3000001fff1f7230 */ /* 0x000fe40000004100 */
[C---:B------:R-:W-:Y:S01]  /*7ec0*/  FMUL.FTZ R44, R32.reuse, R42 ;  /* 0x0000002a202c7220 */ /* 0x040fe20000410000 */
[----:B------:R-:W-:Y:S01]  /*7ed0*/  FMUL.FTZ R45, R32, R39 ;  /* 0x00000027202d7220 */ /* 0x000fe20000410000 */
[C---:B------:R-:W-:Y:S01]  /*7ee0*/  FFMA.FTZ R33, R34.reuse, R40, -R47 ;  /* 0x0000002822217223 */ /* 0x040fe2000001082f */
[----:B------:R-:W-:Y:S01]  /*7ef0*/  FFMA.FTZ R34, R34, R43, R46 ;  /* 0x0000002b22227223 */ /* 0x000fe2000001002e */
[----:B------:R-:W-:Y:S01]  /*7f00*/  F2FP.F16.E4M3.UNPACK_B R43, R20.H1 ;  /* 0x00000014ff2b723e */ /* 0x000fe200030006ff */
[C---:B------:R-:W-:Y:S01]  /*7f10*/  FFMA.FTZ R32, R31.reuse, R39, -R44 ;  /* 0x000000271f207223 */ /* 0x040fe2000001082c */
[----:B------:R-:W-:Y:S01]  /*7f20*/  F2FP.F16.E4M3.UNPACK_B R40, R8.H1 ;  /* 0x00000008ff28723e */ /* 0x000fe200030006ff */
[----:B------:R-:W-:Y:S01]  /*7f30*/  FFMA.FTZ R31, R31, R42, R45 ;  /* 0x0000002a1f1f7223 */ /* 0x000fe2000001002d */
[----:B------:R-:W-:-:S02]  /*7f40*/  HADD2.F32 R42, -RZ, R37.H1_H1 ;  /* 0x30000025ff2a7230 */ /* 0x000fc40000004100 */
[----:B------:R-:W-:Y:S02]  /*7f50*/  HADD2.F32 R44, -RZ, R41.H1_H1 ;  /* 0x30000029ff2c7230 */ /* 0x000fe40000004100 */
[----:B------:R-:W-:Y:S02]  /*7f60*/  HADD2.F32 R39, -RZ, R38.H1_H1 ;  /* 0x30000026ff277230 */ /* 0x000fe40000004100 */
[----:B------:R-:W-:Y:S02]  /*7f70*/  HADD2.F32 R45, -RZ, R43.H0_H0 ;  /* 0x2000002bff2d7230 */ /* 0x000fe40000004100 */
[----:B------:R-:W-:Y:S02]  /*7f80*/  HADD2.F32 R38, -RZ, R35.H0_H0 ;  /* 0x20000023ff267230 */ /* 0x000fe40000004100 */
[C---:B------:R-:W-:Y:S01]  /*7f90*/  FMUL.FTZ R46, R39.reuse, R44 ;  /* 0x0000002c272e7220 */ /* 0x040fe20000410000 */
[----:B------:R-:W-:Y:S02]  /*7fa0*/  HADD2.F32 R41, -RZ, R40.H0_H0 ;  /* 0x20000028ff297230 */ /* 0x000fe40000004100 */
[----:B------:R-:W-:Y:S01]  /*7fb0*/  FMUL.FTZ R47, R39, R42 ;  /* 0x0000002a272f7220 */ /* 0x000fe20000410000 */
[----:B------:R-:W-:-:S02]  /*7fc0*/  HADD2.F32 R37, -RZ, R36.H1_H1 ;  /* 0x30000024ff257230 */ /* 0x000fc40000004100 */
[C---:B------:R-:W-:Y:S01]  /*7fd0*/  FMUL.FTZ R39, R38.reuse, R45 ;  /* 0x0000002d26277220 */ /* 0x040fe20000410000 */
[----:B------:R-:W-:Y:S02]  /*7fe0*/  HADD2.F32 R36, -RZ, R29.H0_H0 ;  /* 0x2000001dff247230 */ /* 0x000fe40000004100 */
[----:B------:R-:W-:Y:S01]  /*7ff0*/  FMUL.FTZ R38, R38, R41 ;  /* 0x0000002926267220 */ /* 0x000fe20000410000 */
[----:B------:R-:W-:Y:S02]  /*8000*/  HADD2.F32 R35, -RZ, R35.H1_H1 ;  /* 0x30000023ff237230 */ /* 0x000fe40000004100 */
[----:B------:R-:W-:Y:S01]  /*8010*/  FFMA.FTZ R50, R37, R42, -R46 ;  /* 0x0000002a25327223 */ /* 0x000fe2000001082e */
[----:B------:R-:W-:Y:S02]  /*8020*/  HADD2.F32 R40, -RZ, R40.H1_H1 ;  /* 0x30000028ff287230 */ /* 0x000fe40000004100 */
[----:B------:R-:W-:Y:S01]  /*8030*/  FFMA.FTZ R45, R36, R45, R38 ;  /* 0x0000002d242d7223 */ /* 0x000fe20000010026 */
[----:B------:R-:W-:-:S02]  /*8040*/  HADD2.F32 R38, -RZ, R43.H1_H1 ;  /* 0x3000002bff267230 */ /* 0x000fc40000004100 */
[----:B------:R-:W-:Y:S01]  /*8050*/  FFMA.FTZ R51, R37, R44, R47 ;  /* 0x0000002c25337223 */ /* 0x000fe2000001002f */
[----:B------:R-:W-:Y:S01]  /*8060*/  F2FP.F16.E4M3.UNPACK_B R37, R20 ;  /* 0x00000014ff25723e */ /* 0x000fe200020006ff */
[----:B------:R-:W-:Y:S01]  /*8070*/  FFMA.FTZ R41, R36, R41, -R39 ;  /* 0x0000002924297223 */ /* 0x000fe20000010827 */
[----:B------:R-:W-:Y:S01]  /*8080*/  HADD2.F32 R29, -RZ, R29.H1_H1 ;  /* 0x3000001dff1d7230 */ /* 0x000fe20000004100 */
[----:B------:R-:W-:Y:S01]  /*8090*/  F2FP.F16.E4M3.UNPACK_B R36, R8 ;  /* 0x00000008ff24723e */ /* 0x000fe200020006ff */
[C---:B------:R-:W-:Y:S01]  /*80a0*/  FMUL.FTZ R8, R35.reuse, R38 ;  /* 0x0000002623087220 */ /* 0x040fe20000410000 */
[----:B------:R-:W-:Y:S01]  /*80b0*/  FMUL.FTZ R39, R35, R40 ;  /* 0x0000002823277220 */ /* 0x000fe20000410000 */
[----:B------:R-:W-:Y:S01]  /*80c0*/  HADD2.F32 R35, -RZ, R37.H0_H0 ;  /* 0x20000025ff237230 */ /* 0x000fe20000004100 */
[----:B------:R-:W-:Y:S01]  /*80d0*/  F2FP.SATFINITE.E4M3.F32.PACK_AB_MERGE_C R34, R51, R34, RZ ;  /* 0x000000223322723e */ /* 0x000fe200048070ff */
[----:B------:R-:W-:Y:S02]  /*80e0*/  HADD2.F32 R20, -RZ, R27.H0_H0 ;  /* 0x2000001bff147230 */ /* 0x000fe40000004100 */
[C---:B------:R-:W-:Y:S01]  /*80f0*/  FFMA.FTZ R40, R29.reuse, R40, -R8 ;  /* 0x000000281d287223 */ /* 0x040fe20000010808 */
[----:B------:R-:W-:Y:S01]  /*8100*/  FFMA.FTZ R42, R29, R38, R39 ;  /* 0x000000261d2a7223 */ /* 0x000fe20000010027 */
[----:B------:R-:W-:-:S02]  /*8110*/  HADD2.F32 R29, -RZ, R36.H0_H0 ;  /* 0x20000024ff1d7230 */ /* 0x000fc40000004100 */
[----:B------:R-:W-:Y:S02]  /*8120*/  HADD2.F32 R8, -RZ, R13.H0_H0 ;  /* 0x2000000dff087230 */ /* 0x000fe40000004100 */
[C---:B------:R-:W-:Y:S01]  /*8130*/  FMUL.FTZ R39, R20.reuse, R35 ;  /* 0x0000002314277220 */ /* 0x040fe20000410000 */
[----:B------:R-:W-:Y:S02]  /*8140*/  HADD2.F32 R38, -RZ, R37.H1_H1 ;  /* 0x30000025ff267230 */ /* 0x000fe40000004100 */
[-C--:B------:R-:W-:Y:S01]  /*8150*/  FMUL.FTZ R37, R20, R29.reuse ;  /* 0x0000001d14257220 */ /* 0x080fe20000410000 */
[----:B------:R-:W-:Y:S02]  /*8160*/  HADD2.F32 R27, -RZ, R27.H1_H1 ;  /* 0x3000001bff1b7230 */ /* 0x000fe40000004100 */
[----:B------:R-:W-:Y:S01]  /*8170*/  FFMA.FTZ R39, R8, R29, -R39 ;  /* 0x0000001d08277223 */ /* 0x000fe20000010827 */
[----:B------:R-:W-:Y:S01]  /*8180*/  HADD2.F32 R36, -RZ, R36.H1_H1 ;  /* 0x30000024ff247230 */ /* 0x000fe20000004100 */
[----:B------:R-:W-:Y:S01]  /*8190*/  F2FP.F16.E4M3.UNPACK_B R29, R4.H1 ;  /* 0x00000004ff1d723e */ /* 0x000fe200030006ff */
[----:B------:R-:W-:-:S02]  /*81a0*/  HADD2.F32 R13, -RZ, R13.H1_H1 ;  /* 0x3000000dff0d7230 */ /* 0x000fc40000004100 */
[C---:B------:R-:W-:Y:S01]  /*81b0*/  FMUL.FTZ R20, R27.reuse, R38 ;  /* 0x000000261b147220 */ /* 0x040fe20000410000 */
[----:B------:R-:W-:Y:S01]  /*81c0*/  FFMA.FTZ R37, R8, R35, R37 ;  /* 0x0000002308257223 */ /* 0x000fe20000010025 */
[-C--:B------:R-:W-:Y:S01]  /*81d0*/  F2FP.F16.E4M3.UNPACK_B R8, R3.reuse.H1 ;  /* 0x00000003ff08723e */ /* 0x080fe200030006ff */
[-C--:B------:R-:W-:Y:S01]  /*81e0*/  FMUL.FTZ R27, R27, R36.reuse ;  /* 0x000000241b1b7220 */ /* 0x080fe20000410000 */
[C---:B------:R-:W-:Y:S01]  /*81f0*/  FFMA.FTZ R36, R13.reuse, R36, -R20 ;  /* 0x000000240d247223 */ /* 0x040fe20000010814 */
[----:B------:R-:W-:Y:S01]  /*8200*/  HADD2.F32 R35, -RZ, R29.H0_H0 ;  /* 0x2000001dff237230 */ /* 0x000fe20000004100 */
[----:B------:R-:W-:Y:S01]  /*8210*/  F2FP.F16.E4M3.UNPACK_B R3, R3 ;  /* 0x00000003ff03723e */ /* 0x000fe200020006ff */
[----:B------:R-:W-:Y:S02]  /*8220*/  HADD2.F32 R20, -RZ, R26.H0_H0 ;  /* 0x2000001aff147230 */ /* 0x000fe40000004100 */
[----:B------:R-:W-:Y:S01]  /*8230*/  FFMA.FTZ R38, R13, R38, R27 ;  /* 0x000000260d267223 */ /* 0x000fe2000001001b */
[----:B------:R-:W-:-:S02]  /*8240*/  HADD2.F32 R13, -RZ, R8.H0_H0 ;  /* 0x20000008ff0d7230 */ /* 0x000fc40000004100 */
[----:B------:R-:W-:Y:S02]  /*8250*/  HADD2.F32 R27, -RZ, R8.H1_H1 ;  /* 0x30000008ff1b7230 */ /* 0x000fe40000004100 */
[C---:B------:R-:W-:Y:S01]  /*8260*/  FMUL.FTZ R43, R20.reuse, R35 ;  /* 0x00000023142b7220 */ /* 0x040fe20000410000 */
[----:B------:R-:W-:Y:S02]  /*8270*/  HADD2.F32 R8, -RZ, R14.H0_H0 ;  /* 0x2000000eff087230 */ /* 0x000fe40000004100 */
[-C--:B------:R-:W-:Y:S01]  /*8280*/  FMUL.FTZ R47, R20, R13.reuse ;  /* 0x0000000d142f7220 */ /* 0x080fe20000410000 */
[----:B------:R-:W-:Y:S02]  /*8290*/  HADD2.F32 R29, -RZ, R29.H1_H1 ;  /* 0x3000001dff1d7230 */ /* 0x000fe40000004100 */
[----:B------:R-:W-:Y:S02]  /*82a0*/  HADD2.F32 R26, -RZ, R26.H1_H1 ;  /* 0x3000001aff1a7230 */ /* 0x000fe40000004100 */
[C---:B------:R-:W-:Y:S01]  /*82b0*/  FFMA.FTZ R43, R8.reuse, R13, -R43 ;  /* 0x0000000d082b7223 */ /* 0x040fe2000001082b */
[----:B------:R-:W-:Y:S01]  /*82c0*/  HADD2.F32 R14, -RZ, R14.H1_H1 ;  /* 0x3000000eff0e7230 */ /* 0x000fe20000004100 */
[----:B------:R-:W-:Y:S01]  /*82d0*/  F2FP.F16.E4M3.UNPACK_B R13, R4 ;  /* 0x00000004ff0d723e */ /* 0x000fe200020006ff */
[----:B------:R-:W-:Y:S01]  /*82e0*/  FFMA.FTZ R47, R8, R35, R47 ;  /* 0x00000023082f7223 */ /* 0x000fe2000001002f */
[C---:B------:R-:W-:Y:S01]  /*82f0*/  FMUL.FTZ R49, R26.reuse, R29 ;  /* 0x0000001d1a317220 */ /* 0x040fe20000410000 */
[----:B------:R-:W-:Y:S01]  /*8300*/  FMUL.FTZ R26, R26, R27 ;  /* 0x0000001b1a1a7220 */ /* 0x000fe20000410000 */
[----:B------:R-:W-:-:S02]  /*8310*/  HADD2.F32 R8, -RZ, R3.H0_H0 ;  /* 0x20000003ff087230 */ /* 0x000fc40000004100 */
[----:B------:R-:W-:Y:S02]  /*8320*/  HADD2.F32 R20, -RZ, R13.H0_H0 ;  /* 0x2000000dff147230 */ /* 0x000fe40000004100 */
[C---:B------:R-:W-:Y:S01]  /*8330*/  FFMA.FTZ R48, R14.reuse, R29, R26 ;  /* 0x0000001d0e307223 */ /* 0x040fe2000001001a */
[----:B------:R-:W-:Y:S02]  /*8340*/  HADD2.F32 R4, -RZ, R7.H0_H0 ;  /* 0x20000007ff047230 */ /* 0x000fe40000004100 */
[----:B------:R-:W-:Y:S01]  /*8350*/  FFMA.FTZ R46, R14, R27, -R49 ;  /* 0x0000001b0e2e7223 */ /* 0x000fe20000010831 */
[----:B------:R-:W-:Y:S02]  /*8360*/  HADD2.F32 R26, -RZ, R13.H1_H1 ;  /* 0x3000000dff1a7230 */ /* 0x000fe40000004100 */
[----:B------:R-:W-:Y:S02]  /*8370*/  HADD2.F32 R7, -RZ, R7.H1_H1 ;  /* 0x30000007ff077230 */ /* 0x000fe40000004100 */
[----:B------:R-:W-:Y:S01]  /*8380*/  FMUL.FTZ R44, R4, R20 ;  /* 0x00000014042c7220 */ /* 0x000fe20000410000 */
[----:B------:R-:W-:-:S02]  /*8390*/  HADD2.F32 R14, -RZ, R3.H1_H1 ;  /* 0x30000003ff0e7230 */ /* 0x000fc40000004100 */
        /* <DEDUP_REMOVED lines=14> */
[----:B------:R-:W-:Y:S02]  /*8480*/  F2FP.SATFINITE.E4M3.F32.PACK_AB_MERGE_C R47, R48, R47, RZ ;  /* 0x0000002f302f723e */ /* 0x000fe400048070ff */
[----:B------:R-:W-:Y:S02]  /*8490*/  F2FP.SATFINITE.E4M3.F32.PACK_AB_MERGE_C R5, R11, R6, R5 ;  /* 0x000000060b05723e */ /* 0x000fe40004807005 */
[----:B------:R-:W-:-:S02]  /*84a0*/  F2FP.SATFINITE.E4M3.F32.PACK_AB_MERGE_C R7, R32, R25, R7 ;  /* 0x000000192007723e */ /* 0x000fc40004807007 */
[----:B------:R-:W-:Y:S02]  /*84b0*/  F2FP.SATFINITE.E4M3.F32.PACK_AB_MERGE_C R4, R36, R39, R4 ;  /* 0x000000272404723e */ /* 0x000fe40004807004 */
[----:B------:R-:W-:Y:S02]  /*84c0*/  F2FP.SATFINITE.E4M3.F32.PACK_AB_MERGE_C R6, R3, R44, R43 ;  /* 0x0000002c0306723e */ /* 0x000fe4000480702b */
[----:B------:R-:W-:Y:S02]  /*84d0*/  F2FP.SATFINITE.E4M3.F32.PACK_AB_MERGE_C R11, R31, R24, R34 ;  /* 0x000000181f0b723e */ /* 0x000fe40004807022 */
[----:B------:R-:W-:Y:S01]  /*84e0*/  F2FP.SATFINITE.E4M3.F32.PACK_AB_MERGE_C R8, R38, R37, R8 ;  /* 0x000000252608723e */ /* 0x000fe20004807008 */
[----:B------:R0:W-:Y:S01]  /*84f0*/  STS.128 [R52+0xb000], R4 ;  /* 0x00b0000434007388 */ /* 0x0001e20000000c00 */
[----:B------:R-:W-:-:S05]  /*8500*/  F2FP.SATFINITE.E4M3.F32.PACK_AB_MERGE_C R10, R26, R13, R47 ;  /* 0x0000000d1a0a723e */ /* 0x000fca000480702f */
[----:B------:R0:W-:Y:S02]  /*8510*/  STS.128 [R0+0xb000], R8 ;  /* 0x00b0000800007388 */ /* 0x0001e40000000c00 */
.L_x_1906:
[----:B------:R-:W-:Y:S05]  /*8520*/  BSYNC B0 ;  /* 0x0000000000007941 */ /* 0x000fea0003800000 */
.L_x_1899:
        /* <DEDUP_REMOVED lines=8> */
.L_x_1896:
[----:B0-2---:R-:W2:Y:S02]  /*85b0*/  LDL R0, [R1+0x4] ;  /* 0x0000040001007983 */ /* 0x005ea40000100800 */
[----:B--2---:R-:W-:-:S13]  /*85c0*/  ISETP.NE.AND P1, PT, R0, 0x3, PT ;  /* 0x000000030000780c */ /* 0x004fda0003f25270 */
[----:B------:R-:W-:Y:S05]  /*85d0*/  @!P1 BRA `(.L_x_1914) ;  /* 0x0000000000049947 */ /* 0x000fea0003800000 */
[----:B------:R-:W-:Y:S01]  /*85e0*/  BPT.TRAP 0x1 ;  /* 0x000000040000795c */ /* 0x000fe20000300000 */
.L_x_1914:
[----:B-1----:R-:W-:Y:S01]  /*85f0*/  IMAD R3, R23, 0x8, R16 ;  /* 0x0000000817037824 */ /* 0x002fe200078e0210 */
[----:B---3-5:R-:W-:-:S04]  /*8600*/  SHF.L.U32 R4, R156, 0x1f, RZ ;  /* 0x0000001f9c047819 */ /* 0x028fc800000006ff */
[----:B------:R0:W1:Y:S01]  /*8610*/  SYNCS.PHASECHK.TRANS64.TRYWAIT P0, [R3+URZ+0x13230], R4 ;  /* 0x01323004030075a7 */ /* 0x000062000800017f */
[----:B------:R-:W-:Y:S05]  /*8620*/  @!P1 BRA `(.L_x_1915) ;  /* 0x0000000000049947 */ /* 0x000fea0003800000 */
[----:B------:R-:W-:Y:S01]  /*8630*/  BPT.TRAP 0x1 ;  /* 0x000000040000795c */ /* 0x000fe20000300000 */
.L_x_1915:
[----:B------:R-:W2:Y:S02]  /*8640*/  S2R R0, SR_TID.X ;  /* 0x0000000000007919 */ /* 0x000ea40000002100 */
[----:B--2---:R-:W-:Y:S01]  /*8650*/  LOP3.LUT R5, R0, 0x7f, RZ, 0xc0, !PT ;  /* 0x0000007f00057812 */ /* 0x004fe200078ec0ff */
[----:B------:R-:W-:-:S03]  /*8660*/  VIADD R0, R16, 0xe000 ;  /* 0x0000e00010007836 */ /* 0x000fc60000000000 */
[----:B------:R-:W-:Y:S02]  /*8670*/  ISETP.NE.AND P2, PT, R5, RZ, PT ;  /* 0x000000ff0500720c */ /* 0x000fe40003f45270 */
[----:B------:R-:W-:-:S04]  /*8680*/  SHF.R.U32.HI R0, RZ, 0x4, R0 ;  /* 0x00000004ff007819 */ /* 0x000fc80000011600 */
[----:B------:R-:W-:Y:S01]  /*8690*/  LOP3.LUT R0, R0, 0x3fff, RZ, 0xc0, !PT ;  /* 0x00003fff00007812 */ /* 0x000fe200078ec0ff */
[----:B-1----:R-:W-:Y:S06]  /*86a0*/  @P0 BRA `(.L_x_1916) ;  /* 0x0000000000080947 */ /* 0x002fec0003800000 */
[----:B------:R-:W1:Y:S02]  /*86b0*/  SYNCS.PHASECHK.TRANS64.TRYWAIT P0, [R3+URZ+0x13230], R4 ;  /* 0x01323004030075a7 */ /* 0x000e64000800017f */
[----:B-1----:R-:W-:Y:S05]  /*86c0*/  @!P0 BRA `(.L_x_1917) ;  /* 0x0000012400e08947 */ /* 0x002fea0003800000 */
.L_x_1916:
[----:B------:R-:W-:Y:S01]  /*86d0*/  LOP3.LUT R0, R0, 0x10000, RZ, 0xfc, !PT ;  /* 0x0001000000007812 */ /* 0x000fe200078efcff */
[----:B------:R-:W-:Y:S05]  /*86e0*/  WARPSYNC.ALL ;  /* 0x0000000000007948 */ /* 0x000fea0003800000 */
[----:B------:R2:W-:Y:S01]  /*86f0*/  STL [R1+0x2c], R0 ;  /* 0x00002c0001007387 */ /* 0x0005e20000100800 */
[----:B------:R-:W-:Y:S01]  /*8700*/  IMAD R8, R23, 0x280, R0 ;  /* 0x0000028017087824 */ /* 0x000fe200078e0200 */
[----:B01----:R-:W-:Y:S01]  /*8710*/  LOP3.LUT R4, R28, 0x10000, RZ, 0xfc, !PT ;  /* 0x000100001c047812 */ /* 0x003fe200078efcff */
[----:B------:R-:W-:Y:S01]  /*8720*/  IMAD.MOV.U32 R9, RZ, RZ, -0x7fffffe0 ;  /* 0x80000020ff097424 */ /* 0x000fe200078e00ff */
[----:B----4-:R-:W3:Y:S01]  /*8730*/  LDL R14, [R1+0x58] ;  /* 0x00005800010e7983 */ /* 0x010ee20000100800 */
[----:B------:R-:W-:Y:S01]  /*8740*/  IMAD.MOV.U32 R5, RZ, RZ, -0x7fffffe0 ;  /* 0x80000020ff057424 */ /* 0x000fe200078e00ff */
[----:B------:R-:W-:Y:S01]  /*8750*/  R2UR UR6, R8 ;  /* 0x00000000080672ca */ /* 0x000fe200000e0000 */
[----:B------:R-:W-:Y:S01]  /*8760*/  WARPGROUP.ARRIVE ;  /* 0x00000000000079c5 */ /* 0x000fe20000000000 */
[----:B------:R-:W-:Y:S01]  /*8770*/  R2UR UR7, R9 ;  /* 0x00000000090772ca */ /* 0x000fe200000e0000 */
[----:B------:R-:W-:Y:S01]  /*8780*/  IMAD.MOV.U32 R7, RZ, RZ, -0x7fffffe0 ;  /* 0x80000020ff077424 */ /* 0x000fe200078e00ff */
[----:B------:R-:W-:Y:S01]  /*8790*/  R2UR UR4, R4 ;  /* 0x00000000040472ca */ /* 0x000fe200000e0000 */
[----:B------:R-:W-:Y:S01]  /*87a0*/  IMAD.MOV.U32 R11, RZ, RZ, -0x7fffffe0 ;  /* 0x80000020ff0b7424 */ /* 0x000fe200078e00ff */
[----:B------:R-:W-:Y:S01]  /*87b0*/  R2UR UR5, R5 ;  /* 0x00000000050572ca */ /* 0x000fe200000e0000 */
[----:B------:R-:W3:Y:S04]  /*87c0*/  LDL R110, [R1+0x3c] ;  /* 0x00003c00016e7983 */ /* 0x000ee80000100800 */
[----:B------:R-:W4:Y:S04]  /*87d0*/  LDL R106, [R1+0x30] ;  /* 0x00003000016a7983 */ /* 0x000f280000100800 */
[----:B------:R-:W5:Y:S04]  /*87e0*/  LDL R15, [R1+0x40] ;  /* 0x00004000010f7983 */ /* 0x000f680000100800 */
[----:B------:R-:W4:Y:S01]  /*87f0*/  LDL R108, [R1+0x24] ;  /* 0x00002400016c7983 */ /* 0x000f220000100800 */
[----:B------:R-:W-:Y:S01]  /*8800*/  QGMMA.64x32x32.F32.E4M3.E4M3 R88, gdesc[UR4], RZ, !UPT, gsb0 ;  /* 0x00600000045879f3 */ /* 0x000fe2000c0008ff */
[----:B------:R-:W-:Y:S01]  /*8810*/  VIADD R6, R8, 0x80 ;  /* 0x0000008008067836 */ /* 0x000fe20000000000 */
[----:B------:R-:W-:Y:S01]  /*8820*/  R2UR UR7, R7 ;  /* 0x00000000070772ca */ /* 0x000fe200000e0000 */
[----:B------:R-:W-:Y:S01]  /*8830*/  IMAD.MOV.U32 R13, RZ, RZ, -0x7fffffe0 ;  /* 0x80000020ff0d7424 */ /* 0x000fe200078e00ff */
[----:B------:R-:W-:Y:S01]  /*8840*/  R2UR UR4, R4 ;  /* 0x00000000040472ca */ /* 0x000fe200000e0000 */
[----:B--2---:R-:W0:Y:S01]  /*8850*/  LDC R0, c[0x0][0x448] ;  /* 0x00011200ff007b82 */ /* 0x004e220000000800 */
[----:B------:R-:W-:-:S02]  /*8860*/  R2UR UR6, R6 ;  /* 0x00000000060672ca */ /* 0x000fc400000e0000 */
        /* <DEDUP_REMOVED lines=30> */
[----:B------:R-:W-:Y:S02]  /*8a50*/  VIADD R6, R4, 0x2 ;  /* 0x0000000204067836 */ /* 0x000fe40000000000 */
[----:B------:R-:W-:Y:S02]  /*8a60*/  IMAD.MOV.U32 R11, RZ, RZ, -0x7fffffe0 ;  /* 0x80000020ff0b7424 */ /* 0x000fe400078e00ff */
[----:B------:R-:W-:Y:S01]  /*8a70*/  IMAD.MOV.U32 R7, RZ, RZ, -0x7fffffe0 ;  /* 0x80000020ff077424 */ /* 0x000fe200078e00ff */
[----:B------:R-:W-:Y:S02]  /*8a80*/  R2UR UR18, R10 ;  /* 0x000000000a1272ca */ /* 0x000fe400000e0000 */
[----:B------:R-:W-:-:S02]  /*8a90*/  R2UR UR19, R11 ;  /* 0x000000000b1372ca */ /* 0x000fc400000e0000 */
[----:B------:R-:W-:Y:S02]  /*8aa0*/  R2UR UR16, R6 ;  /* 0x00000000061072ca */ /* 0x000fe400000e0000 */
[----:B------:R-:W-:Y:S01]  /*8ab0*/  R2UR UR17, R7 ;  /* 0x00000000071172ca */ /* 0x000fe200000e0000 */
[----:B------:R-:W-:Y:S02]  /*8ac0*/  WARPGROUP.DEPBAR.LE gsb0, 0x0 ;  /* 0x00008000000079c5 */ /* 0x000fe40000010000 */
[----:B------:R-:W-:-:S10]  /*8ad0*/  WARPGROUP.ARRIVE ;  /* 0x00000000000079c5 */ /* 0x000fd40000000000 */
[----:B------:R-:W-:Y:S01]  /*8ae0*/  QGMMA.64x32x32.F32.E4M3.E4M3 R88, gdesc[UR16], R88, gsb0 ;  /* 0x00600000105879f3 */ /* 0x000fe20008000858 */
        /* <DEDUP_REMOVED lines=8> */
[----:B------:R-:W-:Y:S01]  /*8b70*/  QGMMA.64x32x32.F32.E4M3.E4M3 R72, gdesc[UR4], R72, gsb0 ;  /* 0x00600000044879f3 */ /* 0x000fe20008000848 */
[----:B------:R-:W-:Y:S02]  /*8b80*/  VIADD R10, R8, 0x102 ;  /* 0x00000102080a7836 */ /* 0x000fe40000000000 */
[----:B------:R-:W-:Y:S01]  /*8b90*/  IMAD.MOV.U32 R11, RZ, RZ, -0x7fffffe0 ;  /* 0x80000020ff0b7424 */ /* 0x000fe200078e00ff */
[----:B------:R-:W-:Y:S02]  /*8ba0*/  R2UR UR4, R6 ;  /* 0x00000000060472ca */ /* 0x000fe400000e0000 */
[----:B------:R-:W-:Y:S02]  /*8bb0*/  R2UR UR6, R10 ;  /* 0x000000000a0672ca */ /* 0x000fe400000e0000 */
[----:B------:R-:W-:Y:S02]  /*8bc0*/  R2UR UR7, R11 ;  /* 0x000000000b0772ca */ /* 0x000fe400000e0000 */
[----:B------:R-:W-:-:S02]  /*8bd0*/  R2UR UR5, R7 ;  /* 0x00000000070572ca */ /* 0x000fc400000e0000 */
[----:B0-----:R-:W-:-:S13]  /*8be0*/  ISETP.NE.AND P0, PT, R0, 0x1, PT ;  /* 0x000000010000780c */ /* 0x001fda0003f05270 */
[----:B------:R-:W0:Y:S08]  /*8bf0*/  @P0 LDC R9, c[0x0][0x44c] ;  /* 0x00011300ff090b82 */ /* 0x000e300000000800 */
[----:B------:R-:W1:Y:S01]  /*8c00*/  @P0 LDC R12, c[0x0][0x450] ;  /* 0x00011400ff0c0b82 */ /* 0x000e620000000800 */
[----:B------:R-:W-:Y:S02]  /*8c10*/  WARPGROUP.DEPBAR.LE gsb0, 0x0 ;  /* 0x00008000000079c5 */ /* 0x000fe40000010000 */
[----:B------:R-:W-:-:S06]  /*8c20*/  WARPGROUP.ARRIVE ;  /* 0x00000000000079c5 */ /* 0x000fcc0000000000 */
[----:B------:R-:W-:Y:S01]  /*8c30*/  QGMMA.64x32x32.F32.E4M3.E4M3 R56, gdesc[UR4], R56, gsb0 ;  /* 0x00600000043879f3 */ /* 0x000fe20008000838 */
[----:B---3--:R-:W-:-:S04]  /*8c40*/  IMAD.IADD R0, R14, 0x1, R110 ;  /* 0x000000010e007824 */ /* 0x008fc800078e026e */
[----:B0-----:R-:W-:-:S05]  /*8c50*/  @P0 IMAD.HI.U32 R9, R0, R9, RZ ;  /* 0x0000000900090227 */ /* 0x001fca00078e00ff */
[----:B-1----:R-:W-:-:S05]  /*8c60*/  @P0 SHF.R.U32.HI R0, RZ, R12, R9 ;  /* 0x0000000cff000219 */ /* 0x002fca0000011609 */
[----:B------:R-:W0:Y:S01]  /*8c70*/  SHFL.IDX PT, R14, R0, 0x1, 0x1c1f ;  /* 0x003c1f00000e7f89 */ /* 0x000e2200000e0000 */
[----:B------:R-:W-:Y:S02]  /*8c80*/  IMAD R9, R104, -0xa0, RZ ;  /* 0xffffff6068097824 */ /* 0x000fe400078e02ff */
[----:B------:R-:W-:Y:S02]  /*8c90*/  VIADD R10, R8, 0x182 ;  /* 0x00000182080a7836 */ /* 0x000fe40000000000 */
[----:B------:R-:W-:Y:S01]  /*8ca0*/  IMAD.MOV.U32 R11, RZ, RZ, -0x7fffffe0 ;  /* 0x80000020ff0b7424 */ /* 0x000fe200078e00ff */
[----:B-----5:R-:W-:Y:S01]  /*8cb0*/  IADD3 R9, -R15, 0xa1, R9 ;  /* 0x000000a10f097810 */ /* 0x020fe20007ffe109 */
[----:B----4-:R-:W-:Y:S01]  /*8cc0*/  IMAD R13, R104, -0xa0, R106 ;  /* 0xffffff60680d7824 */ /* 0x010fe200078e026a */
[----:B------:R-:W-:Y:S02]  /*8cd0*/  R2UR UR6, R10 ;  /* 0x000000000a0672ca */ /* 0x000fe400000e0000 */
[----:B------:R-:W-:-:S02]  /*8ce0*/  R2UR UR7, R11 ;  /* 0x000000000b0772ca */ /* 0x000fc400000e0000 */
[----:B------:R-:W-:Y:S02]  /*8cf0*/  R2UR UR4, R6 ;  /* 0x00000000060472ca */ /* 0x000fe400000e0000 */
[----:B------:R-:W-:Y:S02]  /*8d00*/  R2UR UR5, R7 ;  /* 0x00000000070572ca */ /* 0x000fe400000e0000 */
[----:B------:R-:W-:Y:S02]  /*8d10*/  IADD3 R13, -R15, 0xa0, R13 ;  /* 0x000000a00f0d7810 */ /* 0x000fe40007ffe10d */
[----:B------:R-:W-:-:S04]  /*8d20*/  IADD3 R12, -R108, R9, R106 ;  /* 0x000000096c0c7210 */ /* 0x000fc80007ffe16a */
[----:B0-----:R-:W-:-:S04]  /*8d30*/  VIADDMNMX R14, R14, R12, R13, PT ;  /* 0x0000000c0e0e7246 */ /* 0x001fc8000380010d */
[C---:B------:R-:W-:Y:S02]  /*8d40*/  ISETP.GT.AND P3, PT, R14.reuse, RZ, PT ;  /* 0x000000ff0e00720c */ /* 0x040fe40003f64270 */
[C---:B------:R-:W-:Y:S02]  /*8d50*/  ISETP.GT.AND P4, PT, R14.reuse, 0x1, PT ;  /* 0x000000010e00780c */ /* 0x040fe40003f84270 */
[----:B------:R-:W-:Y:S02]  /*8d60*/  ISETP.GT.AND P5, PT, R14, 0x8, PT ;  /* 0x000000080e00780c */ /* 0x000fe40003fa4270 */
[----:B------:R-:W-:Y:S01]  /*8d70*/  FSEL R15, R90, -INF , P3 ;  /* 0xff8000005a0f7808 */ /* 0x000fe20001800000 */
[----:B------:R-:W-:Y:S02]  /*8d80*/  WARPGROUP.DEPBAR.LE gsb0, 0x0 ;  /* 0x00008000000079c5 */ /* 0x000fe40000010000 */
[----:B------:R-:W-:Y:S01]  /*8d90*/  WARPGROUP.ARRIVE ;  /* 0x00000000000079c5 */ /* 0x000fe20000000000 */
[----:B------:R-:W-:-:S05]  /*8da0*/  FSEL R91, R91, -INF , P4 ;  /* 0xff8000005b5b7808 */ /* 0x000fca0002000000 */
[----:B------:R-:W-:Y:S01]  /*8db0*/  QGMMA.64x32x32.F32.E4M3.E4M3 R40, gdesc[UR4], R40, gsb0 ;  /* 0x00600000042879f3 */ /* 0x000fe20008000828 */
        /* <DEDUP_REMOVED lines=32> */
[----:B------:R-:W-:Y:S01]  /*8fc0*/  FMNMX.FTZ R20, R79, R20, !PT ;  /* 0x000000144f147209 */ /* 0x000fe20007810000 */
[----:B------:R-:W-:Y:S02]  /*8fd0*/  VIADD R8, R8, 0x202 ;  /* 0x0000020208087836 */ /* 0x000fe40000000000 */
[----:B------:R-:W-:Y:S01]  /*8fe0*/  IMAD.MOV.U32 R9, RZ, RZ, -0x7fffffe0 ;  /* 0x80000020ff097424 */ /* 0x000fe200078e00ff */
[----:B------:R-:W-:Y:S02]  /*8ff0*/  ISETP.GT.AND P4, PT, R14, 0x38, PT ;  /* 0x000000380e00780c */ /* 0x000fe40003f84270 */
[----:B------:R-:W-:-:S02]  /*9000*/  FSEL R83, R83, -INF , P3 ;  /* 0xff80000053537808 */ /* 0x000fc40001800000 */
[----:B------:R-:W-:Y:S02]  /*9010*/  FMNMX.FTZ R20, R111, R20, !PT ;  /* 0x000000146f147209 */ /* 0x000fe40007810000 */
[----:B------:R-:W-:Y:S02]  /*9020*/  R2UR UR6, R8 ;  /* 0x00000000080672ca */ /* 0x000fe400000e0000 */
[----:B------:R-:W-:Y:S02]  /*9030*/  R2UR UR7, R9 ;  /* 0x00000000090772ca */ /* 0x000fe400000e0000 */
[----:B------:R-:W-:Y:S02]  /*9040*/  R2UR UR4, R6 ;  /* 0x00000000060472ca */ /* 0x000fe400000e0000 */
[----:B------:R-:W-:Y:S02]  /*9050*/  R2UR UR5, R7 ;  /* 0x00000000070572ca */ /* 0x000fe400000e0000 */
[----:B------:R-:W-:-:S02]  /*9060*/  ISETP.GT.AND P3, PT, R14, 0x39, PT ;  /* 0x000000390e00780c */ /* 0x000fc40003f64270 */
[----:B------:R-:W-:Y:S02]  /*9070*/  FSEL R9, R86, -INF , P4 ;  /* 0xff80000056097808 */ /* 0x000fe40002000000 */
[----:B------:R-:W-:Y:S01]  /*9080*/  FMNMX.FTZ R20, R83, R20, !PT ;  /* 0x0000001453147209 */ /* 0x000fe20007810000 */
[----:B------:R-:W-:Y:S02]  /*9090*/  WARPGROUP.DEPBAR.LE gsb0, 0x0 ;  /* 0x00008000000079c5 */ /* 0x000fe40000010000 */
[C---:B------:R-:W-:Y:S02]  /*90a0*/  ISETP.GT.AND P4, PT, R14.reuse, 0x40, PT ;  /* 0x000000400e00780c */ /* 0x040fe40003f84270 */
[----:B------:R-:W-:Y:S02]  /*90b0*/  FSEL R87, R87, -INF , P3 ;  /* 0xff80000057577808 */ /* 0x000fe40001800000 */
[----:B------:R-:W-:Y:S01]  /*90c0*/  FMNMX.FTZ R20, R9, R20, !PT ;  /* 0x0000001409147209 */ /* 0x000fe20007810000 */
[----:B------:R-:W-:Y:S01]  /*90d0*/  WARPGROUP.ARRIVE ;  /* 0x00000000000079c5 */ /* 0x000fe20000000000 */
[----:B------:R-:W-:-:S02]  /*90e0*/  ISETP.GT.AND P3, PT, R14, 0x41, PT ;  /* 0x000000410e00780c */ /* 0x000fc40003f64270 */
[----:B------:R-:W-:Y:S02]  /*90f0*/  FSEL R113, R58, -INF , P4 ;  /* 0xff8000003a717808 */ /* 0x000fe40002000000 */
[----:B------:R-:W-:Y:S01]  /*9100*/  FMNMX.FTZ R20, R87, R20, !PT ;  /* 0x0000001457147209 */ /* 0x000fe20007810000 */
[----:B------:R-:W-:Y:S01]  /*9110*/  QGMMA.64x32x32.F32.E4M3.E4M3 R24, gdesc[UR4], R24, gsb0 ;  /* 0x00600000041879f3 */ /* 0x000fe20008000818 */
[C---:B------:R-:W-:Y:S02]  /*9120*/  ISETP.GT.AND P4, PT, R14.reuse, 0x48, PT ;  /* 0x000000480e00780c */ /* 0x040fe40003f84270 */
[----:B------:R-:W-:Y:S02]  /*9130*/  FSEL R59, R59, -INF , P3 ;  /* 0xff8000003b3b7808 */ /* 0x000fe40001800000 */
[----:B------:R-:W-:Y:S02]  /*9140*/  FMNMX.FTZ R20, R113, R20, !PT ;  /* 0x0000001471147209 */ /* 0x000fe40007810000 */
[----:B------:R-:W-:-:S02]  /*9150*/  ISETP.GT.AND P3, PT, R14, 0x49, PT ;  /* 0x000000490e00780c */ /* 0x000fc40003f64270 */
[----:B------:R-:W-:Y:S02]  /*9160*/  FSEL R115, R62, -INF , P4 ;  /* 0xff8000003e737808 */ /* 0x000fe40002000000 */
[----:B------:R-:W-:Y:S02]  /*9170*/  FMNMX.FTZ R20, R59, R20, !PT ;  /* 0x000000143b147209 */ /* 0x000fe40007810000 */
        /* <DEDUP_REMOVED lines=38> */
[----:B------:R-:W-:Y:S01]  /*93e0*/  FMNMX.FTZ R20, R127, R20, !PT ;  /* 0x000000147f147209 */ /* 0x000fe20007810000 */
[----:B------:R-:W-:Y:S02]  /*93f0*/  WARPGROUP.DEPBAR.LE gsb0, 0x0 ;  /* 0x00008000000079c5 */ /* 0x000fe40000010000 */
        /* <DEDUP_REMOVED lines=21> */
[----:B------:R-:W-:Y:S02]  /*9550*/  FSEL R39, R39, -INF , P3 ;  /* 0xff80000027277808 */ /* 0x000fe40001800000 */
[----:B------:R-:W-:-:S04]  /*9560*/  FMNMX.FTZ R20, R135, R20, !PT ;  /* 0x0000001487147209 */ /* 0x000fc80007810000 */
[----:B------:R-:W-:-:S05]  /*9570*/  FMNMX.FTZ R20, R39, R20, !PT ;  /* 0x0000001427147209 */ /* 0x000fca0007810000 */
[----:B------:R-:W0:Y:S04]  /*9580*/  SHFL.BFLY PT, R137, R20, 0x2, 0x1f ;  /* 0x0c401f0014897f89 */ /* 0x000e2800000e0000 */
[----:B------:R-:W1:Y:S01]  /*9590*/  SHFL.IDX PT, R0, R0, RZ, 0x1c1f ;  /* 0x001c1fff00007589 */ /* 0x000e6200000e0000 */
[----:B0-----:R-:W-:-:S05]  /*95a0*/  FMNMX.FTZ R14, R20, R137, !PT ;  /* 0x00000089140e7209 */ /* 0x001fca0007810000 */
[----:B------:R-:W0:Y:S01]  /*95b0*/  SHFL.BFLY PT, R137, R14, 0x1, 0x1f ;  /* 0x0c201f000e897f89 */ /* 0x000e2200000e0000 */
[----:B-1----:R-:W-:-:S04]  /*95c0*/  VIADDMNMX R12, R0, R12, R13, PT ;  /* 0x0000000c000c7246 */ /* 0x002fc8000380010d */
[C---:B------:R-:W-:Y:S02]  /*95d0*/  ISETP.GT.AND P4, PT, R12.reuse, 0x1, PT ;  /* 0x000000010c00780c */ /* 0x040fe40003f84270 */
[----:B------:R-:W-:Y:S02]  /*95e0*/  ISETP.GT.AND P5, PT, R12, 0x8, PT ;  /* 0x000000080c00780c */ /* 0x000fe40003fa4270 */
[----:B0-----:R-:W-:-:S04]  /*95f0*/  FMNMX.FTZ R8, R14, R137, !PT ;  /* 0x000000890e087209 */ /* 0x001fc80007810000 */
[----:B------:R-:W-:Y:S01]  /*9600*/  FSETP.NEU.FTZ.AND P3, PT, R8, -INF , PT ;  /* 0xff8000000800780b */ /* 0x000fe20003f7d000 */
[----:B------:R-:W-:-:S05]  /*9610*/  FFMA.FTZ R137, R2, R8, -8 ;  /* 0xc100000002897423 */ /* 0x000fca0000010008 */
[----:B------:R-:W-:Y:S02]  /*9620*/  FSEL R137, R137, RZ, P3 ;  /* 0x000000ff89897208 */ /* 0x000fe40001800000 */
[----:B------:R-:W-:-:S03]  /*9630*/  ISETP.GT.AND P3, PT, R12, RZ, PT ;  /* 0x000000ff0c00720c */ /* 0x000fc60003f64270 */
[C-C-:B------:R-:W-:Y:S01]  /*9640*/  FFMA.FTZ R10, R2.reuse, R15, -R137.reuse ;  /* 0x0000000f020a7223 */ /* 0x140fe20000010889 */
[----:B------:R-:W-:-:S01]  /*9650*/  FFMA.FTZ R15, R2, R91, -R137 ;  /* 0x0000005b020f7223 */ /* 0x000fc20000010889 */
[----:B------:R-:W-:Y:S02]  /*9660*/  FSEL R91, R88, -INF , P3 ;  /* 0xff800000585b7808 */ /* 0x000fe40001800000 */
[----:B------:R-:W-:Y:S01]  /*9670*/  FSEL R89, R89, -INF , P4 ;  /* 0xff80000059597808 */ /* 0x000fe20002000000 */
[C-C-:B------:R-:W-:Y:S01]  /*9680*/  FFMA.FTZ R26, R2.reuse, R21, -R137.reuse ;  /* 0x00000015021a7223 */ /* 0x140fe20000010889 */
[----:B------:R-:W-:-:S01]  /*9690*/  FFMA.FTZ R21, R2, R95, -R137 ;  /* 0x0000005f02157223 */ /* 0x000fc20000010889 */
[----:B------:R-:W-:Y:S02]  /*96a0*/  ISETP.GT.AND P3, PT, R12, 0x9, PT ;  /* 0x000000090c00780c */ /* 0x000fe40003f64270 */
[----:B------:R-:W-:Y:S02]  /*96b0*/  FSEL R95, R92, -INF , P5 ;  /* 0xff8000005c5f7808 */ /* 0x000fe40002800000 */
[----:B------:R-:W-:Y:S01]  /*96c0*/  FMNMX.FTZ R0, R91, R89, !PT ;  /* 0x000000595b007209 */ /* 0x000fe20007810000 */
[----:B------:R-:W-:-:S01]  /*96d0*/  FFMA.FTZ R99, R2, R99, -R137 ;  /* 0x0000006302637223 */ /* 0x000fc20000010889 */
[----:B------:R-:W-:-:S02]  /*96e0*/  ISETP.GT.AND P4, PT, R12, 0x10, PT ;  /* 0x000000100c00780c */ /* 0x000fc40003f84270 */
[----:B------:R-:W-:Y:S02]  /*96f0*/  FSEL R93, R93, -INF , P3 ;  /* 0xff8000005d5d7808 */ /* 0x000fe40001800000 */
[----:B------:R-:W-:Y:S01]  /*9700*/  FMNMX.FTZ R0, R95, R0, !PT ;  /* 0x000000005f007209 */ /* 0x000fe20007810000 */
[----:B------:R0:W-:Y:S01]  /*9710*/  MUFU.EX2 R13, R99 ;  /* 0x00000063000d7308 */ /* 0x0001e20000000800 */
[----:B------:R-:W-:Y:S02]  /*9720*/  ISETP.GT.AND P3, PT, R12, 0x11, PT ;  /* 0x000000110c00780c */ /* 0x000fe40003f64270 */
[----:B------:R-:W-:Y:S02]  /*9730*/  FMNMX.FTZ R0, R93, R0, !PT ;  /* 0x000000005d007209 */ /* 0x000fe40007810000 */
[----:B------:R-:W-:Y:S02]  /*9740*/  FSEL R97, R97, -INF , P3 ;  /* 0xff80000061617808 */ /* 0x000fe40001800000 */
[----:B0-----:R-:W-:-:S02]  /*9750*/  FSEL R99, R96, -INF , P4 ;  /* 0xff80000060637808 */ /* 0x001fc40002000000 */
[C---:B------:R-:W-:Y:S02]  /*9760*/  ISETP.GT.AND P4, PT, R12.reuse, 0x18, PT ;  /* 0x000000180c00780c */ /* 0x040fe40003f84270 */
[----:B------:R-:W-:Y:S01]  /*9770*/  FMNMX.FTZ R0, R99, R0, !PT ;  /* 0x0000000063007209 */ /* 0x000fe20007810000 */
[----:B------:R0:W-:Y:S01]  /*9780*/  MUFU.EX2 R14, R26 ;  /* 0x0000001a000e7308 */ /* 0x0001e20000000800 */
[----:B------:R-:W-:Y:S02]  /*9790*/  ISETP.GT.AND P3, PT, R12, 0x19, PT ;  /* 0x000000190c00780c */ /* 0x000fe40003f64270 */
[----:B------:R-:W-:Y:S02]  /*97a0*/  FMNMX.FTZ R0, R97, R0, !PT ;  /* 0x0000000061007209 */ /* 0x000fe40007810000 */
[----:B------:R-:W-:Y:S01]  /*97b0*/  FSEL R101, R101, -INF , P3 ;  /* 0xff80000065657808 */ /* 0x000fe20001800000 */
[----:B0-----:R-:W-:Y:S01]  /*97c0*/  FFMA.FTZ R26, R2, R103, -R137 ;  /* 0x00000067021a7223 */ /* 0x001fe20000010889 */
[----:B------:R-:W-:-:S02]  /*97d0*/  FSEL R103, R100, -INF , P4 ;  /* 0xff80000064677808 */ /* 0x000fc40002000000 */
[----:B------:R-:W-:Y:S02]  /*97e0*/  ISETP.GT.AND P3, PT, R12, 0x20, PT ;  /* 0x000000200c00780c */ /* 0x000fe40003f64270 */
[----:B------:R-:W-:Y:S01]  /*97f0*/  FMNMX.FTZ R0, R103, R0, !PT ;  /* 0x0000000067007209 */ /* 0x000fe20007810000 */
[----:B------:R-:W-:Y:S01]  /*9800*/  FFMA.FTZ R20, R2, R105, -R137 ;  /* 0x0000006902147223 */ /* 0x000fe20000010889 */
[----:B------:R-:W-:Y:S02]  /*9810*/  ISETP.GT.AND P4, PT, R12, 0x21, PT ;  /* 0x000000210c00780c */ /* 0x000fe40003f84270 */
[----:B------:R-:W-:Y:S02]  /*9820*/  FSEL R105, R72, -INF , P3 ;  /* 0xff80000048697808 */ /* 0x000fe40001800000 */
[----:B------:R-:W-:Y:S02]  /*9830*/  FMNMX.FTZ R0, R101, R0, !PT ;  /* 0x0000000065007209 */ /* 0x000fe40007810000 */
[----:B------:R-:W-:-:S02]  /*9840*/  ISETP.GT.AND P3, PT, R12, 0x28, PT ;  /* 0x000000280c00780c */ /* 0x000fc40003f64270 */
[----:B------:R-:W-:Y:S02]  /*9850*/  FSEL R73, R73, -INF , P4 ;  /* 0xff80000049497808 */ /* 0x000fe40002000000 */
[----:B------:R-:W-:Y:S01]  /*9860*/  FMNMX.FTZ R0, R105, R0, !PT ;  /* 0x0000000069007209 */ /* 0x000fe20007810000 */
[----:B------:R-:W-:-:S01]  /*9870*/  FFMA.FTZ R30, R2, R107, -R137 ;  /* 0x0000006b021e7223 */ /* 0x000fc20000010889 */
[----:B------:R-:W-:Y:S02]  /*9880*/  ISETP.GT.AND P4, PT, R12, 0x29, PT ;  /* 0x000000290c00780c */ /* 0x000fe40003f84270 */
[----:B------:R-:W-:Y:S02]  /*9890*/  FSEL R107, R76, -INF , P3 ;  /* 0xff8000004c6b7808 */ /* 0x000fe40001800000 */
[----:B------:R-:W-:Y:S02]  /*98a0*/  FMNMX.FTZ R0, R73, R0, !PT ;  /* 0x0000000049007209 */ /* 0x000fe40007810000 */
[----:B------:R-:W-:-:S02]  /*98b0*/  ISETP.GT.AND P3, PT, R12, 0x30, PT ;  /* 0x000000300c00780c */ /* 0x000fc40003f64270 */
[----:B------:R-:W-:Y:S02]  /*98c0*/  FSEL R77, R77, -INF , P4 ;  /* 0xff8000004d4d7808 */ /* 0x000fe40002000000 */
        /* <DEDUP_REMOVED lines=12> */
[----:B------:R-:W-:-:S02]  /*9990*/  FSEL R85, R85, -INF , P4 ;  /* 0xff80000055557808 */ /* 0x000fc40002000000 */
[C---:B------:R-:W-:Y:S02]  /*99a0*/  ISETP.GT.AND P3, PT, R12.reuse, 0x40, PT ;  /* 0x000000400c00780c */ /* 0x040fe40003f64270 */
        /* <DEDUP_REMOVED lines=77> */
[----:B------:R-:W-:-:S04]  /*9e80*/  FMNMX.FTZ R0, R121, R0, !PT ;  /* 0x0000000079007209 */ /* 0x000fc80007810000 */
[----:B------:R-:W-:Y:S01]  /*9e90*/  FMNMX.FTZ R0, R37, R0, !PT ;  /* 0x0000000025007209 */ /* 0x000fe20007810000 */
[----:B------:R-:W-:-:S04]  /*9ea0*/  FFMA.FTZ R12, R2, R123, -R137 ;  /* 0x0000007b020c7223 */ /* 0x000fc80000010889 */
[----:B------:R-:W0:Y:S02]  /*9eb0*/  SHFL.BFLY PT, R123, R0, 0x2, 0x1f ;  /* 0x0c401f00007b7f89 */ /* 0x000e2400000e0000 */
[----:B0-----:R-:W-:-:S05]  /*9ec0*/  FMNMX.FTZ R123, R0, R123, !PT ;  /* 0x0000007b007b7209 */ /* 0x001fca0007810000 */
[----:B------:R-:W0:Y:S01]  /*9ed0*/  SHFL.BFLY PT, R0, R123, 0x1, 0x1f ;  /* 0x0c201f007b007f89 */ /* 0x000e2200000e0000 */
[----:B------:R-:W-:Y:S08]  /*9ee0*/  MUFU.EX2 R10, R10 ;  /* 0x0000000a000a7308 */ /* 0x000ff00000000800 */
[----:B------:R-:W1:Y:S01]  /*9ef0*/  MUFU.EX2 R15, R15 ;  /* 0x0000000f000f7308 */ /* 0x000e620000000800 */
[----:B0-----:R-:W-:-:S04]  /*9f00*/  FMNMX.FTZ R0, R123, R0, !PT ;  /* 0x000000007b007209 */ /* 0x001fc80007810000 */
[----:B------:R-:W-:Y:S01]  /*9f10*/  FSETP.NEU.FTZ.AND P3, PT, R0, -INF , PT ;  /* 0xff8000000000780b */ /* 0x000fe20003f7d000 */
[----:B------:R-:W-:-:S05]  /*9f20*/  FFMA.FTZ R56, R2, R0, -8 ;  /* 0xc100000002387423 */ /* 0x000fca0000010000 */
[----:B------:R-:W-:Y:S01]  /*9f30*/  FSEL R56, R56, RZ, P3 ;  /* 0x000000ff38387208 */ /* 0x000fe20001800000 */
[----:B------:R-:W0:Y:S04]  /*9f40*/  MUFU.EX2 R21, R21 ;  /* 0x0000001500157308 */ /* 0x000e280000000800 */
[----:B------:R-:W-:-:S01]  /*9f50*/  FFMA.FTZ R58, R2, R91, -R56 ;  /* 0x0000005b023a7223 */ /* 0x000fc20000010838 */
[C-C-:B------:R-:W-:Y:S01]  /*9f60*/  FFMA.FTZ R89, R2.reuse, R89, -R56.reuse ;  /* 0x0000005902597223 */ /* 0x140fe20000010838 */
[----:B------:R-:W-:-:S01]  /*9f70*/  FFMA.FTZ R60, R2, R95, -R56 ;  /* 0x0000005f023c7223 */ /* 0x000fc20000010838 */
[C-C-:B------:R-:W-:Y:S01]  /*9f80*/  FFMA.FTZ R91, R2.reuse, R93, -R56.reuse ;  /* 0x0000005d025b7223 */ /* 0x140fe20000010838 */
[----:B------:R-:W-:-:S02]  /*9f90*/  FFMA.FTZ R93, R2, R97, -R56 ;  /* 0x00000061025d7223 */ /* 0x000fc40000010838 */
[----:B------:R-:W-:Y:S01]  /*9fa0*/  MUFU.EX2 R58, R58 ;  /* 0x0000003a003a7308 */ /* 0x000fe20000000800 */
[----:B------:R-:W-:-:S01]  /*9fb0*/  FFMA.FTZ R97, R2, R77, -R56 ;  /* 0x0000004d02617223 */ /* 0x000fc20000010838 */
[C-C-:B------:R-:W-:Y:S01]  /*9fc0*/  FFMA.FTZ R77, R2.reuse, R81, -R56.reuse ;  /* 0x00000051024d7223 */ /* 0x140fe20000010838 */
[----:B------:R-:W-:-:S05]  /*9fd0*/  FFMA.FTZ R81, R2, R85, -R56 ;  /* 0x0000005502517223 */ /* 0x000fca0000010838 */
[----:B------:R-:W2:Y:S01]  /*9fe0*/  MUFU.EX2 R89, R89 ;  /* 0x0000005900597308 */ /* 0x000ea20000000800 */
[----:B------:R-:W-:-:S01]  /*9ff0*/  FFMA.FTZ R85, R2, R61, -R56 ;  /* 0x0000003d02557223 */ /* 0x000fc20000010838 */
[C-C-:B------:R-:W-:Y:S01]  /*a000*/  FFMA.FTZ R62, R2.reuse, R99, -R56.reuse ;  /* 0x00000063023e7223 */ /* 0x140fe20000010838 */
[----:B------:R-:W-:-:S05]  /*a010*/  FFMA.FTZ R61, R2, R87, -R56 ;  /* 0x00000057023d7223 */ /* 0x000fca0000010838 */
[----:B------:R-:W3:Y:S01]  /*a020*/  MUFU.EX2 R20, R20 ;  /* 0x0000001400147308 */ /* 0x000ee20000000800 */
[----:B-1----:R-:W-:-:S01]  /*a030*/  FADD.FTZ R87, R10, R15 ;  /* 0x0000000f0a577221 */ /* 0x002fc20000010000 */
[----:B------:R-:W-:-:S06]  /*a040*/  FFMA.FTZ R11, R2, R11, -R137 ;  /* 0x0000000b020b7223 */ /* 0x000fcc0000010889 */
[----:B------:R-:W1:Y:S01]  /*a050*/  MUFU.EX2 R60, R60 ;  /* 0x0000003c003c7308 */ /* 0x000e620000000800 */
[----:B------:R-:W-:-:S01]  /*a060*/  FADD.FTZ R82, R14, R87 ;  /* 0x000000570e527221 */ /* 0x000fc20000010000 */
[----:B------:R-:W-:-:S06]  /*a070*/  FFMA.FTZ R64, R2, R103, -R56 ;  /* 0x0000006702407223 */ /* 0x000fcc0000010838 */
[----:B------:R-:W4:Y:S01]  /*a080*/  MUFU.EX2 R91, R91 ;  /* 0x0000005b005b7308 */ /* 0x000f220000000800 */
[----:B0-----:R-:W-:-:S01]  /*a090*/  FADD.FTZ R87, R21, R82 ;  /* 0x0000005215577221 */ /* 0x001fc20000010000 */
[----:B------:R-:W-:Y:S01]  /*a0a0*/  FFMA.FTZ R80, R2, R69, -R56 ;  /* 0x0000004502507223 */ /* 0x000fe20000010838 */
[----:B--2---:R-:W-:-:S05]  /*a0b0*/  FADD.FTZ R69, R58, R89 ;  /* 0x000000593a457221 */ /* 0x004fca0000010000 */
[----:B------:R-:W0:Y:S01]  /*a0c0*/  MUFU.EX2 R62, R62 ;  /* 0x0000003e003e7308 */ /* 0x000e220000000800 */
[----:B------:R-:W-:-:S01]  /*a0d0*/  FFMA.FTZ R95, R2, R101, -R56 ;  /* 0x00000065025f7223 */ /* 0x000fc20000010838 */
[----:B---3--:R-:W-:-:S06]  /*a0e0*/  FADD.FTZ R84, R20, R87 ;  /* 0x0000005714547221 */ /* 0x008fcc0000010000 */
[----:B------:R-:W2:Y:S01]  /*a0f0*/  MUFU.EX2 R11, R11 ;  /* 0x0000000b000b7308 */ /* 0x000ea20000000800 */
[----:B------:R-:W-:-:S01]  /*a100*/  FFMA.FTZ R75, R2, R75, -R137 ;  /* 0x0000004b024b7223 */ /* 0x000fc20000010889 */
[----:B-1----:R-:W-:-:S06]  /*a110*/  FADD.FTZ R86, R60, R69 ;  /* 0x000000453c567221 */ /* 0x002fcc0000010000 */
[----:B------:R-:W1:Y:S01]  /*a120*/  MUFU.EX2 R93, R93 ;  /* 0x0000005d005d7308 */ /* 0x000e620000000800 */
[----:B------:R-:W-:-:S01]  /*a130*/  FFMA.FTZ R66, R2, R105, -R56 ;  /* 0x0000006902427223 */ /* 0x000fc20000010838 */
[----:B------:R-:W-:Y:S01]  /*a140*/  FADD.FTZ R88, R13, R84 ;  /* 0x000000540d587221 */ /* 0x000fe20000010000 */
[----:B------:R-:W-:-:S05]  /*a150*/  FFMA.FTZ R84, R2, R45, -R56 ;  /* 0x0000002d02547223 */ /* 0x000fca0000010838 */
[----:B------:R-:W3:Y:S01]  /*a160*/  MUFU.EX2 R26, R26 ;  /* 0x0000001a001a7308 */ /* 0x000ee20000000800 */
[----:B----4-:R-:W-:-:S01]  /*a170*/  FADD.FTZ R45, R91, R86 ;  /* 0x000000565b2d7221 */ /* 0x010fc20000010000 */
[----:B------:R-:W-:-:S06]  /*a180*/  FFMA.FTZ R73, R2, R73, -R56 ;  /* 0x0000004902497223 */ /* 0x000fcc0000010838 */
[----:B------:R-:W4:Y:S01]  /*a190*/  MUFU.EX2 R64, R64 ;  /* 0x0000004000407308 */ /* 0x000f220000000800 */
[----:B------:R-:W-:-:S01]  /*a1a0*/  FFMA.FTZ R79, R2, R79, -R137 ;  /* 0x0000004f024f7223 */ /* 0x000fc20000010889 */
[----:B0-----:R-:W-:-:S06]  /*a1b0*/  FADD.FTZ R86, R62, R45 ;  /* 0x0000002d3e567221 */ /* 0x001fcc0000010000 */
[----:B------:R-:W0:Y:S01]  /*a1c0*/  MUFU.EX2 R30, R30 ;  /* 0x0000001e001e7308 */ /* 0x000e220000000800 */
[----:B------:R-:W-:-:S07]  /*a1d0*/  FFMA.FTZ R68, R2, R107, -R56 ;  /* 0x0000006b02447223 */ /* 0x000fce0000010838 */
[----:B------:R-:W5:Y:S01]  /*a1e0*/  MUFU.EX2 R95, R95 ;  /* 0x0000005f005f7308 */ /* 0x000f620000000800 */
[----:B--2---:R-:W-:-:S01]  /*a1f0*/  FADD.FTZ R69, R11, R88 ;  /* 0x000000580b457221 */ /* 0x004fc20000010000 */
[----:B-1----:R-:W-:-:S06]  /*a200*/  FADD.FTZ R45, R93, R86 ;  /* 0x000000565d2d7221 */ /* 0x002fcc0000010000 */
[----:B------:R-:W1:Y:S08]  /*a210*/  MUFU.EX2 R75, R75 ;  /* 0x0000004b004b7308 */ /* 0x000e700000000800 */
[----:B------:R-:W2:Y:S01]  /*a220*/  MUFU.EX2 R66, R66 ;  /* 0x0000004200427308 */ /* 0x000ea20000000800 */
[----:B---3--:R-:W-:-:S01]  /*a230*/  FADD.FTZ R87, R26, R69 ;  /* 0x000000451a577221 */ /* 0x008fc20000010000 */
[----:B------:R-:W-:-:S06]  /*a240*/  FFMA.FTZ R83, R2, R83, -R137 ;  /* 0x0000005302537223 */ /* 0x000fcc0000010889 */
[----:B------:R-:W3:Y:S01]  /*a250*/  MUFU.EX2 R34, R34 ;  /* 0x0000002200227308 */ /* 0x000ee20000000800 */
[----:B----4-:R-:W-:-:S01]  /*a260*/  FADD.FTZ R86, R64, R45 ;  /* 0x0000002d40567221 */ /* 0x010fc20000010000 */
[----:B------:R-:W-:-:S06]  /*a270*/  FFMA.FTZ R70, R2, R109, -R56 ;  /* 0x0000006d02467223 */ /* 0x000fcc0000010838 */
[----:B------:R-:W4:Y:S01]  /*a280*/  MUFU.EX2 R73, R73 ;  /* 0x0000004900497308 */ /* 0x000f220000000800 */
[----:B------:R-:W-:-:S01]  /*a290*/  FFMA.FTZ R69, R2, R49, -R56 ;  /* 0x0000003102457223 */ /* 0x000fc20000010838 */
[----:B0-----:R-:W-:Y:S01]  /*a2a0*/  FADD.FTZ R88, R30, R87 ;  /* 0x000000571e587221 */ /* 0x001fe20000010000 */
[----:B------:R-:W-:-:S05]  /*a2b0*/  FFMA.FTZ R49, R2, R25, -R56 ;  /* 0x0000001902317223 */ /* 0x000fca0000010838 */
[----:B------:R-:W0:Y:S01]  /*a2c0*/  MUFU.EX2 R79, R79 ;  /* 0x0000004f004f7308 */ /* 0x000e220000000800 */
[----:B------:R-:W-:-:S01]  /*a2d0*/  FFMA.FTZ R9, R2, R9, -R137 ;  /* 0x0000000902097223 */ /* 0x000fc20000010889 */
[----:B-----5:R-:W-:-:S06]  /*a2e0*/  FADD.FTZ R25, R95, R86 ;  /* 0x000000565f197221 */ /* 0x020fcc0000010000 */
[----:B------:R-:W5:Y:S01]  /*a2f0*/  MUFU.EX2 R68, R68 ;  /* 0x0000004400447308 */ /* 0x000f620000000800 */
[----:B-1----:R-:W-:-:S01]  /*a300*/  FADD.FTZ R45, R75, R88 ;  /* 0x000000584b2d7221 */ /* 0x002fc20000010000 */
[----:B--2---:R-:W-:-:S06]  /*a310*/  FADD.FTZ R86, R66, R25 ;  /* 0x0000001942567221 */ /* 0x004fcc0000010000 */
[----:B------:R-:W1:Y:S01]  /*a320*/  MUFU.EX2 R38, R38 ;  /* 0x0000002600267308 */ /* 0x000e620000000800 */
[----:B------:R-:W-:-:S07]  /*a330*/  FFMA.FTZ R74, R2, R111, -R56 ;  /* 0x0000006f024a7223 */ /* 0x000fce0000010838 */
[----:B------:R-:W2:Y:S01]  /*a340*/  MUFU.EX2 R97, R97 ;  /* 0x0000006100617308 */ /* 0x000ea20000000800 */
[----:B---3--:R-:W-:-:S01]  /*a350*/  FADD.FTZ R88, R34, R45 ;  /* 0x0000002d22587221 */ /* 0x008fc20000010000 */
[----:B----4-:R-:W-:-:S06]  /*a360*/  FADD.FTZ R87, R73, R86 ;  /* 0x0000005649577221 */ /* 0x010fcc0000010000 */
[----:B------:R-:W3:Y:S08]  /*a370*/  MUFU.EX2 R83, R83 ;  /* 0x0000005300537308 */ /* 0x000ef00000000800 */
[----:B------:R-:W4:Y:S01]  /*a380*/  MUFU.EX2 R70, R70 ;  /* 0x0000004600467308 */ /* 0x000f220000000800 */
[----:B0-----:R-:W-:-:S01]  /*a390*/  FADD.FTZ R25, R79, R88 ;  /* 0x000000584f197221 */ /* 0x001fc20000010000 */
[----:B------:R-:W-:-:S06]  /*a3a0*/  FFMA.FTZ R59, R2, R59, -R137 ;  /* 0x0000003b023b7223 */ /* 0x000fcc0000010889 */
[----:B------:R-:W0:Y:S01]  /*a3b0*/  MUFU.EX2 R9, R9 ;  /* 0x0000000900097308 */ /* 0x000e220000000800 */
[----:B-----5:R-:W-:-:S01]  /*a3c0*/  FADD.FTZ R86, R68, R87 ;  /* 0x0000005744567221 */ /* 0x020fc20000010000 */
[----:B------:R-:W-:-:S06]  /*a3d0*/  FFMA.FTZ R72, R2, R139, -R56 ;  /* 0x0000008b02487223 */ /* 0x000fcc0000010838 */
[----:B------:R-:W5:Y:S01]  /*a3e0*/  MUFU.EX2 R77, R77 ;  /* 0x0000004d004d7308 */ /* 0x000f620000000800 */
[----:B-1----:R-:W-:-:S01]  /*a3f0*/  FADD.FTZ R88, R38, R25 ;  /* 0x0000001926587221 */ /* 0x002fc20000010000 */
[----:B--2---:R-:W-:-:S06]  /*a400*/  FADD.FTZ R87, R97, R86 ;  /* 0x0000005661577221 */ /* 0x004fcc0000010000 */
[----:B------:R-:W1:Y:S01]  /*a410*/  MUFU.EX2 R42, R42 ;  /* 0x0000002a002a7308 */ /* 0x000e620000000800 */
[----:B------:R-:W-:-:S07]  /*a420*/  FFMA.FTZ R57, R2, R57, -R56 ;  /* 0x0000003902397223 */ /* 0x000fce0000010838 */
[----:B------:R-:W2:Y:S01]  /*a430*/  MUFU.EX2 R74, R74 ;  /* 0x0000004a004a7308 */ /* 0x000ea20000000800 */
[----:B---3--:R-:W-:-:S01]  /*a440*/  FADD.FTZ R88, R83, R88 ;  /* 0x0000005853587221 */ /* 0x008fc20000010000 */
[----:B------:R-:W-:-:S06]  /*a450*/  F2FP.SATFINITE.E4M3.F32.PACK_AB_MERGE_C R153, R21, R14, RZ ;  /* 0x0000000e1599723e */ /* 0x000fcc00048070ff */
[----:B------:R-:W3:Y:S01]  /*a460*/  MUFU.EX2 R46, R46 ;  /* 0x0000002e002e7308 */ /* 0x000ee20000000800 */
[----:B----4-:R-:W-:-:S01]  /*a470*/  FADD.FTZ R14, R70, R87 ;  /* 0x00000057460e7221 */ /* 0x010fc20000010000 */
[----:B------:R-:W-:-:S06]  /*a480*/  FFMA.FTZ R76, R2, R141, -R56 ;  /* 0x0000008d024c7223 */ /* 0x000fcc0000010838 */
[----:B------:R-:W4:Y:S01]  /*a490*/  MUFU.EX2 R81, R81 ;  /* 0x0000005100517308 */ /* 0x000f220000000800 */
[----:B------:R-:W-:-:S01]  /*a4a0*/  FFMA.FTZ R63, R2, R63, -R137 ;  /* 0x0000003f023f7223 */ /* 0x000fc20000010889 */
[----:B0-----:R-:W-:-:S06]  /*a4b0*/  FADD.FTZ R99, R9, R88 ;  /* 0x0000005809637221 */ /* 0x001fcc0000010000 */
[----:B------:R-:W0:Y:S01]  /*a4c0*/  MUFU.EX2 R59, R59 ;  /* 0x0000003b003b7308 */ /* 0x000e220000000800 */
[----:B-----5:R-:W-:-:S07]  /*a4d0*/  FADD.FTZ R21, R77, R14 ;  /* 0x0000000e4d157221 */ /* 0x020fce0000010000 */
[----:B------:R-:W5:Y:S01]  /*a4e0*/  MUFU.EX2 R72, R72 ;  /* 0x0000004800487308 */ /* 0x000f620000000800 */
[----:B-1----:R-:W-:-:S01]  /*a4f0*/  FADD.FTZ R99, R42, R99 ;  /* 0x000000632a637221 */ /* 0x002fc20000010000 */
[----:B--2---:R-:W-:-:S06]  /*a500*/  FADD.FTZ R14, R74, R21 ;  /* 0x000000154a0e7221 */ /* 0x004fcc0000010000 */
[----:B------:R-:W1:Y:S01]  /*a510*/  MUFU.EX2 R40, R40 ;  /* 0x0000002800287308 */ /* 0x000e620000000800 */
[----:B------:R-:W-:-:S07]  /*a520*/  F2FP.SATFINITE.E4M3.F32.PACK_AB_MERGE_C R155, R26, R11, RZ ;  /* 0x0000000b1a9b723e */ /* 0x000fce00048070ff */
[----:B------:R-:W2:Y:S01]  /*a530*/  MUFU.EX2 R57, R57 ;  /* 0x0000003900397308 */ /* 0x000ea20000000800 */
[----:B---3--:R-:W-:-:S01]  /*a540*/  FADD.FTZ R26, R46, R99 ;  /* 0x000000632e1a7221 */ /* 0x008fc20000010000 */
[----:B------:R-:W-:Y:S01]  /*a550*/  F2FP.SATFINITE.E4M3.F32.PACK_AB_MERGE_C R151, R42, R9, RZ ;  /* 0x000000092a97723e */ /* 0x000fe200048070ff */
[----:B------:R-:W-:-:S05]  /*a560*/  FFMA.FTZ R67, R2, R67, -R137 ;  /* 0x0000004302437223 */ /* 0x000fca0000010889 */
[----:B------:R-:W3:Y:S01]  /*a570*/  MUFU.EX2 R76, R76 ;  /* 0x0000004c004c7308 */ /* 0x000ee20000000800 */
[----:B----4-:R-:W-:-:S01]  /*a580*/  FADD.FTZ R9, R81, R14 ;  /* 0x0000000e51097221 */ /* 0x010fc20000010000 */
[----:B------:R-:W-:-:S06]  /*a590*/  FFMA.FTZ R78, R2, R65, -R56 ;  /* 0x00000041024e7223 */ /* 0x000fcc0000010838 */
[----:B------:R-:W-:Y:S01]  /*a5a0*/  MUFU.EX2 R63, R63 ;  /* 0x0000003f003f7308 */ /* 0x000fe20000000800 */
[----:B0-----:R-:W-:-:S01]  /*a5b0*/  FADD.FTZ R21, R59, R26 ;  /* 0x0000001a3b157221 */ /* 0x001fc20000010000 */
[----:B------:R-:W-:Y:S01]  /*a5c0*/  FFMA.FTZ R45, R2, R29, -R56 ;  /* 0x0000001d022d7223 */ /* 0x000fe20000010838 */
[----:B-----5:R-:W-:-:S05]  /*a5d0*/  FADD.FTZ R26, R72, R9 ;  /* 0x00000009481a7221 */ /* 0x020fca0000010000 */
[----:B------:R-:W0:Y:S01]  /*a5e0*/  MUFU.EX2 R85, R85 ;  /* 0x0000005500557308 */ /* 0x000e220000000800 */
[----:B------:R-:W-:-:S01]  /*a5f0*/  FFMA.FTZ R65, R2, R113, -R56 ;  /* 0x0000007102417223 */ /* 0x000fc20000010838 */
[----:B------:R-:W-:Y:S01]  /*a600*/  FFMA.FTZ R29, R2, R149, -R56 ;  /* 0x00000095021d7223 */ /* 0x000fe20000010838 */
[----:B------:R-:W-:-:S05]  /*a610*/  F2FP.SATFINITE.E4M3.F32.PACK_AB_MERGE_C R149, R79, R34, RZ ;  /* 0x000000224f95723e */ /* 0x000fca00048070ff */
[----:B------:R-:W-:Y:S01]  /*a620*/  MUFU.EX2 R44, R44 ;  /* 0x0000002c002c7308 */ /* 0x000fe20000000800 */
[----:B------:R-:W-:-:S01]  /*a630*/  FFMA.FTZ R71, R2, R71, -R137 ;  /* 0x0000004702477223 */ /* 0x000fc20000010889 */
[----:B-1----:R-:W-:Y:S01]  /*a640*/  FADD.FTZ R34, R40, R21 ;  /* 0x0000001528227221 */ /* 0x002fe20000010000 */
[----:B------:R-:W-:-:S05]  /*a650*/  @!P2 VIADD R3, R3, 0x13240 ;  /* 0x000132400303a836 */ /* 0x000fca0000000000 */
[----:B------:R-:W1:Y:S01]  /*a660*/  MUFU.EX2 R61, R61 ;  /* 0x0000003d003d7308 */ /* 0x000e620000000800 */
[----:B--2---:R-:W-:-:S01]  /*a670*/  FADD.FTZ R21, R57, R26 ;  /* 0x0000001a39157221 */ /* 0x004fc20000010000 */
[----:B------:R-:W-:Y:S01]  /*a680*/  FFMA.FTZ R145, R2, R145, -R56 ;  /* 0x0000009102917223 */ /* 0x000fe20000010838 */
[----:B------:R-:W-:-:S05]  /*a690*/  F2FP.SATFINITE.E4M3.F32.PACK_AB_MERGE_C R153, R15, R10, R153 ;  /* 0x0000000a0f99723e */ /* 0x000fca0004807099 */
[----:B------:R-:W-:Y:S01]  /*a6a0*/  MUFU.EX2 R67, R67 ;  /* 0x0000004300437308 */ /* 0x000fe20000000800 */
[----:B---3--:R-:W-:-:S01]  /*a6b0*/  FADD.FTZ R10, R76, R21 ;  /* 0x000000154c0a7221 */ /* 0x008fc20000010000 */
[----:B------:R-:W-:Y:S01]  /*a6c0*/  @!P2 PRMT R3, RZ, 0x654, R3 ;  /* 0x00000654ff03a816 */ /* 0x000fe20000000003 */
[----:B------:R-:W-:-:S05]  /*a6d0*/  FFMA.FTZ R143, R2, R143, -R56 ;  /* 0x0000008f028f7223 */ /* 0x000fca0000010838 */
[----:B------:R-:W-:Y:S01]  /*a6e0*/  MUFU.EX2 R24, R24 ;  /* 0x0000001800187308 */ /* 0x000fe20000000800 */
[----:B------:R-:W-:-:S07]  /*a6f0*/  F2FP.SATFINITE.E4M3.F32.PACK_AB_MERGE_C R155, R13, R20, R155 ;  /* 0x000000140d9b723e */ /* 0x000fce000480709b */
[----:B------:R-:W2:Y:S01]  /*a700*/  MUFU.EX2 R78, R78 ;  /* 0x0000004e004e7308 */ /* 0x000ea20000000800 */
[----:B------:R-:W-:-:S01]  /*a710*/  FFMA.FTZ R43, R2, R43, -R137 ;  /* 0x0000002b022b7223 */ /* 0x000fc20000010889 */
[----:B0-----:R-:W-:Y:S01]  /*a720*/  FADD.FTZ R20, R85, R10 ;  /* 0x0000000a55147221 */ /* 0x001fe20000010000 */
[----:B------:R-:W-:-:S01]  /*a730*/  FFMA.FTZ R82, R2, R41, -R56 ;  /* 0x0000002902527223 */ /* 0x000fc20000010838 */
[----:B------:R0:W-:Y:S04]  /*a740*/  @!P2 SYNCS.ARRIVE.TRANS64.RED.A1T0 RZ, [R3+URZ], RZ ;  /* 0x000000ff03ffa9a7 */ /* 0x0001e8000810043f */
[----:B------:R-:W3:Y:S01]  /*a750*/  MUFU.EX2 R65, R65 ;  /* 0x0000004100417308 */ /* 0x000ee20000000800 */
[----:B------:R-:W-:-:S07]  /*a760*/  FFMA.FTZ R47, R2, R47, -R137 ;  /* 0x0000002f022f7223 */ /* 0x000fce0000010889 */
[----:B------:R-:W4:Y:S01]  /*a770*/  MUFU.EX2 R71, R71 ;  /* 0x0000004700477308 */ /* 0x000f220000000800 */
[----:B-1----:R-:W-:-:S07]  /*a780*/  FADD.FTZ R13, R61, R20 ;  /* 0x000000143d0d7221 */ /* 0x002fce0000010000 */
[----:B------:R1:W-:Y:S01]  /*a790*/  MUFU.EX2 R25, R145 ;  /* 0x0000009100197308 */ /* 0x0003e20000000800 */
[----:B------:R-:W-:-:S07]  /*a7a0*/  FFMA.FTZ R41, R2, R115, -R56 ;  /* 0x0000007302297223 */ /* 0x000fce0000010838 */
[----:B------:R-:W5:Y:S01]  /*a7b0*/  MUFU.EX2 R80, R80 ;  /* 0x0000005000507308 */ /* 0x000f620000000800 */
[C---:B-1----:R-:W-:Y:S01]  /*a7c0*/  F2FP.SATFINITE.E4M3.F32.PACK_AB_MERGE_C R145, R63.reuse, R40, RZ ;  /* 0x000000283f91723e */ /* 0x042fe200048070ff */
[----:B------:R-:W-:-:S04]  /*a7d0*/  FADD.FTZ R63, R63, R34 ;  /* 0x000000223f3f7221 */ /* 0x000fc80000010000 */
[----:B------:R-:W-:Y:S02]  /*a7e0*/  FADD.FTZ R26, R44, R63 ;  /* 0x0000003f2c1a7221 */ /* 0x000fe40000010000 */
[----:B------:R-:W1:Y:S01]  /*a7f0*/  MUFU.EX2 R28, R28 ;  /* 0x0000001c001c7308 */ /* 0x000e620000000800 */
[----:B--2---:R-:W-:-:S01]  /*a800*/  FADD.FTZ R20, R78, R13 ;  /* 0x0000000d4e147221 */ /* 0x004fc20000010000 */
[----:B------:R-:W-:-:S06]  /*a810*/  FADD.FTZ R15, R67, R26 ;  /* 0x0000001a430f7221 */ /* 0x000fcc0000010000 */
[----:B0-----:R-:W0:Y:S01]  /*a820*/  MUFU.EX2 R3, R143 ;  /* 0x0000008f00037308 */ /* 0x001e220000000800 */
[----:B------:R-:W-:-:S01]  /*a830*/  FFMA.FTZ R36, R2, R127, -R137 ;  /* 0x0000007f02247223 */ /* 0x000fc20000010889 */
[----:B------:R-:W-:Y:S01]  /*a840*/  FFMA.FTZ R55, R2, R55, -R137 ;  /* 0x0000003702377223 */ /* 0x000fe20000010889 */
[----:B------:R-:W-:-:S05]  /*a850*/  FADD.FTZ R26, R24, R15 ;  /* 0x0000000f181a7221 */ /* 0x000fca0000010000 */
[----:B------:R-:W2:Y:S01]  /*a860*/  MUFU.EX2 R43, R43 ;  /* 0x0000002b002b7308 */ /* 0x000ea20000000800 */
[----:B------:R-:W-:-:S01]  /*a870*/  FFMA.FTZ R32, R2, R125, -R137 ;  /* 0x0000007d02207223 */ /* 0x000fc20000010889 */
[----:B---3--:R-:W-:-:S06]  /*a880*/  FADD.FTZ R13, R65, R20 ;  /* 0x00000014410d7221 */ /* 0x008fcc0000010000 */
[----:B------:R-:W3:Y:S01]  /*a890*/  MUFU.EX2 R82, R82 ;  /* 0x0000005200527308 */ /* 0x000ee20000000800 */
[----:B----4-:R-:W-:Y:S01]  /*a8a0*/  F2FP.SATFINITE.E4M3.F32.PACK_AB_MERGE_C R21, R71, R24, RZ ;  /* 0x000000184715723e */ /* 0x010fe200048070ff */
[----:B------:R-:W-:-:S06]  /*a8b0*/  FFMA.FTZ R51, R2, R51, -R137 ;  /* 0x0000003302337223 */ /* 0x000fcc0000010889 */
[----:B------:R-:W-:Y:S01]  /*a8c0*/  MUFU.EX2 R12, R12 ;  /* 0x0000000c000c7308 */ /* 0x000fe20000000800 */
[----:B------:R-:W-:-:S01]  /*a8d0*/  FADD.FTZ R71, R71, R26 ;  /* 0x0000001a47477221 */ /* 0x000fc20000010000 */
[----:B-----5:R-:W-:-:S06]  /*a8e0*/  F2FP.SATFINITE.E4M3.F32.PACK_AB_MERGE_C R146, R80, R65, RZ ;  /* 0x000000415092723e */ /* 0x020fcc00048070ff */
[----:B------:R-:W4:Y:S01]  /*a8f0*/  MUFU.EX2 R47, R47 ;  /* 0x0000002f002f7308 */ /* 0x000f220000000800 */
[----:B------:R-:W-:-:S07]  /*a900*/  FADD.FTZ R80, R80, R13 ;  /* 0x0000000d50507221 */ /* 0x000fce0000010000 */
[----:B------:R-:W5:Y:S01]  /*a910*/  MUFU.EX2 R41, R41 ;  /* 0x0000002900297308 */ /* 0x000f620000000800 */
[----:B-1----:R-:W-:-:S01]  /*a920*/  FADD.FTZ R24, R28, R71 ;  /* 0x000000471c187221 */ /* 0x002fc20000010000 */
[----:B0-----:R-:W-:Y:S01]  /*a930*/  FADD.FTZ R13, R3, R80 ;  /* 0x00000050030d7221 */ /* 0x001fe20000010000 */
[----:B------:R-:W-:-:S01]  /*a940*/  FFMA.FTZ R117, R2, R117, -R56 ;  /* 0x0000007502757223 */ /* 0x000fc20000010838 */
[----:B------:R-:W-:-:S04]  /*a950*/  FFMA.FTZ R53, R2, R53, -R56 ;  /* 0x0000003502357223 */ /* 0x000fc80000010838 */
[----:B------:R-:W0:Y:S01]  /*a960*/  MUFU.EX2 R84, R84 ;  /* 0x0000005400547308 */ /* 0x000e220000000800 */
[----:B------:R-:W-:-:S01]  /*a970*/  FFMA.FTZ R147, R2, R147, -R56 ;  /* 0x0000009302937223 */ /* 0x000fc20000010838 */
[C-C-:B------:R-:W-:Y:S01]  /*a980*/  FFMA.FTZ R119, R2.reuse, R119, -R56.reuse ;  /* 0x0000007702777223 */ /* 0x140fe20000010838 */
[----:B------:R-:W-:-:S05]  /*a990*/  FFMA.FTZ R33, R2, R33, -R56 ;  /* 0x0000002102217223 */ /* 0x000fca0000010838 */
[----:B------:R-:W-:Y:S01]  /*a9a0*/  MUFU.EX2 R36, R36 ;  /* 0x0000002400247308 */ /* 0x000fe20000000800 */
[----:B------:R-:W-:-:S01]  /*a9b0*/  FFMA.FTZ R121, R2, R121, -R56 ;  /* 0x0000007902797223 */ /* 0x000fc20000010838 */
[----:B------:R-:W-:-:S06]  /*a9c0*/  FFMA.FTZ R37, R2, R37, -R56 ;  /* 0x0000002502257223 */ /* 0x000fcc0000010838 */
[----:B------:R-:W1:Y:S01]  /*a9d0*/  MUFU.EX2 R55, R55 ;  /* 0x0000003700377308 */ /* 0x000e620000000800 */
[----:B--2---:R-:W-:-:S01]  /*a9e0*/  FADD.FTZ R15, R43, R24 ;  /* 0x000000182b0f7221 */ /* 0x004fc20000010000 */
[----:B---3--:R-:W-:-:S06]  /*a9f0*/  FADD.FTZ R20, R82, R13 ;  /* 0x0000000d52147221 */ /* 0x008fcc0000010000 */
[----:B------:R-:W2:Y:S01]  /*aa00*/  MUFU.EX2 R32, R32 ;  /* 0x0000002000207308 */ /* 0x000ea20000000800 */
[----:B----4-:R-:W-:Y:S01]  /*aa10*/  F2FP.SATFINITE.E4M3.F32.PACK_AB_MERGE_C R141, R47, R12, RZ ;  /* 0x0000000c2f8d723e */ /* 0x010fe200048070ff */
[----:B------:R-:W-:-:S06]  /*aa20*/  FFMA.FTZ R50, R2, R131, -R137 ;  /* 0x0000008302327223 */ /* 0x000fcc0000010889 */
[----:B------:R-:W3:Y:S01]  /*aa30*/  MUFU.EX2 R51, R51 ;  /* 0x0000003300337308 */ /* 0x000ee20000000800 */
[----:B------:R-:W-:-:S01]  /*aa40*/  FFMA.FTZ R31, R2, R31, -R137 ;  /* 0x0000001f021f7223 */ /* 0x000fc20000010889 */
[----:B------:R-:W-:Y:S01]  /*aa50*/  FADD.FTZ R12, R12, R15 ;  /* 0x0000000f0c0c7221 */ /* 0x000fe20000010000 */
[----:B------:R-:W-:-:S01]  /*aa60*/  FFMA.FTZ R48, R2, R129, -R137 ;  /* 0x0000008102307223 */ /* 0x000fc20000010889 */
[C-C-:B------:R-:W-:Y:S01]  /*aa70*/  FFMA.FTZ R27, R2.reuse, R27, -R137.reuse ;  /* 0x0000001b021b7223 */ /* 0x140fe20000010889 */
[----:B------:R-:W-:-:S01]  /*aa80*/  FFMA.FTZ R52, R2, R133, -R137 ;  /* 0x0000008502347223 */ /* 0x000fc20000010889 */
[C-C-:B------:R-:W-:Y:S01]  /*aa90*/  FFMA.FTZ R35, R2.reuse, R35, -R137.reuse ;  /* 0x0000002302237223 */ /* 0x140fe20000010889 */
[----:B------:R-:W-:-:S01]  /*aaa0*/  FFMA.FTZ R54, R2, R135, -R137 ;  /* 0x0000008702367223 */ /* 0x000fc20000010889 */
[----:B------:R-:W4:Y:S01]  /*aab0*/  MUFU.EX2 R56, R69 ;  /* 0x0000004500387308 */ /* 0x000f220000000800 */
[----:B-----5:R-:W-:-:S01]  /*aac0*/  FADD.FTZ R13, R41, R20 ;  /* 0x00000014290d7221 */ /* 0x020fc20000010000 */
[----:B------:R-:W-:Y:S01]  /*aad0*/  FADD.FTZ R47, R47, R12 ;  /* 0x0000000c2f2f7221 */ /* 0x000fe20000010000 */
[----:B0-----:R-:W-:Y:S01]  /*aae0*/  F2FP.SATFINITE.E4M3.F32.PACK_AB_MERGE_C R140, R84, R41, RZ ;  /* 0x00000029548c723e */ /* 0x001fe200048070ff */
[----:B------:R-:W-:Y:S01]  /*aaf0*/  FFMA.FTZ R39, R2, R39, -R137 ;  /* 0x0000002702277223 */ /* 0x000fe20000010889 */
[----:B------:R-:W0:Y:S03]  /*ab00*/  @P0 LDC R26, c[0x0][0x450] ;  /* 0x00011400ff1a0b82 */ /* 0x000e260000000800 */
[----:B------:R-:W5:Y:S01]  /*ab10*/  MUFU.EX2 R11, R117 ;  /* 0x00000075000b7308 */ /* 0x000f620000000800 */
[----:B------:R-:W-:-:S01]  /*ab20*/  FADD.FTZ R84, R84, R13 ;  /* 0x0000000d54547221 */ /* 0x000fc20000010000 */
[----:B-1----:R-:W-:Y:S01]  /*ab30*/  F2FP.SATFINITE.E4M3.F32.PACK_AB_MERGE_C R143, R55, R36, RZ ;  /* 0x00000024378f723e */ /* 0x002fe200048070ff */
[----:B--2---:R-:W-:-:S05]  /*ab40*/  FADD.FTZ R24, R32, R47 ;  /* 0x0000002f20187221 */ /* 0x004fca0000010000 */
[----:B------:R-:W1:Y:S01]  /*ab50*/  MUFU.EX2 R14, R53 ;  /* 0x00000035000e7308 */ /* 0x000e620000000800 */
[----:B------:R-:W-:-:S01]  /*ab60*/  FADD.FTZ R13, R25, R84 ;  /* 0x00000054190d7221 */ /* 0x000fc20000010000 */
[----:B---3--:R-:W-:-:S06]  /*ab70*/  F2FP.SATFINITE.E4M3.F32.PACK_AB_MERGE_C R143, R51, R32, R143 ;  /* 0x00000020338f723e */ /* 0x008fcc000480708f */
[----:B------:R-:W-:Y:S01]  /*ab80*/  MUFU.EX2 R50, R50 ;  /* 0x0000003200327308 */ /* 0x000fe20000000800 */
[----:B------:R-:W-:-:S07]  /*ab90*/  FADD.FTZ R51, R51, R24 ;  /* 0x0000001833337221 */ /* 0x000fce0000010000 */
[----:B------:R-:W2:Y:S01]  /*aba0*/  MUFU.EX2 R31, R31 ;  /* 0x0000001f001f7308 */ /* 0x000ea20000000800 */
[----:B----4-:R-:W-:-:S07]  /*abb0*/  FADD.FTZ R24, R56, R13 ;  /* 0x0000000d38187221 */ /* 0x010fce0000010000 */
[----:B------:R-:W3:Y:S08]  /*abc0*/  MUFU.EX2 R48, R48 ;  /* 0x0000003000307308 */ /* 0x000ef00000000800 */
[----:B------:R-:W4:Y:S01]  /*abd0*/  MUFU.EX2 R9, R147 ;  /* 0x0000009300097308 */ /* 0x000f220000000800 */
[----:B------:R-:W-:-:S07]  /*abe0*/  FADD.FTZ R36, R36, R51 ;  /* 0x0000003324247221 */ /* 0x000fce0000010000 */
[----:B------:R-:W0:Y:S01]  /*abf0*/  MUFU.EX2 R27, R27 ;  /* 0x0000001b001b7308 */ /* 0x000e220000000800 */
[----:B-----5:R-:W-:-:S07]  /*ac00*/  FADD.FTZ R13, R11, R24 ;  /* 0x000000180b0d7221 */ /* 0x020fce0000010000 */
[----:B------:R-:W5:Y:S01]  /*ac10*/  MUFU.EX2 R10, R49 ;  /* 0x00000031000a7308 */ /* 0x000f620000000800 */
[----:B------:R-:W-:-:S01]  /*ac20*/  FADD.FTZ R55, R55, R36 ;  /* 0x0000002437377221 */ /* 0x000fc20000010000 */
[C---:B-1----:R-:W-:Y:S01]  /*ac30*/  F2FP.SATFINITE.E4M3.F32.PACK_AB_MERGE_C R15, R14.reuse, R11, RZ ;  /* 0x0000000b0e0f723e */ /* 0x042fe200048070ff */
[----:B------:R-:W-:-:S05]  /*ac40*/  FADD.FTZ R14, R14, R13 ;  /* 0x0000000d0e0e7221 */ /* 0x000fca0000010000 */
[----:B------:R-:W1:Y:S01]  /*ac50*/  MUFU.EX2 R119, R119 ;  /* 0x0000007700777308 */ /* 0x000e620000000800 */
[----:B--2---:R-:W-:-:S07]  /*ac60*/  F2FP.SATFINITE.E4M3.F32.PACK_AB_MERGE_C R137, R31, R50, RZ ;  /* 0x000000321f89723e */ /* 0x004fce00048070ff */
[----:B------:R-:W2:Y:S01]  /*ac70*/  MUFU.EX2 R12, R45 ;  /* 0x0000002d000c7308 */ /* 0x000ea20000000800 */
[----:B---3--:R-:W-:-:S01]  /*ac80*/  FADD.FTZ R24, R48, R55 ;  /* 0x0000003730187221 */ /* 0x008fc20000010000 */
[----:B----4-:R-:W-:Y:S01]  /*ac90*/  FADD.FTZ R11, R9, R14 ;  /* 0x0000000e090b7221 */ /* 0x010fe20000010000 */
[C---:B0-----:R-:W-:Y:S02]  /*aca0*/  F2FP.SATFINITE.E4M3.F32.PACK_AB_MERGE_C R137, R27.reuse, R48, R137 ;  /* 0x000000301b89723e */ /* 0x041fe40004807089 */
[----:B------:R-:W-:Y:S01]  /*acb0*/  FADD.FTZ R27, R27, R24 ;  /* 0x000000181b1b7221 */ /* 0x000fe20000010000 */
[----:B-----5:R-:W-:-:S01]  /*acc0*/  FADD.FTZ R24, R10, R11 ;  /* 0x0000000b0a187221 */ /* 0x020fc20000010000 */
[----:B------:R-:W-:-:S03]  /*acd0*/  F2FP.SATFINITE.E4M3.F32.PACK_AB_MERGE_C R140, R82, R3, R140 ;  /* 0x00000003528c723e */ /* 0x000fc6000480708c */
[----:B-1----:R-:W-:Y:S01]  /*ace0*/  FADD.FTZ R3, R119, R24 ;  /* 0x0000001877037221 */ /* 0x002fe20000010000 */
[----:B--2---:R-:W-:-:S04]  /*acf0*/  F2FP.SATFINITE.E4M3.F32.PACK_AB_MERGE_C R119, R12, R119, RZ ;  /* 0x000000770c77723e */ /* 0x004fc800048070ff */
[----:B------:R-:W-:Y:S02]  /*ad00*/  F2FP.SATFINITE.E4M3.F32.PACK_AB_MERGE_C R136, R10, R9, R119 ;  /* 0x000000090a88723e */ /* 0x000fe40004807077 */
[----:B------:R-:W2:Y:S01]  /*ad10*/  LDL R9, [R1+0x44] ;  /* 0x0000440001097983 */ /* 0x000ea20000100800 */
[----:B------:R-:W-:Y:S02]  /*ad20*/  F2FP.SATFINITE.E4M3.F32.PACK_AB_MERGE_C R147, R67, R44, R21 ;  /* 0x0000002c4393723e */ /* 0x000fe40004807015 */
[----:B------:R-:W0:Y:S01]  /*ad30*/  @P0 LDC R21, c[0x0][0x44c] ;  /* 0x00011300ff150b82 */ /* 0x000e220000000800 */
[----:B------:R-:W1:Y:S01]  /*ad40*/  MUFU.EX2 R29, R29 ;  /* 0x0000001d001d7308 */ /* 0x000e620000000800 */
[----:B------:R-:W-:-:S07]  /*ad50*/  IMAD.MOV.U32 R11, RZ, RZ, R110 ;  /* 0x000000ffff0b7224 */ /* 0x000fce00078e006e */
[----:B------:R-:W3:Y:S01]  /*ad60*/  MUFU.EX2 R20, R33 ;  /* 0x0000002100147308 */ /* 0x000ee20000000800 */
[----:B------:R-:W-:-:S07]  /*ad70*/  FADD.FTZ R12, R12, R3 ;  /* 0x000000030c0c7221 */ /* 0x000fce0000010000 */
[----:B------:R-:W-:Y:S01]  /*ad80*/  MUFU.EX2 R121, R121 ;  /* 0x0000007900797308 */ /* 0x000fe20000000800 */
[----:B0-----:R-:W-:-:S07]  /*ad90*/  @P0 IMAD.HI.U32 R13, R110, R21, RZ ;  /* 0x000000156e0d0227 */ /* 0x001fce00078e00ff */
[----:B------:R-:W0:Y:S01]  /*ada0*/  MUFU.EX2 R14, R37 ;  /* 0x00000025000e7308 */ /* 0x000e220000000800 */
[----:B------:R-:W-:Y:S01]  /*adb0*/  @P0 SHF.R.U32.HI R11, RZ, R26, R13 ;  /* 0x0000001aff0b0219 */ /* 0x000fe2000001160d */
[----:B-1----:R-:W-:-:S03]  /*adc0*/  FADD.FTZ R3, R29, R12 ;  /* 0x0000000c1d037221 */ /* 0x002fc60000010000 */
[----:B------:R-:W-:Y:S01]  /*add0*/  IADD3 R13, R11, R106, -R108 ;  /* 0x0000006a0b0d7210 */ /* 0x000fe20007ffe86c */
[----:B---3--:R-:W-:-:S04]  /*ade0*/  FADD.FTZ R12, R20, R3 ;  /* 0x00000003140c7221 */ /* 0x008fc80000010000 */
[----:B------:R-:W-:Y:S01]  /*adf0*/  IMAD.HI R13, R13, 0x66666667, RZ ;  /* 0x666666670d0d7827 */ /* 0x000fe200078e02ff */
[----:B------:R-:W-:Y:S01]  /*ae00*/  MUFU.EX2 R54, R54 ;  /* 0x0000003600367308 */ /* 0x000fe20000000800 */
[----:B0-----:R-:W-:Y:S02]  /*ae10*/  F2FP.SATFINITE.E4M3.F32.PACK_AB_MERGE_C R3, R14, R121, RZ ;  /* 0x000000790e03723e */ /* 0x001fe400048070ff */
[----:B------:R-:W-:Y:S01]  /*ae20*/  FADD.FTZ R121, R121, R12 ;  /* 0x0000000c79797221 */ /* 0x000fe20000010000 */
[----:B------:R-:W-:Y:S02]  /*ae30*/  SHF.R.U32.HI R10, RZ, 0x1f, R13 ;  /* 0x0000001fff0a7819 */ /* 0x000fe4000001160d */
[----:B------:R-:W-:Y:S02]  /*ae40*/  F2FP.SATFINITE.E4M3.F32.PACK_AB_MERGE_C R138, R20, R29, R3 ;  /* 0x0000001d148a723e */ /* 0x000fe40004807003 */
[----:B------:R-:W0:Y:S01]  /*ae50*/  MUFU.EX2 R39, R39 ;  /* 0x0000002700277308 */ /* 0x000e220000000800 */
[----:B------:R-:W-:-:S01]  /*ae60*/  FADD.FTZ R3, R14, R121 ;  /* 0x000000790e037221 */ /* 0x000fc20000010000 */
[----:B------:R-:W-:-:S06]  /*ae70*/  LEA.HI.SX32 R10, R13, R10, 0x1a ;  /* 0x0000000a0d0a7211 */ /* 0x000fcc00078fd2ff */
[----:B------:R-:W1:Y:S01]  /*ae80*/  MUFU.EX2 R52, R52 ;  /* 0x0000003400347308 */ /* 0x000e620000000800 */
[----:B------:R3:W-:Y:S01]  /*ae90*/  STL [R1], R3 ;  /* 0x0000000301007387 */ /* 0x0007e20000100800 */
[----:B------:R-:W-:-:S06]  /*aea0*/  FADD.FTZ R50, R50, R27 ;  /* 0x0000001b32327221 */ /* 0x000fcc0000010000 */
[----:B------:R-:W4:Y:S01]  /*aeb0*/  MUFU.EX2 R35, R35 ;  /* 0x0000002300237308 */ /* 0x000f220000000800 */
[----:B------:R0:W-:Y:S01]  /*aec0*/  STL [R1+0x1c], RZ ;  /* 0x00001cff01007387 */ /* 0x0001e20000100800 */
[----:B---3--:R-:W-:-:S03]  /*aed0*/  VIADD R3, R104, 0xfffffffe ;  /* 0xfffffffe68037836 */ /* 0x008fc60000000000 */
[----:B------:R3:W-:Y:S04]  /*aee0*/  STL [R1+0x18], RZ ;  /* 0x000018ff01007387 */ /* 0x0007e80000100800 */
[----:B------:R3:W-:Y:S01]  /*aef0*/  STL [R1+0xc], RZ ;  /* 0x00000cff01007387 */ /* 0x0007e20000100800 */
[----:B------:R-:W-:-:S01]  /*af00*/  FADD.FTZ R31, R31, R50 ;  /* 0x000000321f1f7221 */ /* 0x000fc20000010000 */
[----:B0-----:R-:W-:-:S03]  /*af10*/  F2FP.SATFINITE.E4M3.F32.PACK_AB_MERGE_C R11, R39, R54, RZ ;  /* 0x00000036270b723e */ /* 0x001fc600048070ff */
[----:B-1----:R-:W-:Y:S01]  /*af20*/  FADD.FTZ R24, R52, R31 ;  /* 0x0000001f34187221 */ /* 0x002fe20000010000 */
[----:B----4-:R-:W-:-:S03]  /*af30*/  F2FP.SATFINITE.E4M3.F32.PACK_AB_MERGE_C R139, R35, R52, R11 ;  /* 0x00000034238b723e */ /* 0x010fc6000480700b */
[----:B------:R-:W-:Y:S01]  /*af40*/  FADD.FTZ R35, R35, R24 ;  /* 0x0000001823237221 */ /* 0x000fe20000010000 */
[----:B------:R-:W-:Y:S01]  /*af50*/  F2FP.SATFINITE.E4M3.F32.PACK_AB_MERGE_C R152, R91, R60, RZ ;  /* 0x0000003c5b98723e */ /* 0x000fe200048070ff */
[----:B------:R-:W-:Y:S01]  /*af60*/  BSSY B0, `(.L_x_1918) ;  /* 0x0000341000007945 */ /* 0x000fe20003800000 */
[----:B------:R-:W-:Y:S01]  /*af70*/  F2FP.SATFINITE.E4M3.F32.PACK_AB_MERGE_C R154, R95, R64, RZ ;  /* 0x000000405f9a723e */ /* 0x000fe200048070ff */
[----:B------:R-:W-:Y:S01]  /*af80*/  FADD.FTZ R54, R54, R35 ;  /* 0x0000002336367221 */ /* 0x000fe20000010000 */
[----:B------:R-:W-:Y:S02]  /*af90*/  F2FP.SATFINITE.E4M3.F32.PACK_AB_MERGE_C R148, R97, R68, RZ ;  /* 0x000000446194723e */ /* 0x000fe400048070ff */
[----:B------:R-:W-:Y:S02]  /*afa0*/  F2FP.SATFINITE.E4M3.F32.PACK_AB_MERGE_C R74, R81, R74, RZ ;  /* 0x0000004a514a723e */ /* 0x000fe400048070ff */
[----:B------:R-:W-:Y:S01]  /*afb0*/  F2FP.SATFINITE.E4M3.F32.PACK_AB_MERGE_C R76, R85, R76, RZ ;  /* 0x0000004c554c723e */ /* 0x000fe200048070ff */
[----:B------:R-:W-:Y:S01]  /*afc0*/  FADD.FTZ R21, R39, R54 ;  /* 0x0000003627157221 */ /* 0x000fe20000010000 */
[----:B------:R-:W-:-:S02]  /*afd0*/  F2FP.SATFINITE.E4M3.F32.PACK_AB_MERGE_C R149, R75, R30, R149 ;  /* 0x0000001e4b95723e */ /* 0x000fc40004807095 */
[----:B------:R-:W-:Y:S02]  /*afe0*/  CS2R R26, SRZ ;  /* 0x00000000001a7805 */ /* 0x000fe4000001ff00 */
[----:B------:R-:W-:Y:S01]  /*aff0*/  F2FP.SATFINITE.E4M3.F32.PACK_AB_MERGE_C R151, R83, R38, R151 ;  /* 0x000000265397723e */ /* 0x000fe20004807097 */
[----:B------:R-:W-:Y:S01]  /*b000*/  IMAD.MOV.U32 R29, RZ, RZ, RZ ;  /* 0x000000ffff1d7224 */ /* 0x000fe200078e00ff */
[----:B------:R-:W-:Y:S02]  /*b010*/  F2FP.SATFINITE.E4M3.F32.PACK_AB_MERGE_C R145, R59, R46, R145 ;  /* 0x0000002e3b91723e */ /* 0x000fe40004807091 */
[----:B------:R-:W-:Y:S02]  /*b020*/  CS2R R30, SRZ ;  /* 0x00000000001e7805 */ /* 0x000fe4000001ff00 */
[----:B------:R-:W-:Y:S02]  /*b030*/  F2FP.SATFINITE.E4M3.F32.PACK_AB_MERGE_C R141, R43, R28, R141 ;  /* 0x0000001c2b8d723e */ /* 0x000fe4000480708d */
[----:B------:R-:W-:-:S02]  /*b040*/  CS2R R32, SRZ ;  /* 0x0000000000207805 */ /* 0x000fc4000001ff00 */
[----:B------:R-:W-:Y:S02]  /*b050*/  F2FP.SATFINITE.E4M3.F32.PACK_AB_MERGE_C R152, R89, R58, R152 ;  /* 0x0000003a5998723e */ /* 0x000fe40004807098 */
[----:B------:R-:W-:Y:S02]  /*b060*/  CS2R R34, SRZ ;  /* 0x0000000000227805 */ /* 0x000fe4000001ff00 */
        /* <DEDUP_REMOVED lines=12> */
[----:B------:R-:W-:Y:S02]  /*b130*/  CS2R R48, SRZ ;  /* 0x0000000000307805 */ /* 0x000fe4000001ff00 */
[----:B------:R-:W-:Y:S02]  /*b140*/  CS2R R50, SRZ ;  /* 0x0000000000327805 */ /* 0x000fe4000001ff00 */
[----:B------:R-:W-:Y:S02]  /*b150*/  CS2R R52, SRZ ;  /* 0x0000000000347805 */ /* 0x000fe4000001ff00 */
[----:B------:R-:W-:-:S02]  /*b160*/  CS2R R54, SRZ ;  /* 0x0000000000367805 */ /* 0x000fc4000001ff00 */
[----:B--2---:R-:W-:-:S05]  /*b170*/  VIMNMX R9, R9, R10, !PT ;  /* 0x0000000a09097248 */ /* 0x004fca0007fe0100 */
[----:B------:R3:W-:Y:S01]  /*b180*/  STL [R1+0x20], R9 ;  /* 0x0000200901007387 */ /* 0x0007e20000100800 */
[----:B------:R-:W-:-:S13]  /*b190*/  ISETP.GE.AND P2, PT, R3, R9, PT ;  /* 0x000000090300720c */ /* 0x000fda0003f46270 */
[----:B---3--:R-:W-:Y:S05]  /*b1a0*/  @!P2 BRA `(.L_x_1919) ;  /* 0x000000300070a947 */ /* 0x008fea0003800000 */
        /* <DEDUP_REMOVED lines=17> */
.L_x_1932:
[----:B------:R-:W-:-:S05]  /*b2c0*/  VIADD R15, R23, 0x1 ;  /* 0x00000001170f7836 */ /* 0x000fca0000000000 */
[----:B------:R-:W-:-:S04]  /*b2d0*/  ISETP.NE.AND P2, PT, R15, 0x2, PT ;  /* 0x000000020f00780c */ /* 0x000fc80003f45270 */
[----:B------:R-:W-:Y:S02]  /*b2e0*/  SEL R9, RZ, 0x1, P2 ;  /* 0x00000001ff097807 */ /* 0x000fe40001000000 */
[----:B------:R-:W-:Y:S02]  /*b2f0*/  SEL R15, R15, RZ, P2 ;  /* 0x000000ff0f0f7207 */ /* 0x000fe40001000000 */
[----:B------:R-:W-:Y:S01]  /*b300*/  LOP3.LUT R14, R156, R9, RZ, 0x3c, !PT ;  /* 0x000000099c0e7212 */ /* 0x000fe200078e3cff */
[----:B------:R-:W-:Y:S06]  /*b310*/  @!P1 BRA `(.L_x_1921) ;  /* 0x0000000000049947 */ /* 0x000fec0003800000 */
[----:B------:R-:W-:Y:S01]  /*b320*/  BPT.TRAP 0x1 ;  /* 0x000000040000795c */ /* 0x000fe20000300000 */
.L_x_1921:
[----:B------:R-:W-:Y:S01]  /*b330*/  IMAD R9, R15, 0x8, R16 ;  /* 0x000000080f097824 */ /* 0x000fe200078e0210 */
[----:B------:R-:W-:-:S04]  /*b340*/  SHF.L.U32 R10, R14, 0x1f, RZ ;  /* 0x0000001f0e0a7819 */ /* 0x000fc800000006ff */
[----:B------:R0:W1:Y:S01]  /*b350*/  SYNCS.PHASECHK.TRANS64.TRYWAIT P2, [R9+URZ+0x13230], R10 ;  /* 0x0132300a090075a7 */ /* 0x000062000804017f */
[----:B------:R-:W-:Y:S05]  /*b360*/  @!P1 BRA `(.L_x_1922) ;  /* 0x0000000000049947 */ /* 0x000fea0003800000 */
[----:B------:R-:W-:Y:S01]  /*b370*/  BPT.TRAP 0x1 ;  /* 0x000000040000795c */ /* 0x000fe20000300000 */
.L_x_1922:
        /* <DEDUP_REMOVED lines=8> */
.L_x_1924:
[----:B------:R-:W-:Y:S05]  /*b400*/  BSYNC B2 ;  /* 0x0000000000027941 */ /* 0x000fea0003800000 */
.L_x_1923:
[----:B01----:R-:W-:Y:S01]  /*b410*/  IMAD.MOV.U32 R10, RZ, RZ, R20 ;  /* 0x000000ffff0a7224 */ /* 0x003fe200078e0014 */
[----:B------:R-:W-:Y:S01]  /*b420*/  R2UR UR4, R4 ;  /* 0x00000000040472ca */ /* 0x000fe200000e0000 */
[----:B------:R-:W-:Y:S01]  /*b430*/  IMAD.MOV.U32 R11, RZ, RZ, -0x7fffffe0 ;  /* 0x80000020ff0b7424 */ /* 0x000fe200078e00ff */
[----:B------:R-:W-:Y:S01]  /*b440*/  R2UR UR5, R5 ;  /* 0x00000000050572ca */ /* 0x000fe200000e0000 */
[----:B------:R-:W-:Y:S01]  /*b450*/  WARPGROUP.ARRIVE ;  /* 0x00000000000079c5 */ /* 0x000fe20000000000 */
[----:B------:R-:W-:Y:S01]  /*b460*/  R2UR UR6, R10 ;  /* 0x000000000a0672ca */ /* 0x000fe200000e0000 */
[----:B------:R-:W-:Y:S01]  /*b470*/  IMAD.MOV.U32 R10, RZ, RZ, R13 ;  /* 0x000000ffff0a7224 */ /* 0x000fe200078e000d */
[C---:B------:R-:W-:Y:S01]  /*b480*/  R2UR UR7, R11.reuse ;  /* 0x000000000b0772ca */ /* 0x040fe200000e0000 */
        /* <DEDUP_REMOVED lines=37> */
[----:B------:R-:W-:Y:S02]  /*b6e0*/  R2UR UR30, R12 ;  /* 0x000000000c1e72ca */ /* 0x000fe400000e0000 */
[----:B------:R-:W-:-:S02]  /*b6f0*/  R2UR UR31, R13 ;  /* 0x000000000d1f72ca */ /* 0x000fc400000e0000 */
        /* <DEDUP_REMOVED lines=40> */
.L_x_1926:
[----:B------:R-:W-:Y:S01]  /*b980*/  SHF.L.U32 R10, R156, 0x1f, RZ ;  /* 0x0000001f9c0a7819 */ /* 0x000fe200000006ff */
[----:B------:R-:W-:-:S04]  /*b990*/  IMAD R20, R23, 0x8, R16 ;  /* 0x0000000817147824 */ /* 0x000fc800078e0210 */
[----:B------:R0:W1:Y:S01]  /*b9a0*/  SYNCS.PHASECHK.TRANS64.TRYWAIT P2, [R20+URZ+0x13250], R10 ;  /* 0x0132500a140075a7 */ /* 0x000062000804017f */
[----:B------:R-:W-:Y:S05]  /*b9b0*/  @!P1 BRA `(.L_x_1927) ;  /* 0x0000000000049947 */ /* 0x000fea0003800000 */
[----:B------:R-:W-:Y:S01]  /*b9c0*/  BPT.TRAP 0x1 ;  /* 0x000000040000795c */ /* 0x000fe20000300000 */
.L_x_1927:
[----:B------:R-:W-:Y:S04]  /*b9d0*/  BSSY B2, `(.L_x_1928) ;  /* 0x0000004000027945 */ /* 0x000fe80003800000 */
[----:B-1----:R-:W-:Y:S05]  /*b9e0*/  @P2 BRA `(.L_x_1929) ;  /* 0x0000000000082947 */ /* 0x002fea0003800000 */
[----:B------:R-:W1:Y:S02]  /*b9f0*/  SYNCS.PHASECHK.TRANS64.TRYWAIT P2, [R20+URZ+0x13250], R10 ;  /* 0x0132500a140075a7 */ /* 0x000e64000804017f */
[----:B-1----:R-:W-:Y:S05]  /*ba00*/  @!P2 BRA `(.L_x_1930) ;  /* 0x000000f40038a947 */ /* 0x002fea0003800000 */
.L_x_1929:
[----:B------:R-:W-:Y:S05]  /*ba10*/  BSYNC B2 ;  /* 0x0000000000027941 */ /* 0x000fea0003800000 */
.L_x_1928:
[----:B01----:R-:W-:Y:S01]  /*ba20*/  VIADD R10, R16, 0x1000 ;  /* 0x00001000100a7836 */ /* 0x003fe20000000000 */
[----:B------:R-:W-:Y:S01]  /*ba30*/  WARPGROUP.ARRIVE ;  /* 0x00000000000079c5 */ /* 0x000fe20000000000 */
[----:B------:R-:W-:-:S03]  /*ba40*/  IMAD.MOV.U32 R11, RZ, RZ, -0x3ffffff0 ;  /* 0xc0000010ff0b7424 */ /* 0x000fc600078e00ff */
[----:B------:R-:W-:Y:S02]  /*ba50*/  SHF.R.U32.HI R10, RZ, 0x4, R10 ;  /* 0x00000004ff0a7819 */ /* 0x000fe4000001160a */
[----:B------:R-:W-:Y:S02]  /*ba60*/  R2UR UR7, R11 ;  /* 0x000000000b0772ca */ /* 0x000fe400000e0000 */
[----:B------:R-:W-:Y:S01]  /*ba70*/  LOP3.LUT R10, R10, 0x3fff, RZ, 0xc0, !PT ;  /* 0x00003fff0a0a7812 */ /* 0x000fe200078ec0ff */
[----:B------:R-:W-:Y:S01]  /*ba80*/  IMAD.MOV.U32 R13, RZ, RZ, -0x3ffffff0 ;  /* 0xc0000010ff0d7424 */ /* 0x000fe200078e00ff */
[----:B------:R-:W0:Y:S02]  /*ba90*/  @P0 LDC R11, c[0x0][0x44c] ;  /* 0x00011300ff0b0b82 */ /* 0x000e240000000800 */
[----:B------:R-:W-:-:S05]  /*baa0*/  LOP3.LUT R10, R10, 0x10000, RZ, 0xfc, !PT ;  /* 0x000100000a0a7812 */ /* 0x000fca00078efcff */
[----:B------:R-:W-:Y:S02]  /*bab0*/  IMAD R10, R23, 0x280, R10 ;  /* 0x00000280170a7824 */ /* 0x000fe400078e020a */
[----:B------:R-:W1:Y:S03]  /*bac0*/  @P0 LDC R23, c[0x0][0x450] ;  /* 0x00011400ff170b82 */ /* 0x000e660000000800 */
        /* <DEDUP_REMOVED lines=16> */
[----:B------:R-:W-:-:S03]  /*bbd0*/  IMAD.MOV.U32 R13, RZ, RZ, -0x3ffffff0 ;  /* 0xc0000010ff0d7424 */ /* 0x000fc600078e00ff */
[----:B------:R-:W-:Y:S02]  /*bbe0*/  R2UR UR6, R12 ;  /* 0x000000000c0672ca */ /* 0x000fe400000e0000 */
[----:B------:R-:W-:-:S13]  /*bbf0*/  R2UR UR7, R13 ;  /* 0x000000000d0772ca */ /* 0x000fda00000e0000 */
[----:B------:R-:W-:Y:S03]  /*bc00*/  QGMMA.64x64x32.F32.E4M3.E4M3 R24, R144, gdesc[UR4], R24, gsb0 ;  /* 0x00e0000490187df3 */ /* 0x000fe60008000818 */
[----:B------:R-:W-:Y:S02]  /*bc10*/  WARPGROUP.DEPBAR.LE gsb0, 0x0 ;  /* 0x00008000000079c5 */ /* 0x000fe40000010000 */
[----:B--2---:R-:W-:Y:S01]  /*bc20*/  IMAD.IADD R12, R152, 0x1, R151 ;  /* 0x00000001980c7824 */ /* 0x004fe200078e0297 */
[----:B------:R-:W2:Y:S03]  /*bc30*/  LDL.LU R146, [R1] ;  /* 0x0000000001927983 */ /* 0x000ea60000300800 */
[----:B0-----:R-:W-:-:S04]  /*bc40*/  @P0 IMAD.HI.U32 R13, R12, R11, RZ ;  /* 0x0000000b0c0d0227 */ /* 0x001fc800078e00ff */
[----:B------:R-:W-:Y:S01]  /*bc50*/  IMAD.MOV.U32 R11, RZ, RZ, R12 ;  /* 0x000000ffff0b7224 */ /* 0x000fe200078e000c */
[----:B-1----:R-:W-:Y:S01]  /*bc60*/  @P0 SHF.R.U32.HI R11, RZ, R23, R13 ;  /* 0x00000017ff0b0219 */ /* 0x002fe2000001160d */
[----:B------:R-:W-:-:S04]  /*bc70*/  IMAD R12, R3, -0xa0, RZ ;  /* 0xffffff60030c7824 */ /* 0x000fc800078e02ff */
[----:B------:R-:W0:Y:S01]  /*bc80*/  SHFL.IDX PT, R13, R11, RZ, 0x1c1f ;  /* 0x001c1fff0b0d7589 */ /* 0x000e2200000e0000 */
[----:B---3--:R-:W-:-:S04]  /*bc90*/  IADD3 R12, -R153, 0x1, R12 ;  /* 0x00000001990c7810 */ /* 0x008fc80007ffe10c */
[----:B----4-:R-:W-:-:S05]  /*bca0*/  IADD3 R12, -R155, R12, R154 ;  /* 0x0000000c9b0c7210 */ /* 0x010fca0007ffe19a */
[----:B0-----:R-:W-:-:S05]  /*bcb0*/  IMAD.IADD R13, R12, 0x1, R13 ;  /* 0x000000010c0d7824 */ /* 0x001fca00078e020d */
        /* <DEDUP_REMOVED lines=96> */
[----:B------:R-:W-:Y:S02]  /*c2c0*/  FSEL R23, R56, -INF , P4 ;  /* 0xff80000038177808 */ /* 0x000fe40002000000 */
[----:B------:R-:W-:Y:S02]  /*c2d0*/  ISETP.GT.AND P6, PT, R13, 0x81, PT ;  /* 0x000000810d00780c */ /* 0x000fe40003fc4270 */
[----:B------:R-:W-:Y:S02]  /*c2e0*/  FMNMX.FTZ R56, R85, R144, !PT ;  /* 0x0000009055387209 */ /* 0x000fe40007810000 */
[----:B------:R-:W-:Y:S02]  /*c2f0*/  ISETP.GT.AND P5, PT, R13, 0x88, PT ;  /* 0x000000880d00780c */ /* 0x000fe40003fa4270 */
[----:B------:R-:W-:Y:S02]  /*c300*/  FSEL R144, R57, -INF , P6 ;  /* 0xff80000039907808 */ /* 0x000fe40003000000 */
[----:B------:R-:W-:-:S02]  /*c310*/  FMNMX.FTZ R56, R23, R56, !PT ;  /* 0x0000003817387209 */ /* 0x000fc40007810000 */
[C---:B------:R-:W-:Y:S02]  /*c320*/  ISETP.GT.AND P2, PT, R13.reuse, 0x89, PT ;  /* 0x000000890d00780c */ /* 0x040fe40003f44270 */
        /* <DEDUP_REMOVED lines=14> */
[----:B------:R-:W-:Y:S02]  /*c410*/  FSEL R69, R69, -INF , P5 ;  /* 0xff80000045457808 */ /* 0x000fe40002800000 */
[----:B------:R-:W-:-:S04]  /*c420*/  FMNMX.FTZ R13, R68, R56, !PT ;  /* 0x00000038440d7209 */ /* 0x000fc80007810000 */
[----:B------:R-:W-:-:S05]  /*c430*/  FMNMX.FTZ R13, R69, R13, !PT ;  /* 0x0000000d450d7209 */ /* 0x000fca0007810000 */
[----:B------:R-:W0:Y:S01]  /*c440*/  SHFL.BFLY PT, R56, R13, 0x2, 0x1f ;  /* 0x0c401f000d387f89 */ /* 0x000e2200000e0000 */
[----:B------:R-:W-:-:S05]  /*c450*/  IMAD.MOV.U32 R57, RZ, RZ, -0x3ffffff0 ;  /* 0xc0000010ff397424 */ /* 0x000fca00078e00ff */
[----:B------:R-:W-:Y:S01]  /*c460*/  R2UR UR7, R57 ;  /* 0x00000000390772ca */ /* 0x000fe200000e0000 */
[----:B------:R-:W-:Y:S01]  /*c470*/  WARPGROUP.ARRIVE ;  /* 0x00000000000079c5 */ /* 0x000fe20000000000 */
[----:B0-----:R-:W-:Y:S01]  /*c480*/  FMNMX.FTZ R13, R13, R56, !PT ;  /* 0x000000380d0d7209 */ /* 0x001fe20007810000 */
[----:B------:R-:W-:-:S05]  /*c490*/  VIADD R56, R10, 0x180 ;  /* 0x000001800a387836 */ /* 0x000fca0000000000 */
[----:B------:R-:W-:Y:S01]  /*c4a0*/  R2UR UR6, R56 ;  /* 0x00000000380672ca */ /* 0x000fe200000e0000 */
[----:B------:R-:W0:Y:S01]  /*c4b0*/  SHFL.BFLY PT, R145, R13, 0x1, 0x1f ;  /* 0x0c201f000d917f89 */ /* 0x000e2200000e0000 */
[----:B------:R-:W-:-:S11]  /*c4c0*/  VIADD R56, R10, 0x200 ;  /* 0x000002000a387836 */ /* 0x000fd60000000000 */
[----:B------:R-:W-:Y:S01]  /*c4d0*/  QGMMA.64x64x32.F32.E4M3.E4M3 R24, R140, gdesc[UR4], R24, gsb0 ;  /* 0x00e000048c187df3 */ /* 0x000fe20008000818 */
[----:B------:R-:W-:Y:S02]  /*c4e0*/  R2UR UR6, R56 ;  /* 0x00000000380672ca */ /* 0x000fe400000e0000 */
[----:B------:R-:W1:Y:S01]  /*c4f0*/  SHFL.IDX PT, R56, R11, 0x1, 0x1c1f ;  /* 0x003c1f000b387f89 */ /* 0x000e6200000e0000 */
[----:B0-----:R-:W-:Y:S01]  /*c500*/  FMNMX.FTZ R10, R13, R145, !PT ;  /* 0x000000910d0a7209 */ /* 0x001fe20007810000 */
[----:B------:R-:W-:-:S03]  /*c510*/  IMAD.MOV.U32 R57, RZ, RZ, -0x3ffffff0 ;  /* 0xc0000010ff397424 */ /* 0x000fc600078e00ff */
[----:B------:R-:W-:Y:S01]  /*c520*/  FSETP.NEU.FTZ.AND P2, PT, R10, -INF , PT ;  /* 0xff8000000a00780b */ /* 0x000fe20003f5d000 */
[----:B------:R-:W-:-:S01]  /*c530*/  FFMA.FTZ R13, R2, R10, -8 ;  /* 0xc1000000020d7423 */ /* 0x000fc2000001000a */
[----:B------:R-:W-:-:S04]  /*c540*/  R2UR UR7, R57 ;  /* 0x00000000390772ca */ /* 0x000fc800000e0000 */
[----:B------:R-:W-:Y:S01]  /*c550*/  FSEL R13, R13, RZ, P2 ;  /* 0x000000ff0d0d7208 */ /* 0x000fe20001000000 */
[----:B-1----:R-:W-:-:S04]  /*c560*/  IMAD.IADD R56, R12, 0x1, R56 ;  /* 0x000000010c387824 */ /* 0x002fc800078e0238 */
[C-C-:B------:R-:W-:Y:S01]  /*c570*/  FFMA.FTZ R57, R2.reuse, R121, -R13.reuse ;  /* 0x0000007902397223 */ /* 0x140fe2000001080d */
[----:B------:R-:W-:-:S01]  /*c580*/  FFMA.FTZ R121, R2, R125, -R13 ;  /* 0x0000007d02797223 */ /* 0x000fc2000001080d */
[----:B------:R-:W-:Y:S01]  /*c590*/  ISETP.GT.AND P5, PT, R56, RZ, PT ;  /* 0x000000ff3800720c */ /* 0x000fe20003fa4270 */
[----:B------:R-:W-:-:S01]  /*c5a0*/  FFMA.FTZ R120, R2, R120, -R13 ;  /* 0x0000007802787223 */ /* 0x000fc2000001080d */
[----:B------:R-:W-:Y:S02]  /*c5b0*/  ISETP.GT.AND P6, PT, R56, 0x1, PT ;  /* 0x000000013800780c */ /* 0x000fe40003fc4270 */
[----:B------:R-:W-:Y:S01]  /*c5c0*/  FSEL R125, R122, -INF , P5 ;  /* 0xff8000007a7d7808 */ /* 0x000fe20002800000 */
[----:B------:R-:W-:Y:S01]  /*c5d0*/  FFMA.FTZ R12, R2, R129, -R13 ;  /* 0x00000081020c7223 */ /* 0x000fe2000001080d */
[----:B------:R-:W-:Y:S01]  /*c5e0*/  ISETP.GT.AND P3, PT, R56, 0x8, PT ;  /* 0x000000083800780c */ /* 0x000fe20003f64270 */
[----:B------:R0:W-:Y:S01]  /*c5f0*/  MUFU.EX2 R11, R120 ;  /* 0x00000078000b7308 */ /* 0x0001e20000000800 */
[----:B------:R-:W-:-:S02]  /*c600*/  FSEL R123, R123, -INF , P6 ;  /* 0xff8000007b7b7808 */ /* 0x000fc40003000000 */
[----:B------:R-:W-:Y:S02]  /*c610*/  FMNMX.FTZ R129, R125, R8, !PT ;  /* 0x000000087d817209 */ /* 0x000fe40007810000 */
[----:B------:R-:W-:Y:S02]  /*c620*/  ISETP.GT.AND P4, PT, R56, 0x9, PT ;  /* 0x000000093800780c */ /* 0x000fe40003f84270 */
[----:B------:R-:W-:Y:S01]  /*c630*/  FMNMX.FTZ R129, R123, R129, !PT ;  /* 0x000000817b817209 */ /* 0x000fe20007810000 */
[----:B0-----:R-:W-:-:S01]  /*c640*/  FFMA.FTZ R120, R2, R124, -R13 ;  /* 0x0000007c02787223 */ /* 0x001fc2000001080d */
[----:B------:R-:W-:Y:S01]  /*c650*/  FFMA.FTZ R124, R2, R128, -R13 ;  /* 0x00000080027c7223 */ /* 0x000fe2000001080d */
[----:B------:R-:W-:Y:S02]  /*c660*/  FSEL R128, R126, -INF , P3 ;  /* 0xff8000007e807808 */ /* 0x000fe40001800000 */
        /* <DEDUP_REMOVED lines=11> */
[----:B------:R-:W-:Y:S01]  /*c720*/  FMNMX.FTZ R129, R131, R129, !PT ;  /* 0x0000008183817209 */ /* 0x000fe20007810000 */
[----:B------:R-:W-:Y:S01]  /*c730*/  FFMA.FTZ R132, R2, R132, -R13 ;  /* 0x0000008402847223 */ /* 0x000fe2000001080d */
[----:B------:R-:W-:Y:S02]  /*c740*/  FSEL R135, R135, -INF , P4 ;  /* 0xff80000087877808 */ /* 0x000fe40002000000 */
[----:B------:R-:W-:-:S02]  /*c750*/  ISETP.GT.AND P5, PT, R56, 0x20, PT ;  /* 0x000000203800780c */ /* 0x000fc40003fa4270 */
[----:B------:R-:W-:Y:S01]  /*c760*/  FMNMX.FTZ R129, R134, R129, !PT ;  /* 0x0000008186817209 */ /* 0x000fe20007810000 */
[----:B------:R0:W-:Y:S01]  /*c770*/  MUFU.EX2 R122, R132 ;  /* 0x00000084007a7308 */ /* 0x0001e20000000800 */
[----:B------:R-:W-:Y:S02]  /*c780*/  ISETP.GT.AND P6, PT, R56, 0x21, PT ;  /* 0x000000213800780c */ /* 0x000fe40003fc4270 */
[----:B------:R-:W-:Y:S01]  /*c790*/  FMNMX.FTZ R129, R135, R129, !PT ;  /* 0x0000008187817209 */ /* 0x000fe20007810000 */
[----:B0-----:R-:W-:-:S01]  /*c7a0*/  FFMA.FTZ R132, R2, R108, -R13 ;  /* 0x0000006c02847223 */ /* 0x001fc2000001080d */
        /* <DEDUP_REMOVED lines=19> */
[----:B------:R-:W-:Y:S02]  /*c8e0*/  FSEL R119, R119, -INF , P4 ;  /* 0xff80000077777808 */ /* 0x000fe40002000000 */
[----:B------:R-:W-:-:S02]  /*c8f0*/  ISETP.GT.AND P5, PT, R56, 0x40, PT ;  /* 0x000000403800780c */ /* 0x000fc40003fa4270 */
        /* <DEDUP_REMOVED lines=68> */
[----:B------:R-:W-:-:S01]  /*cd40*/  FFMA.FTZ R56, R2, R73, -R13 ;  /* 0x0000004902387223 */ /* 0x000fc2000001080d */
[----:B------:R-:W-:Y:S02]  /*cd50*/  FSEL R73, R70, -INF , P3 ;  /* 0xff80000046497808 */ /* 0x000fe40001800000 */
[----:B------:R-:W-:Y:S01]  /*cd60*/  FMNMX.FTZ R129, R67, R129, !PT ;  /* 0x0000008143817209 */ /* 0x000fe20007810000 */
[----:B------:R0:W-:Y:S01]  /*cd70*/  MUFU.EX2 R70, R56 ;  /* 0x0000003800467308 */ /* 0x0001e20000000800 */
[----:B------:R-:W-:Y:S02]  /*cd80*/  FSEL R71, R71, -INF , P4 ;  /* 0xff80000047477808 */ /* 0x000fe40002000000 */
[----:B0-----:R-:W-:-:S04]  /*cd90*/  FMNMX.FTZ R56, R73, R129, !PT ;  /* 0x0000008149387209 */ /* 0x001fc80007810000 */
[----:B------:R-:W-:-:S05]  /*cda0*/  FMNMX.FTZ R56, R71, R56, !PT ;  /* 0x0000003847387209 */ /* 0x000fca0007810000 */
[----:B------:R-:W0:Y:S01]  /*cdb0*/  SHFL.BFLY PT, R129, R56, 0x2, 0x1f ;  /* 0x0c401f0038817f89 */ /* 0x000e2200000e0000 */
[----:B------:R1:W-:Y:S01]  /*cdc0*/  MUFU.EX2 R106, R132 ;  /* 0x00000084006a7308 */ /* 0x0003e20000000800 */
[----:B0-----:R-:W-:-:S05]  /*cdd0*/  FMNMX.FTZ R56, R56, R129, !PT ;  /* 0x0000008138387209 */ /* 0x001fca0007810000 */
[----:B-1----:R-:W0:Y:S01]  /*cde0*/  SHFL.BFLY PT, R132, R56, 0x1, 0x1f ;  /* 0x0c201f0038847f89 */ /* 0x002e2200000e0000 */
        /* <DEDUP_REMOVED lines=15> */
[--C-:B------:R-:W-:Y:S01]  /*cee0*/  FFMA.FTZ R101, R2, R101, -R13.reuse ;  /* 0x0000006502657223 */ /* 0x100fe2000001080d */
[----:B0-----:R-:W-:Y:S01]  /*cef0*/  FMNMX.FTZ R56, R56, R132, !PT ;  /* 0x0000008438387209 */ /* 0x001fe20007810000 */
[C-C-:B------:R-:W-:Y:S01]  /*cf00*/  FFMA.FTZ R72, R2.reuse, R72, -R13.reuse ;  /* 0x0000004802487223 */ /* 0x140fe2000001080d */
[----:B------:R-:W-:-:S02]  /*cf10*/  FFMA.FTZ R76, R2, R76, -R13 ;  /* 0x0000004c024c7223 */ /* 0x000fc4000001080d */
[----:B------:R-:W-:Y:S01]  /*cf20*/  FSETP.NEU.FTZ.AND P3, PT, R56, -INF , PT ;  /* 0xff8000003800780b */ /* 0x000fe20003f7d000 */
[----:B------:R-:W-:-:S01]  /*cf30*/  FFMA.FTZ R132, R2, R56, -8 ;  /* 0xc100000002847423 */ /* 0x000fc20000010038 */
        /* <DEDUP_REMOVED lines=13> */
[----:B------:R-:W-:-:S05]  /*d010*/  FSEL R69, R132, RZ, P3 ;  /* 0x000000ff84457208 */ /* 0x000fca0001800000 */
[--C-:B------:R-:W-:Y:S01]  /*d020*/  FFMA.FTZ R132, R2, R134, -R69.reuse ;  /* 0x0000008602847223 */ /* 0x100fe20000010845 */
[----:B------:R-:W-:Y:S01]  /*d030*/  FSEL R134, R10, RZ, P2 ;  /* 0x000000ff0a867208 */ /* 0x000fe20001000000 */
[----:B------:R-:W-:-:S04]  /*d040*/  FFMA.FTZ R94, R2, R94, -R69 ;  /* 0x0000005e025e7223 */ /* 0x000fc80000010845 */
[----:B------:R-:W-:Y:S02]  /*d050*/  FADD.FTZ R134, -R134, R0 ;  /* 0x0000000086867221 */ /* 0x000fe40000010100 */
[----:B------:R0:W-:Y:S02]  /*d060*/  MUFU.EX2 R0, R94 ;  /* 0x0000005e00007308 */ /* 0x0001e40000000800 */
[----:B------:R-:W-:Y:S01]  /*d070*/  FMUL.FTZ R134, R2, R134 ;  /* 0x0000008602867220 */ /* 0x000fe20000410000 */
[----:B0-----:R-:W-:-:S05]  /*d080*/  FSEL R94, R56, RZ, P3 ;  /* 0x000000ff385e7208 */ /* 0x001fca0001800000 */
[----:B------:R-:W-:Y:S02]  /*d090*/  FADD.FTZ R8, -R94, R8 ;  /* 0x000000085e087221 */ /* 0x000fe40000010100 */
[----:B------:R-:W2:Y:S08]  /*d0a0*/  MUFU.EX2 R94, R134 ;  /* 0x00000086005e7308 */ /* 0x000eb00000000800 */
[----:B------:R-:W0:Y:S08]  /*d0b0*/  MUFU.EX2 R57, R57 ;  /* 0x0000003900397308 */ /* 0x000e300000000800 */
[----:B------:R-:W1:Y:S01]  /*d0c0*/  MUFU.EX2 R120, R120 ;  /* 0x0000007800787308 */ /* 0x000e620000000800 */
[----:B--2---:R-:W-:-:S07]  /*d0d0*/  FFMA.FTZ R134, R94, R146, R11 ;  /* 0x000000925e867223 */ /* 0x004fce000001000b */
[----:B------:R-:W2:Y:S01]  /*d0e0*/  MUFU.EX2 R121, R121 ;  /* 0x0000007900797308 */ /* 0x000ea20000000800 */
[----:B------:R-:W-:-:S01]  /*d0f0*/  FFMA.FTZ R125, R2, R125, -R69 ;  /* 0x0000007d027d7223 */ /* 0x000fc20000010845 */
[----:B------:R-:W-:Y:S01]  /*d100*/  FMUL.FTZ R8, R2, R8 ;  /* 0x0000000802087220 */ /* 0x000fe20000410000 */
[----:B0-----:R-:W-:-:S05]  /*d110*/  FADD.FTZ R134, R57, R134 ;  /* 0x0000008639867221 */ /* 0x001fca0000010000 */
[----:B------:R-:W0:Y:S01]  /*d120*/  MUFU.EX2 R124, R124 ;  /* 0x0000007c007c7308 */ /* 0x000e220000000800 */
[----:B------:R-:W-:-:S01]  /*d130*/  FFMA.FTZ R123, R2, R123, -R69 ;  /* 0x0000007b027b7223 */ /* 0x000fc20000010845 */
[----:B-1----:R-:W-:-:S06]  /*d140*/  FADD.FTZ R134, R120, R134 ;  /* 0x0000008678867221 */ /* 0x002fcc0000010000 */
[----:B------:R-:W1:Y:S01]  /*d150*/  MUFU.EX2 R12, R12 ;  /* 0x0000000c000c7308 */ /* 0x000e620000000800 */
[----:B------:R-:W-:-:S01]  /*d160*/  FFMA.FTZ R128, R2, R128, -R69 ;  /* 0x0000008002807223 */ /* 0x000fc20000010845 */
[----:B--2---:R-:W-:-:S06]  /*d170*/  FADD.FTZ R134, R121, R134 ;  /* 0x0000008679867221 */ /* 0x004fcc0000010000 */
[----:B------:R-:W-:Y:S01]  /*d180*/  MUFU.EX2 R125, R125 ;  /* 0x0000007d007d7308 */ /* 0x000fe20000000800 */
[----:B------:R-:W-:-:S07]  /*d190*/  FFMA.FTZ R127, R2, R127, -R69 ;  /* 0x0000007f027f7223 */ /* 0x000fce0000010845 */
[----:B------:R-:W2:Y:S01]  /*d1a0*/  MUFU.EX2 R8, R8 ;  /* 0x0000000800087308 */ /* 0x000ea20000000800 */
[----:B0-----:R-:W-:-:S07]  /*d1b0*/  FADD.FTZ R134, R124, R134 ;  /* 0x000000867c867221 */ /* 0x001fce0000010000 */
[----:B------:R-:W0:Y:S01]  /*d1c0*/  MUFU.EX2 R126, R133 ;  /* 0x00000085007e7308 */ /* 0x000e220000000800 */
[----:B------:R-:W-:-:S07]  /*d1d0*/  FFMA.FTZ R130, R2, R130, -R69 ;  /* 0x0000008202827223 */ /* 0x000fce0000010845 */
[----:B------:R-:W3:Y:S01]  /*d1e0*/  MUFU.EX2 R123, R123 ;  /* 0x0000007b007b7308 */ /* 0x000ee20000000800 */
[----:B-1----:R-:W-:-:S07]  /*d1f0*/  FADD.FTZ R134, R12, R134 ;  /* 0x000000860c867221 */ /* 0x002fce0000010000 */
[----:B------:R-:W1:Y:S01]  /*d200*/  MUFU.EX2 R104, R104 ;  /* 0x0000006800687308 */ /* 0x000e620000000800 */
[----:B------:R-:W-:-:S07]  /*d210*/  FFMA.FTZ R131, R2, R131, -R69 ;  /* 0x0000008302837223 */ /* 0x000fce0000010845 */
[----:B------:R-:W4:Y:S01]  /*d220*/  MUFU.EX2 R128, R128 ;  /* 0x0000008000807308 */ /* 0x000f220000000800 */
[----:B------:R-:W-:-:S01]  /*d230*/  FADD.FTZ R134, R122, R134 ;  /* 0x000000867a867221 */ /* 0x000fc20000010000 */
[----:B--2---:R-:W-:-:S06]  /*d240*/  FFMA.FTZ R21, R8, R21, R125 ;  /* 0x0000001508157223 */ /* 0x004fcc000001007d */
[----:B------:R-:W2:Y:S08]  /*d250*/  MUFU.EX2 R105, R105 ;  /* 0x0000006900697308 */ /* 0x000eb00000000800 */
[----:B------:R-:W5:Y:S01]  /*d260*/  MUFU.EX2 R127, R127 ;  /* 0x0000007f007f7308 */ /* 0x000f620000000800 */
[----:B0-----:R-:W-:-:S01]  /*d270*/  FADD.FTZ R134, R126, R134 ;  /* 0x000000867e867221 */ /* 0x001fc20000010000 */
[----:B---3--:R-:W-:-:S06]  /*d280*/  FADD.FTZ R21, R123, R21 ;  /* 0x000000157b157221 */ /* 0x008fcc0000010000 */
[----:B------:R-:W0:Y:S01]  /*d290*/  MUFU.EX2 R130, R130 ;  /* 0x0000008200827308 */ /* 0x000e220000000800 */
[----:B------:R-:W-:-:S01]  /*d2a0*/  FFMA.FTZ R133, R2, R135, -R69 ;  /* 0x0000008702857223 */ /* 0x000fc20000010845 */
[----:B-1----:R-:W-:-:S06]  /*d2b0*/  FADD.FTZ R134, R104, R134 ;  /* 0x0000008668867221 */ /* 0x002fcc0000010000 */
[----:B------:R-:W1:Y:S01]  /*d2c0*/  MUFU.EX2 R109, R109 ;  /* 0x0000006d006d7308 */ /* 0x000e620000000800 */
[----:B----4-:R-:W-:-:S01]  /*d2d0*/  FADD.FTZ R21, R128, R21 ;  /* 0x0000001580157221 */ /* 0x010fc20000010000 */
[----:B------:R-:W-:-:S06]  /*d2e0*/  FFMA.FTZ R108, R2, R108, -R69 ;  /* 0x0000006c026c7223 */ /* 0x000fcc0000010845 */
[----:B------:R-:W3:Y:S01]  /*d2f0*/  MUFU.EX2 R131, R131 ;  /* 0x0000008300837308 */ /* 0x000ee20000000800 */
[----:B--2---:R-:W-:-:S01]  /*d300*/  FADD.FTZ R134, R105, R134 ;  /* 0x0000008669867221 */ /* 0x004fc20000010000 */
[----:B-----5:R-:W-:-:S06]  /*d310*/  FADD.FTZ R21, R127, R21 ;  /* 0x000000157f157221 */ /* 0x020fcc0000010000 */
[----:B------:R-:W2:Y:S01]  /*d320*/  MUFU.EX2 R112, R112 ;  /* 0x0000007000707308 */ /* 0x000ea20000000800 */
[----:B------:R-:W-:-:S07]  /*d330*/  FFMA.FTZ R107, R2, R107, -R69 ;  /* 0x0000006b026b7223 */ /* 0x000fce0000010845 */
[----:B------:R-:W4:Y:S01]  /*d340*/  MUFU.EX2 R132, R132 ;  /* 0x0000008400847308 */ /* 0x000f220000000800 */
[----:B------:R-:W-:-:S01]  /*d350*/  FADD.FTZ R134, R106, R134 ;  /* 0x000000866a867221 */ /* 0x000fc20000010000 */
[----:B0-----:R-:W-:-:S06]  /*d360*/  FADD.FTZ R21, R130, R21 ;  /* 0x0000001582157221 */ /* 0x001fcc0000010000 */
[----:B------:R-:W0:Y:S01]  /*d370*/  MUFU.EX2 R113, R113 ;  /* 0x0000007100717308 */ /* 0x000e220000000800 */
[----:B------:R-:W-:-:S07]  /*d380*/  FFMA.FTZ R110, R2, R110, -R69 ;  /* 0x0000006e026e7223 */ /* 0x000fce0000010845 */
[----:B------:R-:W5:Y:S01]  /*d390*/  MUFU.EX2 R133, R133 ;  /* 0x0000008500857308 */ /* 0x000f620000000800 */
[----:B-1----:R-:W-:-:S01]  /*d3a0*/  FADD.FTZ R134, R109, R134 ;  /* 0x000000866d867221 */ /* 0x002fc20000010000 */
[----:B---3--:R-:W-:-:S06]  /*d3b0*/  FADD.FTZ R21, R131, R21 ;  /* 0x0000001583157221 */ /* 0x008fcc0000010000 */
[----:B------:R-:W1:Y:S01]  /*d3c0*/  MUFU.EX2 R116, R116 ;  /* 0x0000007400747308 */ /* 0x000e620000000800 */
[----:B------:R-:W-:-:S07]  /*d3d0*/  FFMA.FTZ R111, R2, R111, -R69 ;  /* 0x0000006f026f7223 */ /* 0x000fce0000010845 */
[----:B------:R-:W3:Y:S01]  /*d3e0*/  MUFU.EX2 R108, R108 ;  /* 0x0000006c006c7308 */ /* 0x000ee20000000800 */
[----:B--2---:R-:W-:-:S01]  /*d3f0*/  FADD.FTZ R134, R112, R134 ;  /* 0x0000008670867221 */ /* 0x004fc20000010000 */
[----:B----4-:R-:W-:-:S06]  /*d400*/  FADD.FTZ R21, R132, R21 ;  /* 0x0000001584157221 */ /* 0x010fcc0000010000 */
[----:B------:R-:W2:Y:S01]  /*d410*/  MUFU.EX2 R117, R117 ;  /* 0x0000007500757308 */ /* 0x000ea20000000800 */
[----:B------:R-:W-:-:S07]  /*d420*/  FFMA.FTZ R114, R2, R114, -R69 ;  /* 0x0000007202727223 */ /* 0x000fce0000010845 */
[----:B------:R-:W4:Y:S01]  /*d430*/  MUFU.EX2 R107, R107 ;  /* 0x0000006b006b7308 */ /* 0x000f220000000800 */
[----:B0-----:R-:W-:-:S01]  /*d440*/  FADD.FTZ R134, R113, R134 ;  /* 0x0000008671867221 */ /* 0x001fc20000010000 */
[----:B-----5:R-:W-:-:S06]  /*d450*/  FADD.FTZ R21, R133, R21 ;  /* 0x0000001585157221 */ /* 0x020fcc0000010000 */
        /* <DEDUP_REMOVED lines=25> */
[----:B------:R-:W2:Y:S08]  /*d5f0*/  MUFU.EX2 R97, R97 ;  /* 0x0000006100617308 */ /* 0x000eb00000000800 */
[----:B------:R-:W4:Y:S01]  /*d600*/  MUFU.EX2 R119, R119 ;  /* 0x0000007700777308 */ /* 0x000f220000000800 */
[----:B0-----:R-:W-:-:S01]  /*d610*/  FADD.FTZ R134, R93, R134 ;  /* 0x000000865d867221 */ /* 0x001fc20000010000 */
[----:B-----5:R-:W-:-:S06]  /*d620*/  FADD.FTZ R21, R115, R21 ;  /* 0x0000001573157221 */ /* 0x020fcc0000010000 */
[----:B------:R-:W0:Y:S01]  /*d630*/  MUFU.EX2 R100, R100 ;  /* 0x0000006400647308 */ /* 0x000e220000000800 */
[----:B------:R-:W-:-:S07]  /*d640*/  FFMA.FTZ R95, R2, R95, -R69 ;  /* 0x0000005f025f7223 */ /* 0x000fce0000010845 */
[----:B------:R-:W5:Y:S01]  /*d650*/  MUFU.EX2 R90, R90 ;  /* 0x0000005a005a7308 */ /* 0x000f620000000800 */
[----:B-1----:R-:W-:-:S01]  /*d660*/  FADD.FTZ R134, R96, R134 ;  /* 0x0000008660867221 */ /* 0x002fc20000010000 */
[----:B------:R-:W-:-:S06]  /*d670*/  WARPGROUP.DEPBAR.LE gsb0, 0x0 ;  /* 0x00008000000079c5 */ /* 0x000fcc0000010000 */
[----:B------:R-:W1:Y:S01]  /*d680*/  MUFU.EX2 R101, R101 ;  /* 0x0000006500657308 */ /* 0x000e620000000800 */
[----:B---3--:R-:W-:-:S01]  /*d690*/  FADD.FTZ R21, R118, R21 ;  /* 0x0000001576157221 */ /* 0x008fc20000010000 */
[----:B------:R-:W-:-:S06]  /*d6a0*/  FFMA.FTZ R98, R2, R98, -R69 ;  /* 0x0000006202627223 */ /* 0x000fcc0000010845 */
[----:B------:R-:W3:Y:S01]  /*d6b0*/  MUFU.EX2 R91, R91 ;  /* 0x0000005b005b7308 */ /* 0x000ee20000000800 */
[----:B------:R-:W-:Y:S01]  /*d6c0*/  WARPGROUP.ARRIVE ;  /* 0x00000000000079c5 */ /* 0x000fe20000000000 */
[----:B--2---:R-:W-:-:S06]  /*d6d0*/  FADD.FTZ R134, R97, R134 ;  /* 0x0000008661867221 */ /* 0x004fcc0000010000 */
[----:B------:R-:W2:Y:S01]  /*d6e0*/  MUFU.EX2 R72, R72 ;  /* 0x0000004800487308 */ /* 0x000ea20000000800 */
[----:B----4-:R-:W-:-:S01]  /*d6f0*/  FADD.FTZ R21, R119, R21 ;  /* 0x0000001577157221 */ /* 0x010fc20000010000 */
[----:B------:R-:W-:Y:S01]  /*d700*/  FFMA.FTZ R99, R2, R99, -R69 ;  /* 0x0000006302637223 */ /* 0x000fe20000010845 */
[----:B0-----:R-:W-:-:S01]  /*d710*/  FADD.FTZ R134, R100, R134 ;  /* 0x0000008664867221 */ /* 0x001fc20000010000 */
[----:B------:R-:W-:Y:S04]  /*d720*/  QGMMA.64x64x32.F32.E4M3.E4M3 R24, R136, gdesc[UR4], R24, gsb0 ;  /* 0x00e0000488187df3 */ /* 0x000fe80008000818 */
[----:B------:R-:W0:Y:S01]  /*d730*/  MUFU.EX2 R95, R95 ;  /* 0x0000005f005f7308 */ /* 0x000e220000000800 */
[----:B-----5:R-:W-:-:S01]  /*d740*/  FADD.FTZ R21, R90, R21 ;  /* 0x000000155a157221 */ /* 0x020fc20000010000 */
[----:B------:R-:W-:Y:S01]  /*d750*/  FFMA.FTZ R102, R2, R102, -R69 ;  /* 0x0000006602667223 */ /* 0x000fe20000010845 */
[----:B-1----:R-:W-:-:S05]  /*d760*/  FADD.FTZ R134, R101, R134 ;  /* 0x0000008665867221 */ /* 0x002fca0000010000 */
[----:B------:R-:W1:Y:S01]  /*d770*/  MUFU.EX2 R76, R76 ;  /* 0x0000004c004c7308 */ /* 0x000e620000000800 */
[----:B---3--:R-:W-:-:S01]  /*d780*/  FADD.FTZ R21, R91, R21 ;  /* 0x000000155b157221 */ /* 0x008fc20000010000 */
[----:B------:R-:W-:-:S06]  /*d790*/  FFMA.FTZ R103, R2, R103, -R69 ;  /* 0x0000006702677223 */ /* 0x000fcc0000010845 */
[----:B------:R-:W3:Y:S01]  /*d7a0*/  MUFU.EX2 R98, R98 ;  /* 0x0000006200627308 */ /* 0x000ee20000000800 */
[----:B--2---:R-:W-:-:S01]  /*d7b0*/  FADD.FTZ R134, R72, R134 ;  /* 0x0000008648867221 */ /* 0x004fc20000010000 */
[----:B------:R-:W-:-:S06]  /*d7c0*/  FADD.FTZ R21, R0, R21 ;  /* 0x0000001500157221 */ /* 0x000fcc0000010000 */
[----:B------:R-:W2:Y:S01]  /*d7d0*/  MUFU.EX2 R77, R77 ;  /* 0x0000004d004d7308 */ /* 0x000ea20000000800 */
[----:B------:R-:W4:Y:S01]  /*d7e0*/  S2R R155, SR_TID.X ;  /* 0x00000000009b7919 */ /* 0x000f220000002100 */
[----:B------:R-:W-:-:S06]  /*d7f0*/  FFMA.FTZ R74, R2, R74, -R69 ;  /* 0x0000004a024a7223 */ /* 0x000fcc0000010845 */
[----:B------:R-:W5:Y:S01]  /*d800*/  MUFU.EX2 R99, R99 ;  /* 0x0000006300637308 */ /* 0x000f620000000800 */
[----:B------:R-:W-:-:S01]  /*d810*/  FADD.FTZ R134, R70, R134 ;  /* 0x0000008646867221 */ /* 0x000fc20000010000 */
[----:B0-----:R-:W-:-:S06]  /*d820*/  FADD.FTZ R21, R95, R21 ;  /* 0x000000155f157221 */ /* 0x001fcc0000010000 */
[----:B------:R-:W0:Y:S01]  /*d830*/  MUFU.EX2 R80, R80 ;  /* 0x0000005000507308 */ /* 0x000e220000000800 */
[----:B------:R-:W-:-:S07]  /*d840*/  FFMA.FTZ R75, R2, R75, -R69 ;  /* 0x0000004b024b7223 */ /* 0x000fce0000010845 */
[----:B------:R-:W4:Y:S01]  /*d850*/  MUFU.EX2 R102, R102 ;  /* 0x0000006600667308 */ /* 0x000f220000000800 */
[----:B-1----:R-:W-:-:S01]  /*d860*/  FADD.FTZ R134, R76, R134 ;  /* 0x000000864c867221 */ /* 0x002fc20000010000 */
[----:B---3--:R-:W-:-:S06]  /*d870*/  FADD.FTZ R21, R98, R21 ;  /* 0x0000001562157221 */ /* 0x008fcc0000010000 */
[----:B------:R-:W1:Y:S01]  /*d880*/  MUFU.EX2 R81, R81 ;  /* 0x0000005100517308 */ /* 0x000e620000000800 */
[----:B------:R-:W-:-:S07]  /*d890*/  FFMA.FTZ R78, R2, R78, -R69 ;  /* 0x0000004e024e7223 */ /* 0x000fce0000010845 */
[----:B------:R-:W3:Y:S01]  /*d8a0*/  MUFU.EX2 R103, R103 ;  /* 0x0000006700677308 */ /* 0x000ee20000000800 */
[----:B--2---:R-:W-:-:S01]  /*d8b0*/  FADD.FTZ R134, R77, R134 ;  /* 0x000000864d867221 */ /* 0x004fc20000010000 */
[----:B-----5:R-:W-:-:S06]  /*d8c0*/  FADD.FTZ R21, R99, R21 ;  /* 0x0000001563157221 */ /* 0x020fcc0000010000 */
[----:B------:R-:W2:Y:S01]  /*d8d0*/  MUFU.EX2 R84, R84 ;  /* 0x0000005400547308 */ /* 0x000ea20000000800 */
[----:B------:R-:W-:-:S07]  /*d8e0*/  FFMA.FTZ R79, R2, R79, -R69 ;  /* 0x0000004f024f7223 */ /* 0x000fce0000010845 */
[----:B------:R-:W5:Y:S01]  /*d8f0*/  MUFU.EX2 R74, R74 ;  /* 0x0000004a004a7308 */ /* 0x000f620000000800 */
[----:B0-----:R-:W-:-:S01]  /*d900*/  FADD.FTZ R134, R80, R134 ;  /* 0x0000008650867221 */ /* 0x001fc20000010000 */
[----:B----4-:R-:W-:-:S06]  /*d910*/  FADD.FTZ R21, R102, R21 ;  /* 0x0000001566157221 */ /* 0x010fcc0000010000 */
        /* <DEDUP_REMOVED lines=21> */
[----:B------:R-:W-:Y:S01]  /*da70*/  LOP3.LUT R135, R155, 0x7f, RZ, 0xc0, !PT ;  /* 0x0000007f9b877812 */ /* 0x000fe200078ec0ff */
[----:B------:R-:W-:-:S06]  /*da80*/  FFMA.FTZ R58, R2, R58, -R69 ;  /* 0x0000003a023a7223 */ /* 0x000fcc0000010845 */
[----:B------:R-:W3:Y:S01]  /*da90*/  MUFU.EX2 R83, R83 ;  /* 0x0000005300537308 */ /* 0x000ee20000000800 */
[----:B--2---:R-:W-:-:S01]  /*daa0*/  FADD.FTZ R134, R129, R134 ;  /* 0x0000008681867221 */ /* 0x004fc20000010000 */
[----:B-----5:R-:W-:-:S06]  /*dab0*/  FADD.FTZ R21, R79, R21 ;  /* 0x000000154f157221 */ /* 0x020fcc0000010000 */
[----:B------:R-:W2:Y:S01]  /*dac0*/  MUFU.EX2 R64, R64 ;  /* 0x0000004000407308 */ /* 0x000ea20000000800 */
[----:B------:R-:W-:Y:S01]  /*dad0*/  ISETP.NE.AND P2, PT, R135, RZ, PT ;  /* 0x000000ff8700720c */ /* 0x000fe20003f45270 */
[----:B------:R-:W-:-:S06]  /*dae0*/  FFMA.FTZ R59, R2, R59, -R69 ;  /* 0x0000003b023b7223 */ /* 0x000fcc0000010845 */
        /* <DEDUP_REMOVED lines=13> */
[----:B------:R-:W-:Y:S01]  /*dbc0*/  MUFU.EX2 R13, R13 ;  /* 0x0000000d000d7308 */ /* 0x000fe20000000800 */
[----:B------:R-:W-:-:S01]  /*dbd0*/  FFMA.FTZ R66, R2, R66, -R69 ;  /* 0x0000004202427223 */ /* 0x000fc20000010845 */
[----:B------:R-:W-:-:S06]  /*dbe0*/  @!P2 VIADD R9, R9, 0x13240 ;  /* 0x000132400909a836 */ /* 0x000fcc0000000000 */
[----:B------:R-:W2:Y:S01]  /*dbf0*/  MUFU.EX2 R59, R59 ;  /* 0x0000003b003b7308 */ /* 0x000ea20000000800 */
[----:B0-----:R-:W-:-:S01]  /*dc00*/  FADD.FTZ R134, R65, R134 ;  /* 0x0000008641867221 */ /* 0x001fc20000010000 */
[----:B----4-:R-:W-:-:S06]  /*dc10*/  FADD.FTZ R21, R87, R21 ;  /* 0x0000001557157221 */ /* 0x010fcc0000010000 */
[----:B------:R-:W0:Y:S01]  /*dc20*/  MUFU.EX2 R62, R62 ;  /* 0x0000003e003e7308 */ /* 0x000e220000000800 */
[----:B------:R-:W-:-:S01]  /*dc30*/  FFMA.FTZ R67, R2, R67, -R69 ;  /* 0x0000004302437223 */ /* 0x000fc20000010845 */
[----:B------:R-:W-:Y:S01]  /*dc40*/  @!P2 PRMT R9, RZ, 0x654, R9 ;  /* 0x00000654ff09a816 */ /* 0x000fe20000000009 */
[----:B-1----:R-:W-:-:S05]  /*dc50*/  FADD.FTZ R134, R68, R134 ;  /* 0x0000008644867221 */ /* 0x002fca0000010000 */
[----:B------:R-:W1:Y:S01]  /*dc60*/  MUFU.EX2 R63, R63 ;  /* 0x0000003f003f7308 */ /* 0x000e620000000800 */
[----:B---3--:R-:W-:-:S01]  /*dc70*/  FADD.FTZ R21, R58, R21 ;  /* 0x000000153a157221 */ /* 0x008fc20000010000 */
[----:B------:R-:W-:Y:S02]  /*dc80*/  WARPGROUP.DEPBAR.LE gsb0, 0x0 ;  /* 0x00008000000079c5 */ /* 0x000fe40000010000 */
[----:B------:R-:W-:-:S01]  /*dc90*/  FFMA.FTZ R73, R2, R73, -R69 ;  /* 0x0000004902497223 */ /* 0x000fc20000010845 */
[----:B------:R3:W-:Y:S03]  /*dca0*/  @!P2 SYNCS.ARRIVE.TRANS64.RED.A1T0 RZ, [R9+URZ], RZ ;  /* 0x000000ff09ffa9a7 */ /* 0x0007e6000810043f */
[----:B------:R-:W4:Y:S01]  /*dcb0*/  MUFU.EX2 R66, R66 ;  /* 0x0000004200427308 */ /* 0x000f220000000800 */
[----:B--2---:R-:W-:-:S01]  /*dcc0*/  FADD.FTZ R21, R59, R21 ;  /* 0x000000153b157221 */ /* 0x004fc20000010000 */
[----:B------:R-:W-:Y:S01]  /*dcd0*/  FFMA.FTZ R69, R2, R71, -R69 ;  /* 0x0000004702457223 */ /* 0x000fe20000010845 */
[----:B---3--:R-:W-:-:S05]  /*dce0*/  FADD.FTZ R9, R13, R134 ;  /* 0x000000860d097221 */ /* 0x008fca0000010000 */
[----:B------:R-:W2:Y:S01]  /*dcf0*/  MUFU.EX2 R67, R67 ;  /* 0x0000004300437308 */ /* 0x000ea20000000800 */
[----:B0-----:R-:W-:-:S01]  /*dd00*/  FADD.FTZ R21, R62, R21 ;  /* 0x000000153e157221 */ /* 0x001fc20000010000 */
[----:B------:R0:W-:Y:S06]  /*dd10*/  STL [R1], R9 ;  /* 0x0000000901007387 */ /* 0x0001ec0000100800 */
[----:B------:R-:W3:Y:S01]  /*dd20*/  MUFU.EX2 R73, R73 ;  /* 0x0000004900497308 */ /* 0x000ee20000000800 */
[----:B-1----:R-:W-:-:S07]  /*dd30*/  FADD.FTZ R21, R63, R21 ;  /* 0x000000153f157221 */ /* 0x002fce0000010000 */
[----:B------:R-:W1:Y:S01]  /*dd40*/  MUFU.EX2 R69, R69 ;  /* 0x0000004500457308 */ /* 0x000e620000000800 */
[----:B----4-:R-:W-:-:S04]  /*dd50*/  FADD.FTZ R21, R66, R21 ;  /* 0x0000001542157221 */ /* 0x010fc80000010000 */
[----:B--2---:R-:W-:-:S04]  /*dd60*/  FADD.FTZ R21, R67, R21 ;  /* 0x0000001543157221 */ /* 0x004fc80000010000 */
[----:B---3--:R-:W-:-:S04]  /*dd70*/  FADD.FTZ R21, R73, R21 ;  /* 0x0000001549157221 */ /* 0x008fc80000010000 */
[----:B-1----:R-:W-:Y:S01]  /*dd80*/  FADD.FTZ R21, R69, R21 ;  /* 0x0000001545157221 */ /* 0x002fe20000010000 */
[----:B0-----:R-:W-:Y:S06]  /*dd90*/  @!P1 BRA `(.L_x_1931) ;  /* 0x0000000000049947 */ /* 0x001fec0003800000 */
[----:B------:R-:W-:Y:S01]  /*dda0*/  BPT.TRAP 0x1 ;  /* 0x000000040000795c */ /* 0x000fe20000300000 */
.L_x_1931:
        /* <DEDUP_REMOVED lines=81> */
[C---:B--2---:R-:W-:Y:S01]  /*e2c0*/  ISETP.GT.AND P2, PT, R3.reuse, R9, PT ;  /* 0x000000090300720c */ /* 0x044fe20003f44270 */
[----:B------:R-:W-:-:S12]  /*e2d0*/  VIADD R3, R3, 0xffffffff ;  /* 0xffffffff03037836 */ /* 0x000fd80000000000 */
[----:B0-----:R-:W-:Y:S05]  /*e2e0*/  @P2 BRA `(.L_x_1932) ;  /* 0xffffffcc00f42947 */ /* 0x001fea000383ffff */
[----:B------:R-:W-:Y:S05]  /*e2f0*/  BSYNC B1 ;  /* 0x0000000000017941 */ /* 0x000fea0003800000 */
.L_x_1920:
[----:B------:R0:W-:Y:S01]  /*e300*/  STL [R1+0x18], R24 ;  /* 0x0000181801007387 */ /* 0x0001e20000100800 */
[----:B------:R-:W-:Y:S02]  /*e310*/  IMAD.MOV.U32 R8, RZ, RZ, R56 ;  /* 0x000000ffff087224 */ /* 0x000fe400078e0038 */
[----:B------:R-:W-:Y:S01]  /*e320*/  IMAD.MOV.U32 R0, RZ, RZ, R10 ;  /* 0x000000ffff007224 */ /* 0x000fe200078e000a */
[----:B------:R0:W-:Y:S01]  /*e330*/  STL [R1+0x1c], R25 ;  /* 0x00001c1901007387 */ /* 0x0001e20000100800 */
[----:B------:R-:W-:Y:S02]  /*e340*/  IMAD.MOV.U32 R23, RZ, RZ, R15 ;  /* 0x000000ffff177224 */ /* 0x000fe400078e000f */
[----:B------:R-:W-:Y:S01]  /*e350*/  IMAD.MOV.U32 R156, RZ, RZ, R14 ;  /* 0x000000ffff9c7224 */ /* 0x000fe200078e000e */
[----:B------:R0:W-:Y:S06]  /*e360*/  STL [R1+0xc], R28 ;  /* 0x00000c1c01007387 */ /* 0x0001ec0000100800 */
.L_x_1919:
[----:B------:R-:W-:Y:S05]  /*e370*/  BSYNC B0 ;  /* 0x0000000000007941 */ /* 0x000fea0003800000 */
.L_x_1918:
[----:B------:R-:W2:Y:S01]  /*e380*/  LDL R9, [R1+0x44] ;  /* 0x0000440001097983 */ /* 0x000ea20000100800 */
[----:B------:R-:W-:Y:S01]  /*e390*/  BSSY B0, `(.L_x_1933) ;  /* 0x000025b000007945 */ /* 0x000fe20003800000 */
[----:B--2---:R-:W-:-:S13]  /*e3a0*/  ISETP.GE.AND P0, PT, R3, R9, PT ;  /* 0x000000090300720c */ /* 0x004fda0003f06270 */
[----:B------:R-:W-:Y:S05]  /*e3b0*/  @!P0 BRA `(.L_x_1934) ;  /* 0x0000002400608947 */ /* 0x000fea0003800000 */
[----:B------:R-:W-:Y:S02]  /*e3c0*/  IMAD.MOV.U32 R14, RZ, RZ, R8 ;  /* 0x000000ffff0e7224 */ /* 0x000fe400078e0008 */
[----:B------:R-:W-:Y:S02]  /*e3d0*/  IMAD.MOV.U32 R9, RZ, RZ, R0 ;  /* 0x000000ffff097224 */ /* 0x000fe400078e0000 */
[----:B------:R-:W-:Y:S02]  /*e3e0*/  IMAD.MOV.U32 R15, RZ, RZ, R156 ;  /* 0x000000ffff0f7224 */ /* 0x000fe400078e009c */
[----:B0-----:R-:W-:-:S07]  /*e3f0*/  IMAD.MOV.U32 R28, RZ, RZ, R23 ;  /* 0x000000ffff1c7224 */ /* 0x001fce00078e0017 */
.L_x_1946:
[----:B------:R-:W-:-:S05]  /*e400*/  VIADD R20, R28, 0x1 ;  /* 0x000000011c147836 */ /* 0x000fca0000000000 */
[----:B------:R-:W-:-:S04]  /*e410*/  ISETP.NE.AND P0, PT, R20, 0x2, PT ;  /* 0x000000021400780c */ /* 0x000fc80003f05270 */
[----:B------:R-:W-:Y:S02]  /*e420*/  SEL R20, R20, RZ, P0 ;  /* 0x000000ff14147207 */ /* 0x000fe40000000000 */
[----:B------:R-:W-:-:S03]  /*e430*/  SEL R156, RZ, 0x1, P0 ;  /* 0x00000001ff9c7807 */ /* 0x000fc60000000000 */
[----:B------:R-:W-:Y:S01]  /*e440*/  IMAD.MOV.U32 R23, RZ, RZ, R20 ;  /* 0x000000ffff177224 */ /* 0x000fe200078e0014 */
[----:B------:R-:W-:Y:S01]  /*e450*/  LOP3.LUT R156, R15, R156, RZ, 0x3c, !PT ;  /* 0x0000009c0f9c7212 */ /* 0x000fe200078e3cff */
[----:B------:R-:W-:Y:S06]  /*e460*/  @!P1 BRA `(.L_x_1935) ;  /* 0x0000000000049947 */ /* 0x000fec0003800000 */
[----:B------:R-:W-:Y:S01]  /*e470*/  BPT.TRAP 0x1 ;  /* 0x000000040000795c */ /* 0x000fe20000300000 */
.L_x_1935:
[----:B------:R-:W-:Y:S01]  /*e480*/  IMAD R8, R23, 0x8, R16 ;  /* 0x0000000817087824 */ /* 0x000fe200078e0210 */
[----:B------:R-:W-:-:S04]  /*e490*/  SHF.L.U32 R11, R156, 0x1f, RZ ;  /* 0x0000001f9c0b7819 */ /* 0x000fc800000006ff */
[----:B------:R0:W1:Y:S01]  /*e4a0*/  SYNCS.PHASECHK.TRANS64.TRYWAIT P0, [R8+URZ+0x13230], R11 ;  /* 0x0132300b080075a7 */ /* 0x000062000800017f */
[----:B------:R-:W-:Y:S05]  /*e4b0*/  @!P1 BRA `(.L_x_1936) ;  /* 0x0000000000049947 */ /* 0x000fea0003800000 */
[----:B------:R-:W-:Y:S01]  /*e4c0*/  BPT.TRAP 0x1 ;  /* 0x000000040000795c */ /* 0x000fe20000300000 */
.L_x_1936:
        /* <DEDUP_REMOVED lines=8> */
.L_x_1938:
[----:B------:R-:W-:Y:S05]  /*e550*/  BSYNC B1 ;  /* 0x0000000000017941 */ /* 0x000fea0003800000 */
.L_x_1937:
[----:B------:R-:W-:Y:S01]  /*e560*/  IMAD.MOV.U32 R10, RZ, RZ, R0 ;  /* 0x000000ffff0a7224 */ /* 0x000fe200078e0000 */
[----:B------:R-:W-:Y:S01]  /*e570*/  R2UR UR4, R4 ;  /* 0x00000000040472ca */ /* 0x000fe200000e0000 */
[----:B01----:R-:W-:Y:S01]  /*e580*/  IMAD.MOV.U32 R11, RZ, RZ, -0x7fffffe0 ;  /* 0x80000020ff0b7424 */ /* 0x003fe200078e00ff */
        /* <DEDUP_REMOVED lines=84> */
.L_x_1940:
[----:B------:R-:W-:Y:S01]  /*ead0*/  SHF.L.U32 R0, R15, 0x1f, RZ ;  /* 0x0000001f0f007819 */ /* 0x000fe200000006ff */
[----:B------:R-:W-:-:S04]  /*eae0*/  IMAD R15, R28, 0x8, R16 ;  /* 0x000000081c0f7824 */ /* 0x000fc800078e0210 */
[----:B------:R0:W1:Y:S01]  /*eaf0*/  SYNCS.PHASECHK.TRANS64.TRYWAIT P0, [R15+URZ+0x13250], R0 ;  /* 0x013250000f0075a7 */ /* 0x000062000800017f */
[----:B------:R-:W-:Y:S05]  /*eb00*/  @!P1 BRA `(.L_x_1941) ;  /* 0x0000000000049947 */ /* 0x000fea0003800000 */
[----:B------:R-:W-:Y:S01]  /*eb10*/  BPT.TRAP 0x1 ;  /* 0x000000040000795c */ /* 0x000fe20000300000 */
.L_x_1941:
[----:B------:R-:W-:Y:S04]  /*eb20*/  BSSY B1, `(.L_x_1942) ;  /* 0x0000004000017945 */ /* 0x000fe80003800000 */
[----:B-1----:R-:W-:Y:S05]  /*eb30*/  @P0 BRA `(.L_x_1943) ;  /* 0x0000000000080947 */ /* 0x002fea0003800000 */
[----:B------:R-:W1:Y:S02]  /*eb40*/  SYNCS.PHASECHK.TRANS64.TRYWAIT P0, [R15+URZ+0x13250], R0 ;  /* 0x013250000f0075a7 */ /* 0x000e64000800017f */
[----:B-1----:R-:W-:Y:S05]  /*eb50*/  @!P0 BRA `(.L_x_1944) ;  /* 0x000000c4000c8947 */ /* 0x002fea0003800000 */
.L_x_1943:
[----:B------:R-:W-:Y:S05]  /*eb60*/  BSYNC B1 ;  /* 0x0000000000017941 */ /* 0x000fea0003800000 */
.L_x_1942:
[----:B01----:R-:W-:Y:S01]  /*eb70*/  VIADD R0, R16, 0x1000 ;  /* 0x0000100010007836 */ /* 0x003fe20000000000 */
        /* <DEDUP_REMOVED lines=95> */
[----:B------:R-:W0:Y:S01]  /*f170*/  SHFL.BFLY PT, R12, R11, 0x2, 0x1f ;  /* 0x0c401f000b0c7f89 */ /* 0x000e2200000e0000 */
[----:B------:R-:W-:-:S04]  /*f180*/  FMNMX.FTZ R0, R82, R0, !PT ;  /* 0x0000000052007209 */ /* 0x000fc80007810000 */
[----:B------:R-:W-:-:S04]  /*f190*/  FMNMX.FTZ R0, R83, R0, !PT ;  /* 0x0000000053007209 */ /* 0x000fc80007810000 */
[----:B------:R-:W-:-:S04]  /*f1a0*/  FMNMX.FTZ R0, R86, R0, !PT ;  /* 0x0000000056007209 */ /* 0x000fc80007810000 */
[----:B------:R-:W-:-:S04]  /*f1b0*/  FMNMX.FTZ R0, R87, R0, !PT ;  /* 0x0000000057007209 */ /* 0x000fc80007810000 */
[----:B------:R-:W-:Y:S01]  /*f1c0*/  FMNMX.FTZ R0, R58, R0, !PT ;  /* 0x000000003a007209 */ /* 0x000fe20007810000 */
[----:B------:R-:W-:-:S03]  /*f1d0*/  IMAD.MOV.U32 R13, RZ, RZ, -0x3ffffff0 ;  /* 0xc0000010ff0d7424 */ /* 0x000fc600078e00ff */
[----:B------:R-:W-:Y:S02]  /*f1e0*/  FMNMX.FTZ R0, R59, R0, !PT ;  /* 0x000000003b007209 */ /* 0x000fe40007810000 */
[----:B0-----:R-:W-:Y:S01]  /*f1f0*/  FMNMX.FTZ R11, R11, R12, !PT ;  /* 0x0000000c0b0b7209 */ /* 0x001fe20007810000 */
[----:B------:R-:W-:Y:S01]  /*f200*/  VIADD R12, R10, 0x180 ;  /* 0x000001800a0c7836 */ /* 0x000fe20000000000 */
[----:B------:R-:W-:Y:S02]  /*f210*/  FMNMX.FTZ R0, R62, R0, !PT ;  /* 0x000000003e007209 */ /* 0x000fe40007810000 */
[----:B------:R-:W-:Y:S02]  /*f220*/  R2UR UR7, R13 ;  /* 0x000000000d0772ca */ /* 0x000fe400000e0000 */
[----:B------:R-:W-:Y:S02]  /*f230*/  FMNMX.FTZ R0, R63, R0, !PT ;  /* 0x000000003f007209 */ /* 0x000fe40007810000 */
[----:B------:R-:W-:-:S02]  /*f240*/  R2UR UR6, R12 ;  /* 0x000000000c0672ca */ /* 0x000fc400000e0000 */
[----:B------:R-:W-:-:S04]  /*f250*/  FMNMX.FTZ R0, R66, R0, !PT ;  /* 0x0000000042007209 */ /* 0x000fc80007810000 */
[----:B------:R-:W-:-:S04]  /*f260*/  FMNMX.FTZ R0, R67, R0, !PT ;  /* 0x0000000043007209 */ /* 0x000fc80007810000 */
[----:B------:R-:W-:-:S04]  /*f270*/  FMNMX.FTZ R0, R70, R0, !PT ;  /* 0x0000000046007209 */ /* 0x000fc80007810000 */
[----:B------:R-:W-:-:S05]  /*f280*/  FMNMX.FTZ R0, R71, R0, !PT ;  /* 0x0000000047007209 */ /* 0x000fca0007810000 */
[----:B------:R-:W0:Y:S01]  /*f290*/  SHFL.BFLY PT, R8, R0, 0x2, 0x1f ;  /* 0x0c401f0000087f89 */ /* 0x000e2200000e0000 */
[----:B------:R-:W-:Y:S02]  /*f2a0*/  WARPGROUP.DEPBAR.LE gsb0, 0x0 ;  /* 0x00008000000079c5 */ /* 0x000fe40000010000 */
[----:B------:R-:W-:-:S06]  /*f2b0*/  WARPGROUP.ARRIVE ;  /* 0x00000000000079c5 */ /* 0x000fcc0000000000 */
[----:B------:R-:W-:Y:S01]  /*f2c0*/  QGMMA.64x64x32.F32.E4M3.E4M3 R24, R140, gdesc[UR4], R24, gsb0 ;  /* 0x00e000048c187df3 */ /* 0x000fe20008000818 */
[----:B0-----:R-:W-:Y:S02]  /*f2d0*/  FMNMX.FTZ R8, R0, R8, !PT ;  /* 0x0000000800087209 */ /* 0x001fe40007810000 */
[----:B------:R-:W0:Y:S04]  /*f2e0*/  SHFL.BFLY PT, R0, R11, 0x1, 0x1f ;  /* 0x0c201f000b007f89 */ /* 0x000e2800000e0000 */
[----:B------:R-:W1:Y:S01]  /*f2f0*/  SHFL.BFLY PT, R12, R8, 0x1, 0x1f ;  /* 0x0c201f00080c7f89 */ /* 0x000e6200000e0000 */
[----:B0-----:R-:W-:-:S05]  /*f300*/  FMNMX.FTZ R0, R11, R0, !PT ;  /* 0x000000000b007209 */ /* 0x001fca0007810000 */
[----:B------:R-:W-:Y:S01]  /*f310*/  FADD.FTZ R9, -R0, R9 ;  /* 0x0000000900097221 */ /* 0x000fe20000010100 */
[----:B------:R-:W-:-:S03]  /*f320*/  IMAD.MOV.U32 R11, RZ, RZ, -0x3ffffff0 ;  /* 0xc0000010ff0b7424 */ /* 0x000fc600078e00ff */
[----:B------:R-:W-:Y:S02]  /*f330*/  FMUL.FTZ R9, R2, R9 ;  /* 0x0000000902097220 */ /* 0x000fe40000410000 */
[----:B------:R-:W-:Y:S02]  /*f340*/  R2UR UR7, R11 ;  /* 0x000000000b0772ca */ /* 0x000fe400000e0000 */
[----:B-1----:R-:W-:Y:S01]  /*f350*/  FMNMX.FTZ R8, R8, R12, !PT ;  /* 0x0000000c08087209 */ /* 0x002fe20007810000 */
[----:B------:R-:W-:-:S04]  /*f360*/  VIADD R10, R10, 0x200 ;  /* 0x000002000a0a7836 */ /* 0x000fc80000000000 */
[----:B------:R-:W-:Y:S01]  /*f370*/  FADD.FTZ R12, -R8, R14 ;  /* 0x0000000e080c7221 */ /* 0x000fe20000010100 */
[----:B------:R-:W-:Y:S01]  /*f380*/  R2UR UR6, R10 ;  /* 0x000000000a0672ca */ /* 0x000fe200000e0000 */
[C---:B------:R-:W-:Y:S02]  /*f390*/  FFMA.FTZ R145, R2.reuse, R8, -8 ;  /* 0xc100000002917423 */ /* 0x040fe40000010008 */
[C---:B------:R-:W-:Y:S01]  /*f3a0*/  FMUL.FTZ R10, R2.reuse, R12 ;  /* 0x0000000c020a7220 */ /* 0x040fe20000410000 */
[----:B------:R-:W-:Y:S02]  /*f3b0*/  WARPGROUP.DEPBAR.LE gsb0, 0x0 ;  /* 0x00008000000079c5 */ /* 0x000fe40000010000 */
[----:B------:R-:W-:-:S01]  /*f3c0*/  FFMA.FTZ R141, R2, R0, -8 ;  /* 0xc1000000028d7423 */ /* 0x000fc20000010000 */
[----:B------:R0:W-:Y:S03]  /*f3d0*/  MUFU.EX2 R140, R9 ;  /* 0x00000009008c7308 */ /* 0x0001e60000000800 */
[----:B------:R-:W-:-:S01]  /*f3e0*/  FFMA.FTZ R11, R2, R121, -R141 ;  /* 0x00000079020b7223 */ /* 0x000fc2000001088d */
[C-C-:B0-----:R-:W-:Y:S01]  /*f3f0*/  FFMA.FTZ R9, R2.reuse, R120, -R141.reuse ;  /* 0x0000007802097223 */ /* 0x141fe2000001088d */
[----:B------:R-:W-:-:S04]  /*f400*/  FFMA.FTZ R120, R2, R124, -R141 ;  /* 0x0000007c02787223 */ /* 0x000fc8000001088d */
[----:B------:R-:W-:Y:S01]  /*f410*/  MUFU.EX2 R11, R11 ;  /* 0x0000000b000b7308 */ /* 0x000fe20000000800 */
[----:B------:R-:W-:-:S07]  /*f420*/  FFMA.FTZ R121, R2, R125, -R141 ;  /* 0x0000007d02797223 */ /* 0x000fce000001088d */
[----:B------:R-:W2:Y:S01]  /*f430*/  MUFU.EX2 R9, R9 ;  /* 0x0000000900097308 */ /* 0x000ea20000000800 */
[----:B------:R-:W-:-:S01]  /*f440*/  FFMA.FTZ R12, R2, R128, -R141 ;  /* 0x00000080020c7223 */ /* 0x000fc2000001088d */
[C-C-:B------:R-:W-:Y:S01]  /*f450*/  FFMA.FTZ R124, R2.reuse, R132, -R141.reuse ;  /* 0x00000084027c7223 */ /* 0x140fe2000001088d */
[----:B------:R-:W-:-:S05]  /*f460*/  FFMA.FTZ R132, R2, R85, -R141 ;  /* 0x0000005502847223 */ /* 0x000fca000001088d */
[----:B------:R-:W0:Y:S01]  /*f470*/  MUFU.EX2 R120, R120 ;  /* 0x0000007800787308 */ /* 0x000e220000000800 */
[----:B------:R-:W-:-:S01]  /*f480*/  FFMA.FTZ R13, R2, R129, -R141 ;  /* 0x00000081020d7223 */ /* 0x000fc2000001088d */
[C-C-:B------:R-:W-:Y:S01]  /*f490*/  FFMA.FTZ R85, R2.reuse, R115, -R145.reuse ;  /* 0x0000007302557223 */ /* 0x140fe20000010891 */
[----:B------:R-:W-:-:S01]  /*f4a0*/  FFMA.FTZ R115, R2, R95, -R145 ;  /* 0x0000005f02737223 */ /* 0x000fc20000010891 */
[----:B------:R-:W-:-:S04]  /*f4b0*/  FFMA.FTZ R125, R2, R133, -R141 ;  /* 0x00000085027d7223 */ /* 0x000fc8000001088d */
[----:B------:R-:W1:Y:S01]  /*f4c0*/  MUFU.EX2 R121, R121 ;  /* 0x0000007900797308 */ /* 0x000e620000000800 */
[----:B------:R-:W-:-:S01]  /*f4d0*/  FFMA.FTZ R95, R2, R99, -R145 ;  /* 0x00000063025f7223 */ /* 0x000fc20000010891 */
[C-C-:B------:R-:W-:Y:S01]  /*f4e0*/  FFMA.FTZ R133, R2.reuse, R60, -R141.reuse ;  /* 0x0000003c02857223 */ /* 0x140fe2000001088d */
[----:B------:R-:W-:-:S01]  /*f4f0*/  FFMA.FTZ R60, R2, R64, -R141 ;  /* 0x00000040023c7223 */ /* 0x000fc2000001088d */
[----:B--2---:R-:W-:-:S04]  /*f500*/  FFMA.FTZ R99, R140, R155, R9 ;  /* 0x0000009b8c637223 */ /* 0x004fc80000010009 */
[----:B------:R-:W2:Y:S01]  /*f510*/  MUFU.EX2 R12, R12 ;  /* 0x0000000c000c7308 */ /* 0x000ea20000000800 */
[----:B------:R-:W-:-:S01]  /*f520*/  FFMA.FTZ R64, R2, R122, -R145 ;  /* 0x0000007a02407223 */ /* 0x000fc20000010891 */
[C-C-:B------:R-:W-:Y:S01]  /*f530*/  FFMA.FTZ R129, R2.reuse, R84, -R141.reuse ;  /* 0x0000005402817223 */ /* 0x140fe2000001088d */
[----:B------:R-:W-:-:S01]  /*f540*/  FFMA.FTZ R142, R2, R61, -R141 ;  /* 0x0000003d028e7223 */ /* 0x000fc2000001088d */
[----:B------:R-:W-:Y:S01]  /*f550*/  FFMA.FTZ R84, R2, R114, -R145 ;  /* 0x0000007202547223 */ /* 0x000fe20000010891 */
[----:B------:R-:W-:-:S01]  /*f560*/  FADD.FTZ R99, R11, R99 ;  /* 0x000000630b637221 */ /* 0x000fc20000010000 */
[C---:B------:R-:W-:Y:S02]  /*f570*/  FFMA.FTZ R61, R2.reuse, R65, -R141 ;  /* 0x00000041023d7223 */ /* 0x040fe4000001088d */
[----:B------:R-:W3:Y:S01]  /*f580*/  MUFU.EX2 R13, R13 ;  /* 0x0000000d000d7308 */ /* 0x000ee20000000800 */
[----:B------:R-:W-:-:S01]  /*f590*/  FFMA.FTZ R114, R2, R94, -R145 ;  /* 0x0000005e02727223 */ /* 0x000fc20000010891 */
[C-C-:B------:R-:W-:Y:S01]  /*f5a0*/  FFMA.FTZ R65, R2.reuse, R123, -R145.reuse ;  /* 0x0000007b02417223 */ /* 0x140fe20000010891 */
[----:B------:R-:W-:-:S01]  /*f5b0*/  FFMA.FTZ R94, R2, R98, -R145 ;  /* 0x00000062025e7223 */ /* 0x000fc20000010891 */
[----:B------:R-:W-:Y:S01]  /*f5c0*/  FFMA.FTZ R98, R2, R102, -R145 ;  /* 0x0000006602627223 */ /* 0x000fe20000010891 */
[----:B0-----:R-:W-:-:S01]  /*f5d0*/  FADD.FTZ R102, R120, R99 ;  /* 0x0000006378667221 */ /* 0x001fc20000010000 */
[----:B------:R-:W-:-:S02]  /*f5e0*/  FFMA.FTZ R14, R2, R104, -R141 ;  /* 0x00000068020e7223 */ /* 0x000fc4000001088d */
[----:B------:R-:W0:Y:S01]  /*f5f0*/  MUFU.EX2 R124, R124 ;  /* 0x0000007c007c7308 */ /* 0x000e220000000800 */
[----:B------:R-:W-:-:S01]  /*f600*/  FFMA.FTZ R122, R2, R126, -R145 ;  /* 0x0000007e027a7223 */ /* 0x000fc20000010891 */
[----:B-1----:R-:W-:Y:S01]  /*f610*/  FADD.FTZ R102, R121, R102 ;  /* 0x0000006679667221 */ /* 0x002fe20000010000 */
[----:B------:R-:W-:-:S05]  /*f620*/  FFMA.FTZ R104, R2, R105, -R141 ;  /* 0x0000006902687223 */ /* 0x000fca000001088d */
[----:B------:R-:W-:Y:S01]  /*f630*/  MUFU.EX2 R10, R10 ;  /* 0x0000000a000a7308 */ /* 0x000fe20000000800 */
[----:B------:R-:W-:-:S01]  /*f640*/  FFMA.FTZ R128, R2, R108, -R141 ;  /* 0x0000006c02807223 */ /* 0x000fc2000001088d */
[----:B------:R-:W-:-:S06]  /*f650*/  FFMA.FTZ R105, R2, R112, -R141 ;  /* 0x0000007002697223 */ /* 0x000fcc000001088d */
[----:B------:R-:W1:Y:S01]  /*f660*/  MUFU.EX2 R64, R64 ;  /* 0x0000004000407308 */ /* 0x000e620000000800 */
[----:B------:R-:W-:-:S01]  /*f670*/  FFMA.FTZ R108, R2, R113, -R141 ;  /* 0x00000071026c7223 */ /* 0x000fc2000001088d */
[C---:B------:R-:W-:Y:S01]  /*f680*/  FFMA.FTZ R123, R2.reuse, R127, -R145 ;  /* 0x0000007f027b7223 */ /* 0x040fe20000010891 */
[----:B------:R-:W-:-:S01]  /*f690*/  FFMA.FTZ R112, R2, R116, -R141 ;  /* 0x0000007402707223 */ /* 0x000fc2000001088d */
[----:B------:R-:W-:-:S04]  /*f6a0*/  FFMA.FTZ R113, R2, R117, -R141 ;  /* 0x0000007502717223 */ /* 0x000fc8000001088d */
[----:B------:R-:W4:Y:S01]  /*f6b0*/  MUFU.EX2 R125, R125 ;  /* 0x0000007d007d7308 */ /* 0x000f220000000800 */
[----:B------:R-:W-:-:S01]  /*f6c0*/  FFMA.FTZ R116, R2, R92, -R141 ;  /* 0x0000005c02747223 */ /* 0x000fc2000001088d */
[----:B------:R-:W-:Y:S01]  /*f6d0*/  FFMA.FTZ R117, R2, R93, -R141 ;  /* 0x0000005d02757223 */ /* 0x000fe2000001088d */
[----:B--2---:R-:W-:-:S05]  /*f6e0*/  FADD.FTZ R102, R12, R102 ;  /* 0x000000660c667221 */ /* 0x004fca0000010000 */
[----:B------:R-:W2:Y:S01]  /*f6f0*/  MUFU.EX2 R65, R65 ;  /* 0x0000004100417308 */ /* 0x000ea20000000800 */
[----:B------:R-:W-:-:S01]  /*f700*/  FFMA.FTZ R92, R2, R96, -R141 ;  /* 0x00000060025c7223 */ /* 0x000fc2000001088d */
[C-C-:B------:R-:W-:Y:S01]  /*f710*/  FFMA.FTZ R93, R2.reuse, R97, -R141.reuse ;  /* 0x00000061025d7223 */ /* 0x140fe2000001088d */
[----:B------:R-:W-:-:S01]  /*f720*/  FFMA.FTZ R143, R2, R68, -R141 ;  /* 0x00000044028f7223 */ /* 0x000fc2000001088d */
[C-C-:B------:R-:W-:Y:S01]  /*f730*/  FFMA.FTZ R96, R2.reuse, R100, -R141.reuse ;  /* 0x0000006402607223 */ /* 0x140fe2000001088d */
[----:B------:R-:W-:-:S03]  /*f740*/  FFMA.FTZ R97, R2, R101, -R141 ;  /* 0x0000006502617223 */ /* 0x000fc6000001088d */
[----:B------:R-:W-:Y:S01]  /*f750*/  MUFU.EX2 R14, R14 ;  /* 0x0000000e000e7308 */ /* 0x000fe20000000800 */
[----:B------:R-:W-:-:S01]  /*f760*/  FFMA.FTZ R68, R2, R130, -R145 ;  /* 0x0000008202447223 */ /* 0x000fc20000010891 */
[C-C-:B------:R-:W-:Y:S01]  /*f770*/  FFMA.FTZ R100, R2.reuse, R76, -R141.reuse ;  /* 0x0000004c02647223 */ /* 0x140fe2000001088d */
[----:B------:R-:W-:-:S01]  /*f780*/  FFMA.FTZ R101, R2, R77, -R141 ;  /* 0x0000004d02657223 */ /* 0x000fc2000001088d */
[----:B------:R-:W-:-:S04]  /*f790*/  FFMA.FTZ R109, R2, R109, -R141 ;  /* 0x0000006d026d7223 */ /* 0x000fc8000001088d */
[----:B------:R-:W5:Y:S01]  /*f7a0*/  MUFU.EX2 R122, R122 ;  /* 0x0000007a007a7308 */ /* 0x000f620000000800 */
        /* <DEDUP_REMOVED lines=9> */
[----:B---3--:R-:W-:Y:S01]  /*f840*/  FADD.FTZ R102, R13, R102 ;  /* 0x000000660d667221 */ /* 0x008fe20000010000 */
[----:B------:R-:W-:-:S01]  /*f850*/  FFMA.FTZ R141, R2, R69, -R141 ;  /* 0x00000045028d7223 */ /* 0x000fc2000001088d */
[----:B------:R-:W-:-:S04]  /*f860*/  FFMA.FTZ R69, R2, R131, -R145 ;  /* 0x0000008302457223 */ /* 0x000fc80000010891 */
[----:B------:R-:W3:Y:S01]  /*f870*/  MUFU.EX2 R123, R123 ;  /* 0x0000007b007b7308 */ /* 0x000ee20000000800 */
[----:B0-----:R-:W-:-:S01]  /*f880*/  FADD.FTZ R102, R124, R102 ;  /* 0x000000667c667221 */ /* 0x001fc20000010000 */
[----:B-1----:R-:W-:Y:S01]  /*f890*/  FFMA.FTZ R21, R10, R21, R64 ;  /* 0x000000150a157223 */ /* 0x002fe20000010040 */
[----:B------:R-:W-:-:S01]  /*f8a0*/  FFMA.FTZ R126, R2, R134, -R145 ;  /* 0x00000086027e7223 */ /* 0x000fc20000010891 */
[----:B------:R-:W-:-:S04]  /*f8b0*/  FFMA.FTZ R103, R2, R103, -R145 ;  /* 0x0000006702677223 */ /* 0x000fc80000010891 */
[----:B------:R-:W-:Y:S01]  /*f8c0*/  MUFU.EX2 R128, R128 ;  /* 0x0000008000807308 */ /* 0x000fe20000000800 */
[----:B----4-:R-:W-:-:S01]  /*f8d0*/  FADD.FTZ R102, R125, R102 ;  /* 0x000000667d667221 */ /* 0x010fc20000010000 */
[----:B--2---:R-:W-:-:S06]  /*f8e0*/  FADD.FTZ R21, R65, R21 ;  /* 0x0000001541157221 */ /* 0x004fcc0000010000 */
[----:B------:R-:W0:Y:S01]  /*f8f0*/  MUFU.EX2 R68, R68 ;  /* 0x0000004400447308 */ /* 0x000e220000000800 */
[----:B------:R-:W-:-:S01]  /*f900*/  FFMA.FTZ R127, R2, R135, -R145 ;  /* 0x00000087027f7223 */ /* 0x000fc20000010891 */
[----:B-----5:R-:W-:-:S06]  /*f910*/  FADD.FTZ R21, R122, R21 ;  /* 0x000000157a157221 */ /* 0x020fcc0000010000 */
[----:B------:R-:W1:Y:S01]  /*f920*/  MUFU.EX2 R109, R109 ;  /* 0x0000006d006d7308 */ /* 0x000e620000000800 */
[----:B------:R-:W-:-:S07]  /*f930*/  FFMA.FTZ R80, R2, R106, -R145 ;  /* 0x0000006a02507223 */ /* 0x000fce0000010891 */
[----:B------:R-:W2:Y:S01]  /*f940*/  MUFU.EX2 R69, R69 ;  /* 0x0000004500457308 */ /* 0x000ea20000000800 */
[----:B---3--:R-:W-:-:S07]  /*f950*/  FADD.FTZ R21, R123, R21 ;  /* 0x000000157b157221 */ /* 0x008fce0000010000 */
[----:B------:R3:W-:Y:S01]  /*f960*/  MUFU.EX2 R99, R103 ;  /* 0x0000006700637308 */ /* 0x0007e20000000800 */
[----:B------:R-:W-:-:S07]  /*f970*/  FFMA.FTZ R81, R2, R107, -R145 ;  /* 0x0000006b02517223 */ /* 0x000fce0000010891 */
[----:B------:R-:W-:Y:S01]  /*f980*/  MUFU.EX2 R105, R105 ;  /* 0x0000006900697308 */ /* 0x000fe20000000800 */
[----:B---3--:R-:W-:-:S01]  /*f990*/  FFMA.FTZ R103, R2, R78, -R145 ;  /* 0x0000004e02677223 */ /* 0x008fc20000010891 */
[----:B------:R-:W-:-:S06]  /*f9a0*/  FADD.FTZ R78, R14, R102 ;  /* 0x000000660e4e7221 */ /* 0x000fcc0000010000 */
[----:B------:R-:W3:Y:S01]  /*f9b0*/  MUFU.EX2 R126, R126 ;  /* 0x0000007e007e7308 */ /* 0x000ee20000000800 */
[----:B------:R-:W-:-:S01]  /*f9c0*/  FADD.FTZ R78, R104, R78 ;  /* 0x0000004e684e7221 */ /* 0x000fc20000010000 */
[----:B0-----:R-:W-:-:S06]  /*f9d0*/  FADD.FTZ R21, R68, R21 ;  /* 0x0000001544157221 */ /* 0x001fcc0000010000 */
[----:B------:R-:W-:Y:S01]  /*f9e0*/  MUFU.EX2 R108, R108 ;  /* 0x0000006c006c7308 */ /* 0x000fe20000000800 */
[----:B------:R-:W-:-:S01]  /*f9f0*/  FADD.FTZ R78, R128, R78 ;  /* 0x0000004e804e7221 */ /* 0x000fc20000010000 */
[----:B------:R-:W-:-:S06]  /*fa00*/  FFMA.FTZ R106, R2, R110, -R145 ;  /* 0x0000006e026a7223 */ /* 0x000fcc0000010891 */
[----:B------:R-:W0:Y:S01]  /*fa10*/  MUFU.EX2 R127, R127 ;  /* 0x0000007f007f7308 */ /* 0x000e220000000800 */
[----:B-1----:R-:W-:-:S01]  /*fa20*/  FADD.FTZ R78, R109, R78 ;  /* 0x0000004e6d4e7221 */ /* 0x002fc20000010000 */
[----:B--2---:R-:W-:-:S06]  /*fa30*/  FADD.FTZ R21, R69, R21 ;  /* 0x0000001545157221 */ /* 0x004fcc0000010000 */
[----:B------:R-:W-:Y:S01]  /*fa40*/  MUFU.EX2 R112, R112 ;  /* 0x0000007000707308 */ /* 0x000fe20000000800 */
[----:B------:R-:W-:-:S07]  /*fa50*/  FFMA.FTZ R107, R2, R111, -R145 ;  /* 0x0000006f026b7223 */ /* 0x000fce0000010891 */
[----:B------:R-:W1:Y:S01]  /*fa60*/  MUFU.EX2 R80, R80 ;  /* 0x0000005000507308 */ /* 0x000e620000000800 */
[----:B---3--:R-:W-:-:S07]  /*fa70*/  FADD.FTZ R21, R126, R21 ;  /* 0x000000157e157221 */ /* 0x008fce0000010000 */
[----:B------:R-:W-:Y:S01]  /*fa80*/  MUFU.EX2 R113, R113 ;  /* 0x0000007100717308 */ /* 0x000fe20000000800 */
[----:B------:R-:W-:-:S07]  /*fa90*/  FFMA.FTZ R82, R2, R82, -R145 ;  /* 0x0000005202527223 */ /* 0x000fce0000010891 */
[----:B------:R-:W2:Y:S01]  /*faa0*/  MUFU.EX2 R81, R81 ;  /* 0x0000005100517308 */ /* 0x000ea20000000800 */
[----:B0-----:R-:W-:-:S07]  /*fab0*/  FADD.FTZ R21, R127, R21 ;  /* 0x000000157f157221 */ /* 0x001fce0000010000 */
[----:B------:R0:W-:Y:S08]  /*fac0*/  MUFU.EX2 R102, R103 ;  /* 0x0000006700667308 */ /* 0x0001f00000000800 */
[----:B------:R-:W-:Y:S01]  /*fad0*/  MUFU.EX2 R88, R88 ;  /* 0x0000005800587308 */ /* 0x000fe20000000800 */
[----:B0-----:R-:W-:-:S01]  /*fae0*/  FFMA.FTZ R103, R2, R79, -R145 ;  /* 0x0000004f02677223 */ /* 0x001fc20000010891 */
[----:B------:R-:W-:-:S06]  /*faf0*/  FADD.FTZ R79, R105, R78 ;  /* 0x0000004e694f7221 */ /* 0x000fcc0000010000 */
[----:B------:R-:W0:Y:S01]  /*fb00*/  MUFU.EX2 R106, R106 ;  /* 0x0000006a006a7308 */ /* 0x000e220000000800 */
[----:B------:R-:W-:-:S01]  /*fb10*/  FADD.FTZ R79, R108, R79 ;  /* 0x0000004f6c4f7221 */ /* 0x000fc20000010000 */
[----:B-1----:R-:W-:-:S06]  /*fb20*/  FADD.FTZ R21, R80, R21 ;  /* 0x0000001550157221 */ /* 0x002fcc0000010000 */
[----:B------:R-:W-:Y:S01]  /*fb30*/  MUFU.EX2 R89, R89 ;  /* 0x0000005900597308 */ /* 0x000fe20000000800 */
[----:B------:R-:W-:-:S07]  /*fb40*/  FFMA.FTZ R110, R2, R118, -R145 ;  /* 0x00000076026e7223 */ /* 0x000fce0000010891 */
[----:B------:R-:W1:Y:S01]  /*fb50*/  MUFU.EX2 R107, R107 ;  /* 0x0000006b006b7308 */ /* 0x000e620000000800 */
[----:B------:R-:W-:-:S01]  /*fb60*/  FFMA.FTZ R83, R2, R83, -R145 ;  /* 0x0000005302537223 */ /* 0x000fc20000010891 */
[----:B--2---:R-:W-:-:S06]  /*fb70*/  FADD.FTZ R21, R81, R21 ;  /* 0x0000001551157221 */ /* 0x004fcc0000010000 */
[----:B------:R-:W-:Y:S01]  /*fb80*/  MUFU.EX2 R116, R116 ;  /* 0x0000007400747308 */ /* 0x000fe20000000800 */
[----:B------:R-:W-:-:S07]  /*fb90*/  FFMA.FTZ R111, R2, R119, -R145 ;  /* 0x00000077026f7223 */ /* 0x000fce0000010891 */
[----:B------:R2:W-:Y:S08]  /*fba0*/  MUFU.EX2 R78, R82 ;  /* 0x00000052004e7308 */ /* 0x0005f00000000800 */
[----:B------:R-:W3:Y:S01]  /*fbb0*/  MUFU.EX2 R84, R84 ;  /* 0x0000005400547308 */ /* 0x000ee20000000800 */
[----:B--2---:R-:W-:-:S04]  /*fbc0*/  FADD.FTZ R82, R112, R79 ;  /* 0x0000004f70527221 */ /* 0x004fc80000010000 */
[----:B------:R-:W-:-:S03]  /*fbd0*/  FADD.FTZ R82, R113, R82 ;  /* 0x0000005271527221 */ /* 0x000fc60000010000 */
[----:B------:R-:W-:Y:S01]  /*fbe0*/  MUFU.EX2 R117, R117 ;  /* 0x0000007500757308 */ /* 0x000fe20000000800 */
[----:B0-----:R-:W-:-:S01]  /*fbf0*/  FADD.FTZ R21, R106, R21 ;  /* 0x000000156a157221 */ /* 0x001fc20000010000 */
        /* <DEDUP_REMOVED lines=8> */
[----:B--2---:R-:W-:-:S04]  /*fc80*/  FADD.FTZ R83, R88, R82 ;  /* 0x0000005258537221 */ /* 0x004fc80000010000 */
[----:B------:R-:W-:-:S03]  /*fc90*/  FADD.FTZ R83, R89, R83 ;  /* 0x0000005359537221 */ /* 0x000fc60000010000 */
[----:B------:R-:W2:Y:S01]  /*fca0*/  MUFU.EX2 R93, R93 ;  /* 0x0000005d005d7308 */ /* 0x000ea20000000800 */
[----:B---3--:R-:W-:-:S07]  /*fcb0*/  FADD.FTZ R21, R84, R21 ;  /* 0x0000001554157221 */ /* 0x008fce0000010000 */
[----:B------:R-:W3:Y:S01]  /*fcc0*/  MUFU.EX2 R111, R111 ;  /* 0x0000006f006f7308 */ /* 0x000ee20000000800 */
[----:B0-----:R-:W-:-:S07]  /*fcd0*/  FADD.FTZ R21, R85, R21 ;  /* 0x0000001555157221 */ /* 0x001fce0000010000 */
[----:B------:R-:W0:Y:S08]  /*fce0*/  MUFU.EX2 R96, R96 ;  /* 0x0000006000607308 */ /* 0x000e300000000800 */
[----:B------:R5:W-:Y:S08]  /*fcf0*/  MUFU.EX2 R82, R86 ;  /* 0x0000005600527308 */ /* 0x000bf00000000800 */
[----:B------:R-:W0:Y:S01]  /*fd00*/  MUFU.EX2 R90, R90 ;  /* 0x0000005a005a7308 */ /* 0x000e220000000800 */
[----:B-----5:R-:W-:-:S04]  /*fd10*/  FADD.FTZ R86, R116, R83 ;  /* 0x0000005374567221 */ /* 0x020fc80000010000 */
[----:B------:R-:W-:-:S03]  /*fd20*/  FADD.FTZ R86, R117, R86 ;  /* 0x0000005675567221 */ /* 0x000fc60000010000 */
[----:B------:R-:W5:Y:S01]  /*fd30*/  MUFU.EX2 R97, R97 ;  /* 0x0000006100617308 */ /* 0x000f620000000800 */
[----:B-1----:R-:W-:-:S01]  /*fd40*/  FADD.FTZ R86, R92, R86 ;  /* 0x000000565c567221 */ /* 0x002fc20000010000 */
[----:B------:R-:W1:Y:S01]  /*fd50*/  S2R R155, SR_TID.X ;  /* 0x00000000009b7919 */ /* 0x000e620000002100 */
[----:B----4-:R-:W-:-:S05]  /*fd60*/  FADD.FTZ R21, R110, R21 ;  /* 0x000000156e157221 */ /* 0x010fca0000010000 */
[----:B------:R-:W4:Y:S01]  /*fd70*/  MUFU.EX2 R91, R91 ;  /* 0x0000005b005b7308 */ /* 0x000f220000000800 */
[----:B------:R-:W-:Y:S01]  /*fd80*/  WARPGROUP.ARRIVE ;  /* 0x00000000000079c5 */ /* 0x000fe20000000000 */
[----:B--2---:R-:W-:-:S06]  /*fd90*/  FADD.FTZ R86, R93, R86 ;  /* 0x000000565d567221 */ /* 0x004fcc0000010000 */
[----:B------:R-:W-:Y:S01]  /*fda0*/  MUFU.EX2 R72, R72 ;  /* 0x0000004800487308 */ /* 0x000fe20000000800 */
[----:B---3--:R-:W-:-:S07]  /*fdb0*/  FADD.FTZ R21, R111, R21 ;  /* 0x000000156f157221 */ /* 0x008fce0000010000 */
[----:B------:R-:W2:Y:S01]  /*fdc0*/  MUFU.EX2 R114, R114 ;  /* 0x0000007200727308 */ /* 0x000ea20000000800 */
[----:B0-----:R-:W-:-:S01]  /*fdd0*/  FADD.FTZ R86, R96, R86 ;  /* 0x0000005660567221 */ /* 0x001fc20000010000 */
[----:B------:R-:W-:Y:S06]  /*fde0*/  QGMMA.64x64x32.F32.E4M3.E4M3 R24, R136, gdesc[UR4], R24, gsb0 ;  /* 0x00e0000488187df3 */ /* 0x000fec0008000818 */
[----:B------:R-:W-:Y:S01]  /*fdf0*/  MUFU.EX2 R73, R73 ;  /* 0x0000004900497308 */ /* 0x000fe20000000800 */
[----:B------:R-:W-:-:S07]  /*fe00*/  FADD.FTZ R21, R90, R21 ;  /* 0x000000155a157221 */ /* 0x000fce0000010000 */
[----:B------:R-:W0:Y:S01]  /*fe10*/  MUFU.EX2 R115, R115 ;  /* 0x0000007300737308 */ /* 0x000e220000000800 */
[----:B------:R-:W-:-:S01]  /*fe20*/  FFMA.FTZ R87, R2, R87, -R145 ;  /* 0x0000005702577223 */ /* 0x000fc20000010891 */
[----:B-----5:R-:W-:-:S06]  /*fe30*/  FADD.FTZ R86, R97, R86 ;  /* 0x0000005661567221 */ /* 0x020fcc0000010000 */
[----:B------:R-:W-:Y:S01]  /*fe40*/  MUFU.EX2 R100, R100 ;  /* 0x0000006400647308 */ /* 0x000fe20000000800 */
[----:B----4-:R-:W-:-:S07]  /*fe50*/  FADD.FTZ R21, R91, R21 ;  /* 0x000000155b157221 */ /* 0x010fce0000010000 */
[----:B------:R-:W3:Y:S01]  /*fe60*/  MUFU.EX2 R94, R94 ;  /* 0x0000005e005e7308 */ /* 0x000ee20000000800 */
[----:B--2---:R-:W-:-:S07]  /*fe70*/  FADD.FTZ R21, R114, R21 ;  /* 0x0000001572157221 */ /* 0x004fce0000010000 */
[----:B------:R-:W-:Y:S01]  /*fe80*/  MUFU.EX2 R101, R101 ;  /* 0x0000006500657308 */ /* 0x000fe20000000800 */
[----:B------:R-:W-:-:S07]  /*fe90*/  FFMA.FTZ R74, R2, R74, -R145 ;  /* 0x0000004a024a7223 */ /* 0x000fce0000010891 */
[----:B------:R-:W2:Y:S01]  /*fea0*/  MUFU.EX2 R95, R95 ;  /* 0x0000005f005f7308 */ /* 0x000ea20000000800 */
[----:B------:R-:W-:-:S01]  /*feb0*/  FFMA.FTZ R62, R2, R62, -R145 ;  /* 0x0000003e023e7223 */ /* 0x000fc20000010891 */
[----:B0-----:R-:W-:-:S06]  /*fec0*/  FADD.FTZ R21, R115, R21 ;  /* 0x0000001573157221 */ /* 0x001fcc0000010000 */
[----:B------:R-:W-:Y:S01]  /*fed0*/  MUFU.EX2 R76, R76 ;  /* 0x0000004c004c7308 */ /* 0x000fe20000000800 */
[----:B------:R-:W-:-:S07]  /*fee0*/  FFMA.FTZ R75, R2, R75, -R145 ;  /* 0x0000004b024b7223 */ /* 0x000fce0000010891 */
[----:B------:R0:W-:Y:S08]  /*fef0*/  MUFU.EX2 R83, R87 ;  /* 0x0000005700537308 */ /* 0x0001f00000000800 */
[----:B------:R-:W4:Y:S01]  /*ff00*/  MUFU.EX2 R98, R98 ;  /* 0x0000006200627308 */ /* 0x000f220000000800 */
[----:B0-----:R-:W-:-:S04]  /*ff10*/  FADD.FTZ R87, R72, R86 ;  /* 0x0000005648577221 */ /* 0x001fc80000010000 */
[----:B------:R-:W-:-:S03]  /*ff20*/  FADD.FTZ R87, R73, R87 ;  /* 0x0000005749577221 */ /* 0x000fc60000010000 */
[----:B------:R-:W0:Y:S01]  /*ff30*/  MUFU.EX2 R77, R77 ;  /* 0x0000004d004d7308 */ /* 0x000e220000000800 */
[----:B---3--:R-:W-:-:S01]  /*ff40*/  FADD.FTZ R21, R94, R21 ;  /* 0x000000155e157221 */ /* 0x008fc20000010000 */
[----:B------:R-:W-:-:S06]  /*ff50*/  FFMA.FTZ R63, R2, R63, -R145 ;  /* 0x0000003f023f7223 */ /* 0x000fcc0000010891 */
[----:B------:R-:W-:Y:S01]  /*ff60*/  MUFU.EX2 R129, R129 ;  /* 0x0000008100817308 */ /* 0x000fe20000000800 */
[----:B--2---:R-:W-:-:S07]  /*ff70*/  FADD.FTZ R21, R95, R21 ;  /* 0x000000155f157221 */ /* 0x004fce0000010000 */
[----:B------:R2:W-:Y:S08]  /*ff80*/  MUFU.EX2 R86, R62 ;  /* 0x0000003e00567308 */ /* 0x0005f00000000800 */
[----:B------:R-:W3:Y:S01]  /*ff90*/  MUFU.EX2 R74, R74 ;  /* 0x0000004a004a7308 */ /* 0x000ee20000000800 */
[----:B--2---:R-:W-:-:S04]  /*ffa0*/  FADD.FTZ R62, R100, R87 ;  /* 0x00000057643e7221 */ /* 0x004fc80000010000 */
[----:B------:R-:W-:-:S03]  /*ffb0*/  FADD.FTZ R62, R101, R62 ;  /* 0x0000003e653e7221 */ /* 0x000fc60000010000 */
[----:B------:R-:W-:Y:S01]  /*ffc0*/  MUFU.EX2 R132, R132 ;  /* 0x0000008400847308 */ /* 0x000fe20000000800 */
[----:B-1----:R-:W-:Y:S01]  /*ffd0*/  LOP3.LUT R118, R155, 0x7f, RZ, 0xc0, !PT ;  /* 0x0000007f9b767812 */ /* 0x002fe200078ec0ff */
[----:B----4-:R-:W-:-:S06]  /*ffe0*/  FADD.FTZ R21, R98, R21 ;  /* 0x0000001562157221 */ /* 0x010fcc0000010000 */
[----:B------:R-:W1:Y:S01]  /*fff0*/  MUFU.EX2 R75, R75 ;  /* 0x0000004b004b7308 */ /* 0x000e620000000800 */
[----:B------:R-:W-:-:S01]  /*10000*/  FFMA.FTZ R66, R2, R66, -R145 ;  /* 0x0000004202427223 */ /* 0x000fc20000010891 */
[----:B------:R-:W-:-:S06]  /*10010*/  ISETP.NE.AND P0, PT, R118, RZ, PT ;  /* 0x000000ff7600720c */ /* 0x000fcc0003f05270 */
[----:B------:R-:W2:Y:S01]  /*10020*/  MUFU.EX2 R56, R56 ;  /* 0x0000003800387308 */ /* 0x000ea20000000800 */
[----:B------:R-:W-:-:S07]  /*10030*/  FADD.FTZ R21, R99, R21 ;  /* 0x0000001563157221 */ /* 0x000fce0000010000 */
[----:B------:R4:W-:Y:S02]  /*10040*/  MUFU.EX2 R87, R63 ;  /* 0x0000003f00577308 */ /* 0x0009e40000000800 */
[----:B----4-:R-:W-:-:S06]  /*10050*/  FADD.FTZ R63, R76, R62 ;  /* 0x0000003e4c3f7221 */ /* 0x010fcc0000010000 */
[----:B------:R-:W4:Y:S01]  /*10060*/  MUFU.EX2 R57, R57 ;  /* 0x0000003900397308 */ /* 0x000f220000000800 */
[----:B0-----:R-:W-:-:S07]  /*10070*/  FADD.FTZ R63, R77, R63 ;  /* 0x0000003f4d3f7221 */ /* 0x001fce0000010000 */
[----:B------:R-:W0:Y:S01]  /*10080*/  MUFU.EX2 R103, R103 ;  /* 0x0000006700677308 */ /* 0x000e220000000800 */
[----:B---3--:R-:W-:-:S07]  /*10090*/  FADD.FTZ R21, R74, R21 ;  /* 0x000000154a157221 */ /* 0x008fce0000010000 */
[----:B------:R-:W3:Y:S01]  /*100a0*/  MUFU.EX2 R133, R133 ;  /* 0x0000008500857308 */ /* 0x000ee20000000800 */
[----:B-1----:R-:W-:-:S07]  /*100b0*/  FADD.FTZ R21, R75, R21 ;  /* 0x000000154b157221 */ /* 0x002fce0000010000 */
[----:B------:R1:W-:Y:S02]  /*100c0*/  MUFU.EX2 R62, R66 ;  /* 0x00000042003e7308 */ /* 0x0003e40000000800 */
[----:B-1----:R-:W-:-:S06]  /*100d0*/  FADD.FTZ R66, R129, R63 ;  /* 0x0000003f81427221 */ /* 0x002fcc0000010000 */
[----:B------:R-:W1:Y:S01]  /*100e0*/  MUFU.EX2 R142, R142 ;  /* 0x0000008e008e7308 */ /* 0x000e620000000800 */
[----:B------:R-:W-:-:S01]  /*100f0*/  FADD.FTZ R66, R132, R66 ;  /* 0x0000004284427221 */ /* 0x000fc20000010000 */
[----:B------:R-:W-:Y:S01]  /*10100*/  FADD.FTZ R21, R102, R21 ;  /* 0x0000001566157221 */ /* 0x000fe20000010000 */
[----:B------:R-:W-:-:S01]  /*10110*/  FFMA.FTZ R67, R2, R67, -R145 ;  /* 0x0000004302437223 */ /* 0x000fc20000010891 */
[----:B------:R-:W-:Y:S02]  /*10120*/  @!P0 IMAD R20, R20, 0x8, R16 ;  /* 0x0000000814148824 */ /* 0x000fe400078e0210 */
[----:B--2---:R-:W-:-:S02]  /*10130*/  FADD.FTZ R66, R56, R66 ;  /* 0x0000004238427221 */ /* 0x004fc40000010000 */
[----:B------:R-:W2:Y:S01]  /*10140*/  MUFU.EX2 R60, R60 ;  /* 0x0000003c003c7308 */ /* 0x000ea20000000800 */
[----:B------:R-:W-:-:S01]  /*10150*/  FFMA.FTZ R58, R2, R58, -R145 ;  /* 0x0000003a023a7223 */ /* 0x000fc20000010891 */
[----:B------:R-:W-:Y:S01]  /*10160*/  FFMA.FTZ R70, R2, R70, -R145 ;  /* 0x0000004602467223 */ /* 0x000fe20000010891 */
[----:B----4-:R-:W-:-:S01]  /*10170*/  FADD.FTZ R66, R57, R66 ;  /* 0x0000004239427221 */ /* 0x010fc20000010000 */
[----:B0-----:R-:W-:Y:S01]  /*10180*/  FADD.FTZ R21, R103, R21 ;  /* 0x0000001567157221 */ /* 0x001fe20000010000 */
[----:B------:R-:W-:-:S03]  /*10190*/  FFMA.FTZ R59, R2, R59, -R145 ;  /* 0x0000003b023b7223 */ /* 0x000fc60000010891 */
[----:B------:R-:W0:Y:S01]  /*101a0*/  MUFU.EX2 R61, R61 ;  /* 0x0000003d003d7308 */ /* 0x000e220000000800 */
[----:B------:R-:W-:-:S07]  /*101b0*/  FADD.FTZ R21, R78, R21 ;  /* 0x000000154e157221 */ /* 0x000fce0000010000 */
[----:B------:R4:W-:Y:S01]  /*101c0*/  MUFU.EX2 R63, R67 ;  /* 0x00000043003f7308 */ /* 0x0009e20000000800 */
[----:B------:R-:W-:-:S07]  /*101d0*/  FADD.FTZ R21, R79, R21 ;  /* 0x000000154f157221 */ /* 0x000fce0000010000 */
[----:B------:R-:W5:Y:S01]  /*101e0*/  MUFU.EX2 R143, R143 ;  /* 0x0000008f008f7308 */ /* 0x000f620000000800 */
[----:B----4-:R-:W-:-:S07]  /*101f0*/  @!P0 VIADD R67, R20, 0x13240 ;  /* 0x0001324014438836 */ /* 0x010fce0000000000 */
[----:B------:R3:W-:Y:S08]  /*10200*/  MUFU.EX2 R20, R70 ;  /* 0x0000004600147308 */ /* 0x0007f00000000800 */
[----:B------:R-:W4:Y:S01]  /*10210*/  MUFU.EX2 R58, R58 ;  /* 0x0000003a003a7308 */ /* 0x000f220000000800 */
[----:B---3--:R-:W-:-:S04]  /*10220*/  FADD.FTZ R70, R133, R66 ;  /* 0x0000004285467221 */ /* 0x008fc80000010000 */
        /* <DEDUP_REMOVED lines=8> */
[----:B-----5:R-:W-:Y:S01]  /*102b0*/  FADD.FTZ R70, R143, R70 ;  /* 0x000000468f467221 */ /* 0x020fe20000010000 */
[----:B----4-:R-:W-:-:S01]  /*102c0*/  FADD.FTZ R21, R58, R21 ;  /* 0x000000153a157221 */ /* 0x010fc20000010000 */
        /* <DEDUP_REMOVED lines=15> */
.L_x_1945:
        /* <DEDUP_REMOVED lines=30> */
[-C--:B------:R-:W-:Y:S01]  /*105a0*/  FMUL.FTZ R29, R29, R140.reuse ;  /* 0x0000008c1d1d7220 */ /* 0x080fe20000410000 */
[-C--:B------:R-:W-:Y:S01]  /*105b0*/  FMUL.FTZ R32, R32, R140.reuse ;  /* 0x0000008c20207220 */ /* 0x080fe20000410000 */
        /* <DEDUP_REMOVED lines=14> */
[----:B------:R-:W-:Y:S01]  /*106a0*/  FMUL.FTZ R26, R26, R10 ;  /* 0x0000000a1a1a7220 */ /* 0x000fe20000410000 */
[----:B------:R-:W-:Y:S01]  /*106b0*/  F2FP.SATFINITE.E4M3.F32.PACK_AB_MERGE_C R148, R104, R14, R109 ;  /* 0x0000000e6894723e */ /* 0x000fe2000480706d */
        /* <DEDUP_REMOVED lines=36> */
[C---:B--2---:R-:W-:Y:S01]  /*10900*/  ISETP.GT.AND P0, PT, R3.reuse, R15, PT ;  /* 0x0000000f0300720c */ /* 0x044fe20003f04270 */
[----:B------:R-:W-:-:S02]  /*10910*/  VIADD R3, R3, 0xffffffff ;  /* 0xffffffff03037836 */ /* 0x000fc40000000000 */
[----:B------:R-:W-:-:S10]  /*10920*/  IMAD.MOV.U32 R15, RZ, RZ, R156 ;  /* 0x000000ffff0f7224 */ /* 0x000fd400078e009c */
[----:B-1----:R-:W-:Y:S05]  /*10930*/  @P0 BRA `(.L_x_1946) ;  /* 0xffffffd800b00947 */ /* 0x002fea000383ffff */
.L_x_1934:
[----:B------:R-:W-:Y:S05]  /*10940*/  BSYNC B0 ;  /* 0x0000000000007941 */ /* 0x000fea0003800000 */
.L_x_1933:
[----:B------:R-:W-:Y:S06]  /*10950*/  BAR.ARV 0x8, 0x200 ;  /* 0x0208000000007b1d */ /* 0x000fec0000002000 */
[----:B------:R-:W-:Y:S05]  /*10960*/  @!P1 BRA `(.L_x_1947) ;  /* 0x0000000000049947 */ /* 0x000fea0003800000 */
[----:B------:R-:W-:Y:S01]  /*10970*/  BPT.TRAP 0x1 ;  /* 0x000000040000795c */ /* 0x000fe20000300000 */
.L_x_1947:
[----:B------:R-:W-:Y:S01]  /*10980*/  IMAD R3, R23, 0x8, R16 ;  /* 0x0000000817037824 */ /* 0x000fe200078e0210 */
[----:B------:R-:W-:-:S04]  /*10990*/  SHF.L.U32 R4, R156, 0x1f, RZ ;  /* 0x0000001f9c047819 */ /* 0x000fc800000006ff */
[----:B------:R1:W2:Y:S01]  /*109a0*/  SYNCS.PHASECHK.TRANS64.TRYWAIT P0, [R3+URZ+0x13250], R4 ;  /* 0x01325004030075a7 */ /* 0x0002a2000800017f */
[----:B------:R-:W-:Y:S05]  /*109b0*/  @!P1 BRA `(.L_x_1948) ;  /* 0x0000000000049947 */ /* 0x000fea0003800000 */
[----:B------:R-:W-:Y:S01]  /*109c0*/  BPT.TRAP 0x1 ;  /* 0x000000040000795c */ /* 0x000fe20000300000 */
.L_x_1948:
[----:B------:R-:W-:Y:S04]  /*109d0*/  BSSY B0, `(.L_x_1949) ;  /* 0x0000004000007945 */ /* 0x000fe80003800000 */
[----:B--2---:R-:W-:Y:S05]  /*109e0*/  @P0 BRA `(.L_x_1950) ;  /* 0x0000000000080947 */ /* 0x004fea0003800000 */
[----:B------:R-:W2:Y:S02]  /*109f0*/  SYNCS.PHASECHK.TRANS64.TRYWAIT P0, [R3+URZ+0x13250], R4 ;  /* 0x01325004030075a7 */ /* 0x000ea4000800017f */
[----:B--2---:R-:W-:Y:S05]  /*10a00*/  @!P0 BRA `(.L_x_1951) ;  /* 0x000000a400748947 */ /* 0x004fea0003800000 */
.L_x_1950:
[----:B------:R-:W-:Y:S05]  /*10a10*/  BSYNC B0 ;  /* 0x0000000000007941 */ /* 0x000fea0003800000 */
.L_x_1949:
[----:B------:R-:W3:Y:S01]  /*10a20*/  LDL R6, [R1+0x70] ;  /* 0x0000700001067983 */ /* 0x000ee20000100800 */
[----:B------:R-:W-:-:S03]  /*10a30*/  ULDC.64 UR4, c[0x0][0x9a0] ;  /* 0x0002680000047ab9 */ /* 0x000fc60000000a00 */
[----:B------:R-:W4:Y:S01]  /*10a40*/  LDL R9, [R1+0x5c] ;  /* 0x00005c0001097983 */ /* 0x000f220000100800 */
[----:B------:R-:W-:Y:S01]  /*10a50*/  ISETP.NE.U32.AND P0, PT, RZ, UR4, PT ;  /* 0x00000004ff007c0c */ /* 0x000fe2000bf05070 */
[----:B------:R-:W-:Y:S02]  /*10a60*/  IMAD.MOV.U32 R5, RZ, RZ, -0x3ffffff0 ;  /* 0xc0000010ff057424 */ /* 0x000fe400078e00ff */
[----:B0-----:R-:W5:Y:S01]  /*10a70*/  LDL.LU R24, [R1+0x18] ;  /* 0x0000180001187983 */ /* 0x001f620000300800 */
[----:B------:R-:W-:Y:S01]  /*10a80*/  ISETP.NE.AND.EX P0, PT, RZ, UR5, PT, P0 ;  /* 0x00000005ff007c0c */ /* 0x000fe2000bf05300 */
[----:B------:R-:W-:Y:S01]  /*10a90*/  VIADD R16, R16, 0x1000 ;  /* 0x0000100010107836 */ /* 0x000fe20000000000 */
[----:B------:R-:W-:Y:S01]  /*10aa0*/  R2UR UR7, R5 ;  /* 0x00000000050772ca */ /* 0x000fe200000e0000 */
[----:B------:R-:W5:Y:S03]  /*10ab0*/  LDL.LU R25, [R1+0x1c] ;  /* 0x00001c0001197983 */ /* 0x000f660000300800 */
[----:B------:R-:W-:Y:S01]  /*10ac0*/  SHF.R.U32.HI R16, RZ, 0x4, R16 ;  /* 0x00000004ff107819 */ /* 0x000fe20000011610 */
[----:B------:R-:W5:Y:S03]  /*10ad0*/  LDL.LU R28, [R1+0xc] ;  /* 0x00000c00011c7983 */ /* 0x000f660000300800 */
[----:B------:R-:W-:-:S03]  /*10ae0*/  LOP3.LUT R16, R16, 0x3fff, RZ, 0xc0, !PT ;  /* 0x00003fff10107812 */ /* 0x000fc600078ec0ff */
[----:B------:R-:W3:Y:S01]  /*10af0*/  @P0 LDC.64 R10, c[0x0][0x9c8] ;  /* 0x00027200ff0a0b82 */ /* 0x000ee20000000a00 */
[----:B------:R-:W-:-:S05]  /*10b00*/  LOP3.LUT R16, R16, 0x10000, RZ, 0xfc, !PT ;  /* 0x0001000010107812 */ /* 0x000fca00078efcff */
[----:B-12---:R-:W-:-:S05]  /*10b10*/  IMAD R4, R23, 0x280, R16 ;  /* 0x0000028017047824 */ /* 0x006fca00078e0210 */
[----:B------:R-:W-:Y:S01]  /*10b20*/  R2UR UR6, R4 ;  /* 0x00000000040672ca */ /* 0x000fe200000e0000 */
[-C--:B---3--:R-:W-:Y:S02]  /*10b30*/  @P0 IMAD R12, R6, R10.reuse, RZ ;  /* 0x0000000a060c0224 */ /* 0x088fe400078e02ff */
[----:B----4-:R-:W-:-:S04]  /*10b40*/  @P0 IMAD.WIDE.U32 R6, R9, R10, RZ ;  /* 0x0000000a09060225 */ /* 0x010fc800078e00ff */
[----:B------:R-:W-:Y:S02]  /*10b50*/  @P0 IMAD R5, R9, R11, R12 ;  /* 0x0000000b09050224 */ /* 0x000fe400078e020c */
[----:B------:R-:W2:Y:S01]  /*10b60*/  LDL R9, [R1+0x48] ;  /* 0x0000480001097983 */ /* 0x000ea20000100800 */
[----:B------:R-:W2:Y:S03]  /*10b70*/  @P0 LDC.64 R10, c[0x0][0x9d0] ;  /* 0x00027400ff0a0b82 */ /* 0x000ea60000000a00 */
[----:B------:R-:W3:Y:S01]  /*10b80*/  LDL.LU R12, [R1] ;  /* 0x00000000010c7983 */ /* 0x000ee20000300800 */
[----:B-----5:R-:W-:-:S06]  /*10b90*/  WARPGROUP.ARRIVE ;  /* 0x00000000000079c5 */ /* 0x020fcc0000000000 */
[----:B------:R-:W-:Y:S01]  /*10ba0*/  QGMMA.64x64x32.F32.E4M3.E4M3 R24, R152, gdesc[UR4], R24, gsb0 ;  /* 0x00e0000498187df3 */ /* 0x000fe20008000818 */
[----:B------:R-:W-:Y:S02]  /*10bb0*/  @P0 IMAD.IADD R7, R7, 0x1, R5 ;  /* 0x0000000107070824 */ /* 0x000fe400078e0205 */
[----:B------:R-:W-:Y:S02]  /*10bc0*/  WARPGROUP.DEPBAR.LE gsb0, 0x0 ;  /* 0x00008000000079c5 */ /* 0x000fe40000010000 */
[----:B------:R-:W-:Y:S01]  /*10bd0*/  WARPGROUP.ARRIVE ;  /* 0x00000000000079c5 */ /* 0x000fe20000000000 */
[----:B--2---:R-:W-:-:S04]  /*10be0*/  @P0 IMAD.WIDE.U32 R6, R9, R10, R6 ;  /* 0x0000000a09060225 */ /* 0x004fc800078e0006 */
[----:B------:R-:W-:Y:S01]  /*10bf0*/  @P0 IMAD R11, R9, R11, R7 ;  /* 0x0000000b090b0224 */ /* 0x000fe200078e0207 */
[C---:B------:R-:W-:Y:S01]  /*10c00*/  @P0 LEA R10, P2, R6.reuse, UR4, 0x2 ;  /* 0x00000004060a0c11 */ /* 0x040fe2000f8410ff */
[----:B------:R-:W-:Y:S02]  /*10c10*/  IMAD.MOV.U32 R9, RZ, RZ, 0x3f800000 ;  /* 0x3f800000ff097424 */ /* 0x000fe400078e00ff */
[----:B------:R-:W-:Y:S01]  /*10c20*/  IMAD.MOV.U32 R7, RZ, RZ, -0x3ffffff0 ;  /* 0xc0000010ff077424 */ /* 0x000fe200078e00ff */
[----:B------:R-:W-:Y:S01]  /*10c30*/  @P0 LEA.HI.X R11, R6, UR5, R11, 0x2, P2 ;  /* 0x00000005060b0c11 */ /* 0x000fe200090f140b */
[----:B------:R-:W-:-:S03]  /*10c40*/  VIADD R6, R4, 0x80 ;  /* 0x0000008004067836 */ /* 0x000fc60000000000 */
[----:B------:R-:W-:Y:S01]  /*10c50*/  R2UR UR7, R7 ;  /* 0x00000000070772ca */ /* 0x000fe200000e0000 */
        /* <DEDUP_REMOVED lines=15> */
[----:B0-----:R-:W0:Y:S01]  /*10d50*/  SHFL.BFLY PT, R10, R21, 0x2, 0x1f ;  /* 0x0c401f00150a7f89 */ /* 0x001e2200000e0000 */
[----:B------:R-:W-:Y:S01]  /*10d60*/  VIADD R4, R4, 0x200 ;  /* 0x0000020004047836 */ /* 0x000fe20000000000 */
[----:B------:R-:W-:-:S02]  /*10d70*/  WARPGROUP.DEPBAR.LE gsb0, 0x0 ;  /* 0x00008000000079c5 */ /* 0x000fc40000010000 */
[----:B------:R-:W-:-:S06]  /*10d80*/  WARPGROUP.ARRIVE ;  /* 0x00000000000079c5 */ /* 0x000fcc0000000000 */
[----:B------:R-:W-:Y:S01]  /*10d90*/  QGMMA.64x64x32.F32.E4M3.E4M3 R24, R140, gdesc[UR4], R24, gsb0 ;  /* 0x00e000048c187df3 */ /* 0x000fe20008000818 */
[----:B-1----:R-:W-:-:S01]  /*10da0*/  FADD.FTZ R6, R5, R12 ;  /* 0x0000000c05067221 */ /* 0x002fc20000010000 */
[----:B------:R-:W-:Y:S01]  /*10db0*/  IMAD.MOV.U32 R5, RZ, RZ, -0x3ffffff0 ;  /* 0xc0000010ff057424 */ /* 0x000fe200078e00ff */
[----:B------:R-:W-:-:S04]  /*10dc0*/  R2UR UR6, R4 ;  /* 0x00000000040672ca */ /* 0x000fc800000e0000 */
[----:B------:R-:W-:Y:S01]  /*10dd0*/  R2UR UR7, R5 ;  /* 0x00000000050772ca */ /* 0x000fe200000e0000 */
[----:B------:R-:W1:Y:S01]  /*10de0*/  SHFL.BFLY PT, R7, R6, 0x1, 0x1f ;  /* 0x0c201f0006077f89 */ /* 0x000e6200000e0000 */
[----:B0-----:R-:W-:-:S05]  /*10df0*/  FADD.FTZ R10, R10, R21 ;  /* 0x000000150a0a7221 */ /* 0x001fca0000010000 */
[----:B------:R-:W0:Y:S01]  /*10e00*/  SHFL.BFLY PT, R5, R10, 0x1, 0x1f ;  /* 0x0c201f000a057f89 */ /* 0x000e2200000e0000 */
[----:B------:R-:W-:Y:S02]  /*10e10*/  IMAD.MOV.U32 R4, RZ, RZ, RZ ;  /* 0x000000ffff047224 */ /* 0x000fe400078e00ff */
[----:B-1----:R-:W-:-:S05]  /*10e20*/  FADD.FTZ R11, R6, R7 ;  /* 0x00000007060b7221 */ /* 0x002fca0000010000 */
[----:B------:R-:W-:Y:S01]  /*10e30*/  FSETP.NE.FTZ.AND P0, PT, R11, RZ, PT ;  /* 0x000000ff0b00720b */ /* 0x000fe20003f15000 */
[----:B0-----:R-:W-:-:S01]  /*10e40*/  FADD.FTZ R12, R10, R5 ;  /* 0x000000050a0c7221 */ /* 0x001fc20000010000 */
[----:B------:R-:W-:Y:S01]  /*10e50*/  FMUL.FTZ R13, R11, 0.00390625 ;  /* 0x3b8000000b0d7820 */ /* 0x000fe20000410000 */
[----:B------:R-:W-:Y:S02]  /*10e60*/  WARPGROUP.DEPBAR.LE gsb0, 0x0 ;  /* 0x00008000000079c5 */ /* 0x000fe40000010000 */
[----:B------:R-:W-:-:S06]  /*10e70*/  WARPGROUP.ARRIVE ;  /* 0x00000000000079c5 */ /* 0x000fcc0000000000 */
[----:B------:R-:W-:Y:S01]  /*10e80*/  QGMMA.64x64x32.F32.E4M3.E4M3 R24, R136, gdesc[UR4], R24, gsb0 ;  /* 0x00e0000488187df3 */ /* 0x000fe20008000818 */
[----:B------:R-:W-:Y:S01]  /*10e90*/  FMUL.FTZ R14, R12, 0.00390625 ;  /* 0x3b8000000c0e7820 */ /* 0x000fe20000410000 */
[----:B------:R-:W-:Y:S01]  /*10ea0*/  FSETP.NE.FTZ.AND P2, PT, R13, RZ, PT ;  /* 0x000000ff0d00720b */ /* 0x000fe20003f55000 */
[----:B------:R-:W-:Y:S03]  /*10eb0*/  @P0 MUFU.RCP R4, R11 ;  /* 0x0000000b00040308 */ /* 0x000fe60000001000 */
[----:B------:R-:W-:Y:S02]  /*10ec0*/  FSETP.NE.FTZ.AND P3, PT, R14, RZ, PT ;  /* 0x000000ff0e00720b */ /* 0x000fe40003f75000 */
[----:B------:R-:W-:Y:S01]  /*10ed0*/  FSETP.NE.FTZ.AND P0, PT, R12, RZ, PT ;  /* 0x000000ff0c00720b */ /* 0x000fe20003f15000 */
[----:B------:R-:W-:-:S06]  /*10ee0*/  IMAD.MOV.U32 R10, RZ, RZ, RZ ;  /* 0x000000ffff0a7224 */ /* 0x000fcc00078e00ff */
[----:B------:R-:W0:Y:S08]  /*10ef0*/  @P2 MUFU.LG2 R6, R13 ;  /* 0x0000000d00062308 */ /* 0x000e300000000c00 */
[----:B------:R-:W1:Y:S08]  /*10f00*/  @P3 MUFU.LG2 R7, R14 ;  /* 0x0000000e00073308 */ /* 0x000e700000000c00 */
[----:B------:R-:W3:Y:S01]  /*10f10*/  @P0 MUFU.RCP R10, R12 ;  /* 0x0000000c000a0308 */ /* 0x000ee20000001000 */
[----:B------:R-:W-:Y:S01]  /*10f20*/  @P2 FMUL.FTZ R5, R2, 0.69314718246459960938 ;  /* 0x3f31721802052820 */ /* 0x000fe20000410000 */
[----:B0-----:R-:W-:Y:S01]  /*10f30*/  @P2 FMUL.FTZ R6, R6, 0.69314718246459960938 ;  /* 0x3f31721806062820 */ /* 0x001fe20000410000 */
[----:B------:R-:W-:Y:S01]  /*10f40*/  @P3 FMUL.FTZ R2, R2, 0.69314718246459960938 ;  /* 0x3f31721802023820 */ /* 0x000fe20000410000 */
[----:B------:R-:W-:-:S02]  /*10f50*/  IMAD.MOV.U32 R61, RZ, RZ, -0x800000 ;  /* 0xff800000ff3d7424 */ /* 0x000fc400078e00ff */
[----:B------:R-:W-:Y:S02]  /*10f60*/  IMAD.MOV.U32 R60, RZ, RZ, -0x800000 ;  /* 0xff800000ff3c7424 */ /* 0x000fe400078e00ff */
[----:B-1----:R-:W-:Y:S01]  /*10f70*/  @P3 FMUL.FTZ R7, R7, 0.69314718246459960938 ;  /* 0x3f31721807073820 */ /* 0x002fe20000410000 */
[----:B------:R-:W-:-:S01]  /*10f80*/  @P2 FFMA.FTZ R61, R5, R0, R6 ;  /* 0x00000000053d2223 */ /* 0x000fc20000010006 */
[----:B--2---:R-:W-:Y:S02]  /*10f90*/  FMUL.FTZ R0, R4, R9 ;  /* 0x0000000904007220 */ /* 0x004fe40000410000 */
[----:B------:R-:W-:-:S01]  /*10fa0*/  @P3 FFMA.FTZ R60, R2, R8, R7 ;  /* 0x00000008023c3223 */ /* 0x000fc20000010007 */
[----:B---3--:R-:W-:Y:S01]  /*10fb0*/  FMUL.FTZ R10, R10, R9 ;  /* 0x000000090a0a7220 */ /* 0x008fe20000410000 */
[----:B------:R-:W-:Y:S02]  /*10fc0*/  WARPGROUP.DEPBAR.LE gsb0, 0x0 ;  /* 0x00008000000079c5 */ /* 0x000fe40000010000 */
[----:B------:R-:W-:Y:S05]  /*10fd0*/  @!P1 BRA `(.L_x_1952) ;  /* 0x0000000000049947 */ /* 0x000fea0003800000 */
[----:B------:R-:W-:Y:S01]  /*10fe0*/  BPT.TRAP 0x1 ;  /* 0x000000040000795c */ /* 0x000fe20000300000 */
.L_x_1952:
        /* <DEDUP_REMOVED lines=15> */
[----:B0-----:R-:W-:Y:S01]  /*110e0*/  SEL R3, RZ, 0x1, P1 ;  /* 0x00000001ff037807 */ /* 0x001fe20000800000 */
        /* <DEDUP_REMOVED lines=29> */
.L_x_1889:
[----:B------:R-:W2:Y:S01]  /*112c0*/  LDL R77, [R1+0x60] ;  /* 0x00006000014d7983 */ /* 0x000ea20000100800 */
[----:B------:R-:W1:Y:S01]  /*112d0*/  S2UR UR4, SR_CgaCtaId ;  /* 0x00000000000479c3 */ /* 0x000e620000008800 */
[----:B------:R-:W-:Y:S01]  /*112e0*/  MOV R16, 0x400 ;  /* 0x0000040000107802 */ /* 0x000fe20000000f00 */
[----:B------:R-:W-:Y:S01]  /*112f0*/  BSSY B0, `(.L_x_1953) ;  /* 0x00002a1000007945 */ /* 0x000fe20003800000 */
[----:B------:R-:W3:Y:S01]  /*11300*/  S2R R8, SR_TID.X ;  /* 0x0000000000087919 */ /* 0x000ee20000002100 */
[----:B-1----:R-:W-:-:S05]  /*11310*/  IMAD.U32 R0, RZ, RZ, UR4 ;  /* 0x00000004ff007e24 */ /* 0x002fca000f8e00ff */
[----:B------:R1:W-:Y:S01]  /*11320*/  STL [R1+0x38], R0 ;  /* 0x0000380001007387 */ /* 0x0003e20000100800 */
[----:B------:R-:W-:Y:S01]  /*11330*/  LEA R16, R0, R16, 0x18 ;  /* 0x0000001000107211 */ /* 0x000fe200078ec0ff */
[----:B------:R-:W-:Y:S01]  /*11340*/  BAR.SYNC.DEFER_BLOCKING 0x5, 0x200 ;  /* 0x0148000000007b1d */ /* 0x000fe20000010000 */
[----:B---3--:R-:W-:-:S05]  /*11350*/  VIADD R83, R8, 0xffffff80 ;  /* 0xffffff8008537836 */ /* 0x008fca0000000000 */
[----:B------:R-:W-:-:S04]  /*11360*/  SHF.R.S32.HI R75, RZ, 0x1f, R83 ;  /* 0x0000001fff4b7819 */ /* 0x000fc80000011453 */
[----:B------:R-:W-:-:S04]  /*11370*/  LEA.HI R75, R75, R83, RZ, 0x3 ;  /* 0x000000534b4b7211 */ /* 0x000fc800078f18ff */
[----:B------:R-:W-:-:S05]  /*11380*/  LOP3.LUT R75, R75, 0xfffffff8, RZ, 0xc0, !PT ;  /* 0xfffffff84b4b7812 */ /* 0x000fca00078ec0ff */
[----:B------:R-:W-:-:S04]  /*11390*/  IMAD.IADD R75, R83, 0x1, -R75 ;  /* 0x00000001534b7824 */ /* 0x000fc800078e0a4b */
[----:B-1----:R-:W-:Y:S01]  /*113a0*/  IMAD.SHL.U32 R0, R75, 0x8, RZ ;  /* 0x000000084b007824 */ /* 0x002fe200078e00ff */
[----:B-----5:R1:W3:Y:S04]  /*113b0*/  LDS.128 R24, [R16+0x132d0] ;  /* 0x0132d00010187984 */ /* 0x0202e80000000c00 */
[----:B------:R-:W-:Y:S01]  /*113c0*/  SHF.R.S32.HI R63, RZ, 0x1f, R0 ;  /* 0x0000001fff3f7819 */ /* 0x000fe20000011400 */
[----:B------:R-:W-:Y:S06]  /*113d0*/  BAR.ARV 0x4, 0x200 ;  /* 0x0108000000007b1d */ /* 0x000fec0000002000 */
[----:B--2---:R-:W-:-:S13]  /*113e0*/  ISETP.NE.AND P1, PT, R77, RZ, PT ;  /* 0x000000ff4d00720c */ /* 0x004fda0003f25270 */
[----:B------:R-:W2:Y:S02]  /*113f0*/  @!P1 LDC R77, c[0x0][0xad4] ;  /* 0x0002b500ff4d9b82 */ /* 0x000ea40000000800 */
[----:B--2---:R1:W-:Y:S01]  /*11400*/  @!P1 STL [R1+0x60], R77 ;  /* 0x0000604d01009387 */ /* 0x0043e20000100800 */
[----:B---3--:R-:W-:Y:S05]  /*11410*/  @P0 BRA `(.L_x_1954) ;  /* 0x0000001c00b40947 */ /* 0x008fea0003800000 */
[----:B------:R-:W2:Y:S01]  /*11420*/  LDL.LU R12, [R1+0x5c] ;  /* 0x00005c00010c7983 */ /* 0x000ea20000300800 */
[----:B0-----:R-:W-:Y:S01]  /*11430*/  IMAD.SHL.U32 R2, R8, 0x4, RZ ;  /* 0x0000000408027824 */ /* 0x001fe200078e00ff */
[----:B------:R-:W-:Y:S01]  /*11440*/  ULDC.64 UR4, c[0x4][0x38] ;  /* 0x01000e0000047ab9 */ /* 0x000fe20000000a00 */
[----:B------:R-:W-:Y:S01]  /*11450*/  ULDC.64 UR6, c[0x0][0xc08] ;  /* 0x0003020000067ab9 */ /* 0x000fe20000000a00 */
[----:B------:R-:W3:Y:S04]  /*11460*/  LDL.LU R14, [R1+0x70] ;  /* 0x00007000010e7983 */ /* 0x000ee80000300800 */
[----:B------:R-:W4:Y:S01]  /*11470*/  LDL R24, [R1+0x98] ;  /* 0x0000980001187983 */ /* 0x000f220000100800 */
[----:B------:R-:W-:-:S03]  /*11480*/  LOP3.LUT R2, R2, 0xc, RZ, 0xc0, !PT ;  /* 0x0000000c02027812 */ /* 0x000fc600078ec0ff */
[----:B------:R-:W3:Y:S01]  /*11490*/  LDL R21, [R1+0x48] ;  /* 0x0000480001157983 */ /* 0x000ee20000100800 */
[----:B------:R-:W-:Y:S01]  /*114a0*/  BAR.SYNC.DEFER_BLOCKING 0x1, 0x180 ;  /* 0x0046000000007b1d */ /* 0x000fe20000010000 */
[----:B------:R-:W-:-:S05]  /*114b0*/  IADD3 R2, P0, R2, UR4, RZ ;  /* 0x0000000402027c10 */ /* 0x000fca000ff1e0ff */
[----:B------:R-:W-:Y:S01]  /*114c0*/  IMAD.X R3, RZ, RZ, UR5, P0 ;  /* 0x00000005ff037e24 */ /* 0x000fe200080e06ff */
[----:B------:R-:W-:Y:S01]  /*114d0*/  ULDC.64 UR4, c[0x0][0xc00] ;  /* 0x0003000000047ab9 */ /* 0x000fe20000000a00 */
[----:B------:R-:W3:Y:S04]  /*114e0*/  LDL.LU R88, [R1+0x64] ;  /* 0x0000640001587983 */ /* 0x000ee80000300800 */
[----:B------:R0:W3:Y:S04]  /*114f0*/  LDG.E.CONSTANT R10, desc[UR40][R2.64] ;  /* 0x00000028020a7981 */ /* 0x0000e8000c1e9900 */
[----:B------:R-:W3:Y:S01]  /*11500*/  LDL.LU R87, [R1+0x68] ;  /* 0x0000680001577983 */ /* 0x000ee20000300800 */
[----:B------:R-:W1:Y:S01]  /*11510*/  S2R R9, SR_SWINHI ;  /* 0x0000000000097919 */ /* 0x000e620000002f00 */
        /* <DEDUP_REMOVED lines=10> */
[----:B0-----:R-:W-:Y:S02]  /*115c0*/  MOV R2, R16 ;  /* 0x0000001000027202 */ /* 0x001fe40000000f00 */
[----:B-1----:R-:W-:Y:S02]  /*115d0*/  MOV R3, R9 ;  /* 0x0000000900037202 */ /* 0x002fe40000000f00 */
        /* <DEDUP_REMOVED lines=25> */
[----:B----4-:R-:W-:-:S03]  /*11770*/  IMAD.WIDE R4, R24, 0x2, R2 ;  /* 0x0000000218047825 */ /* 0x010fc600078e0202 */
[C---:B------:R-:W-:Y:S02]  /*11780*/  IADD3 R7, P3, R4.reuse, 0x20, RZ ;  /* 0x0000002004077810 */ /* 0x040fe40007f7e0ff */
[C---:B------:R-:W-:Y:S02]  /*11790*/  LOP3.LUT R9, R4.reuse, 0x380, RZ, 0xc0, !PT ;  /* 0x0000038004097812 */ /* 0x040fe400078ec0ff */
[----:B------:R-:W-:Y:S02]  /*117a0*/  LOP3.LUT R8, R7, 0x380, RZ, 0xc0, !PT ;  /* 0x0000038007087812 */ /* 0x000fe400078ec0ff */
[----:B------:R-:W-:Y:S02]  /*117b0*/  SHF.R.U64 R9, R9, 0x3, RZ ;  /* 0x0000000309097819 */ /* 0x000fe400000012ff */
[C---:B------:R-:W-:Y:S02]  /*117c0*/  IADD3 R29, P2, R4.reuse, 0x40, RZ ;  /* 0x00000040041d7810 */ /* 0x040fe40007f5e0ff */
[----:B------:R-:W-:-:S02]  /*117d0*/  IADD3 R33, P1, R4, 0x60, RZ ;  /* 0x0000006004217810 */ /* 0x000fc40007f3e0ff */
[----:B------:R-:W-:Y:S01]  /*117e0*/  SHF.R.U64 R8, R8, 0x3, RZ ;  /* 0x0000000308087819 */ /* 0x000fe200000012ff */
[----:B--2---:R-:W-:Y:S01]  /*117f0*/  IMAD.MOV.U32 R86, RZ, RZ, R12 ;  /* 0x000000ffff567224 */ /* 0x004fe200078e000c */
[----:B------:R-:W-:Y:S02]  /*11800*/  LOP3.LUT R4, R9, R4, RZ, 0x3c, !PT ;  /* 0x0000000409047212 */ /* 0x000fe400078e3cff */
[----:B------:R-:W-:Y:S02]  /*11810*/  LOP3.LUT R6, R29, 0x380, RZ, 0xc0, !PT ;  /* 0x000003801d067812 */ /* 0x000fe400078ec0ff */
[----:B------:R-:W-:Y:S01]  /*11820*/  LOP3.LUT R12, R33, 0x380, RZ, 0xc0, !PT ;  /* 0x00000380210c7812 */ /* 0x000fe200078ec0ff */
[--C-:B------:R-:W-:Y:S01]  /*11830*/  IMAD.X R65, RZ, RZ, R5.reuse, P2 ;  /* 0x000000ffff417224 */ /* 0x100fe200010e0605 */
[----:B------:R-:W-:Y:S01]  /*11840*/  LOP3.LUT R8, R8, R7, RZ, 0x3c, !PT ;  /* 0x0000000708087212 */ /* 0x000fe200078e3cff */
[--C-:B------:R-:W-:Y:S01]  /*11850*/  IMAD.X R7, RZ, RZ, R5.reuse, P1 ;  /* 0x000000ffff077224 */ /* 0x100fe200008e0605 */
[----:B------:R-:W-:Y:S01]  /*11860*/  MOV R62, R4 ;  /* 0x00000004003e7202 */ /* 0x000fe20000000f00 */
[----:B------:R-:W-:Y:S01]  /*11870*/  IMAD.X R9, RZ, RZ, R5, P3 ;  /* 0x000000ffff097224 */ /* 0x000fe200018e0605 */
[----:B------:R-:W-:-:S02]  /*11880*/  SHF.R.U64 R6, R6, 0x3, RZ ;  /* 0x0000000306067819 */ /* 0x000fc400000012ff */
[----:B---3--:R-:W-:Y:S01]  /*11890*/  LOP3.LUT R5, R10, 0x2, RZ, 0x3c, !PT ;  /* 0x000000020a057812 */ /* 0x008fe200078e3cff */
[----:B------:R-:W-:Y:S01]  /*118a0*/  IMAD.MOV.U32 R81, RZ, RZ, R21 ;  /* 0x000000ffff517224 */ /* 0x000fe200078e0015 */
[----:B------:R-:W-:Y:S02]  /*118b0*/  SHF.R.U64 R12, R12, 0x3, RZ ;  /* 0x000000030c0c7819 */ /* 0x000fe400000012ff */
[----:B------:R-:W-:Y:S01]  /*118c0*/  SEL R21, R42, R43, P0 ;  /* 0x0000002b2a157207 */ /* 0x000fe20000000000 */
[----:B------:R-:W-:Y:S01]  /*118d0*/  SHFL.IDX PT, R48, R15, R10, 0x1c1f ;  /* 0x001c1f0a0f307589 */ /* 0x000fe200000e0000 */
[----:B------:R-:W-:Y:S02]  /*118e0*/  SEL R42, R43, R42, P0 ;  /* 0x0000002a2b2a7207 */ /* 0x000fe40000000000 */
[----:B------:R-:W-:Y:S01]  /*118f0*/  LOP3.LUT R64, R6, R29, RZ, 0x3c, !PT ;  /* 0x0000001d06407212 */ /* 0x000fe200078e3cff */
[----:B------:R-:W0:Y:S01]  /*11900*/  SHFL.IDX PT, R47, R34, R5, 0x1c1f ;  /* 0x001c1f05222f7589 */ /* 0x000e2200000e0000 */
[----:B------:R-:W-:Y:S01]  /*11910*/  LOP3.LUT R6, R12, R33, RZ, 0x3c, !PT ;  /* 0x000000210c067212 */ /* 0x000fe200078e3cff */
[----:B------:R-:W-:Y:S01]  /*11920*/  IMAD.MOV.U32 R85, RZ, RZ, R14 ;  /* 0x000000ffff557224 */ /* 0x000fe200078e000e */
[----:B------:R-:W-:Y:S01]  /*11930*/  MOV R64, R64 ;  /* 0x0000004000407202 */ /* 0x000fe20000000f00 */
[----:B------:R-:W-:Y:S01]  /*11940*/  SHFL.IDX PT, R14, R45, R10, 0x1c1f ;  /* 0x001c1f0a2d0e7589 */ /* 0x000fe200000e0000 */
[----:B------:R-:W-:-:S03]  /*11950*/  MOV R65, R6 ;  /* 0x0000000600417202 */ /* 0x000fc60000000f00 */
[----:B------:R-:W-:Y:S04]  /*11960*/  SHFL.IDX PT, R49, R49, R10, 0x1c1f ;  /* 0x001c1f0a31317589 */ /* 0x000fe800000e0000 */
[----:B------:R-:W1:Y:S04]  /*11970*/  SHFL.IDX PT, R50, R66, R5, 0x1c1f ;  /* 0x001c1f0542327589 */ /* 0x000e6800000e0000 */
[----:B------:R-:W-:Y:S04]  /*11980*/  SHFL.IDX PT, R28, R71, R10, 0x1c1f ;  /* 0x001c1f0a471c7589 */ /* 0x000fe800000e0000 */
[----:B------:R-:W2:Y:S04]  /*11990*/  SHFL.IDX PT, R29, R78, R5, 0x1c1f ;  /* 0x001c1f054e1d7589 */ /* 0x000ea800000e0000 */
[----:B------:R-:W-:Y:S04]  /*119a0*/  SHFL.IDX PT, R44, R13, R10, 0x1c1f ;  /* 0x001c1f0a0d2c7589 */ /* 0x000fe800000e0000 */
[----:B------:R-:W3:Y:S04]  /*119b0*/  SHFL.IDX PT, R45, R68, R5, 0x1c1f ;  /* 0x001c1f05442d7589 */ /* 0x000ee800000e0000 */
[----:B------:R-:W-:Y:S04]  /*119c0*/  SHFL.IDX PT, R52, R21, R10, 0x1c1f ;  /* 0x001c1f0a15347589 */ /* 0x000fe800000e0000 */
[----:B------:R-:W4:Y:S01]  /*119d0*/  SHFL.IDX PT, R51, R42, R5, 0x1c1f ;  /* 0x001c1f052a337589 */ /* 0x000f2200000e0000 */
[----:B------:R-:W-:-:S03]  /*119e0*/  MOV R24, R8 ;  /* 0x0000000800187202 */ /* 0x000fc60000000f00 */
[----:B------:R-:W-:Y:S04]  /*119f0*/  SHFL.IDX PT, R4, R73, R10, 0x1c1f ;  /* 0x001c1f0a49047589 */ /* 0x000fe800000e0000 */
[----:B------:R-:W-:Y:S04]  /*11a00*/  SHFL.IDX PT, R12, R41, R10, 0x1c1f ;  /* 0x001c1f0a290c7589 */ /* 0x000fe800000e0000 */
[----:B------:R-:W4:Y:S04]  /*11a10*/  SHFL.IDX PT, R7, R80, R5, 0x1c1f ;  /* 0x001c1f0550077589 */ /* 0x000f2800000e0000 */
[----:B------:R-:W4:Y:S04]  /*11a20*/  SHFL.IDX PT, R15, R30, R5, 0x1c1f ;  /* 0x001c1f051e0f7589 */ /* 0x000f2800000e0000 */
[----:B------:R-:W-:Y:S04]  /*11a30*/  SHFL.IDX PT, R40, R11, R10, 0x1c1f ;  /* 0x001c1f0a0b287589 */ /* 0x000fe800000e0000 */
[----:B------:R-:W-:Y:S04]  /*11a40*/  SHFL.IDX PT, R53, R53, R10, 0x1c1f ;  /* 0x001c1f0a35357589 */ /* 0x000fe800000e0000 */
[----:B------:R-:W4:Y:S04]  /*11a50*/  SHFL.IDX PT, R41, R20, R5, 0x1c1f ;  /* 0x001c1f0514297589 */ /* 0x000f2800000e0000 */
[----:B------:R0:W4:Y:S04]  /*11a60*/  SHFL.IDX PT, R54, R46, R5, 0x1c1f ;  /* 0x001c1f052e367589 */ /* 0x00012800000e0000 */
[----:B------:R-:W-:Y:S04]  /*11a70*/  SHFL.IDX PT, R32, R67, R10, 0x1c1f ;  /* 0x001c1f0a43207589 */ /* 0x000fe800000e0000 */
[----:B------:R-:W-:Y:S04]  /*11a80*/  SHFL.IDX PT, R36, R37, R10, 0x1c1f ;  /* 0x001c1f0a25247589 */ /* 0x000fe800000e0000 */
[----:B------:R-:W4:Y:S04]  /*11a90*/  SHFL.IDX PT, R33, R56, R5, 0x1c1f ;  /* 0x001c1f0538217589 */ /* 0x000f2800000e0000 */
[----:B------:R-:W4:Y:S04]  /*11aa0*/  SHFL.IDX PT, R37, R72, R5, 0x1c1f ;  /* 0x001c1f0548257589 */ /* 0x000f2800000e0000 */
[----:B------:R-:W4:Y:S04]  /*11ab0*/  SHFL.IDX PT, R13, R70, R5, 0x1c1f ;  /* 0x001c1f05460d7589 */ /* 0x000f2800000e0000 */
[----:B------:R-:W-:Y:S04]  /*11ac0*/  SHFL.IDX PT, R56, R31, R10, 0x1c1f ;  /* 0x001c1f0a1f387589 */ /* 0x000fe800000e0000 */
[----:B------:R4:W4:Y:S04]  /*11ad0*/  SHFL.IDX PT, R55, R38, R5, 0x1c1f ;  /* 0x001c1f0526377589 */ /* 0x00092800000e0000 */
[----:B------:R-:W-:Y:S04]  /*11ae0*/  SHFL.IDX PT, R6, R69, R10, 0x1c1f ;  /* 0x001c1f0a45067589 */ /* 0x000fe800000e0000 */
[----:B------:R-:W4:Y:S04]  /*11af0*/  SHFL.IDX PT, R9, R76, R5, 0x1c1f ;  /* 0x001c1f054c097589 */ /* 0x000f2800000e0000 */
[----:B------:R-:W-:Y:S04]  /*11b00*/  SHFL.IDX PT, R8, R59, R10, 0x1c1f ;  /* 0x001c1f0a3b087589 */ /* 0x000fe800000e0000 */
[----:B------:R-:W4:Y:S04]  /*11b10*/  SHFL.IDX PT, R11, R74, R5, 0x1c1f ;  /* 0x001c1f054a0b7589 */ /* 0x000f2800000e0000 */
[----:B------:R-:W-:Y:S04]  /*11b20*/  SHFL.IDX PT, R57, R57, R10, 0x1c1f ;  /* 0x001c1f0a39397589 */ /* 0x000fe800000e0000 */
[----:B------:R-:W4:Y:S01]  /*11b30*/  SHFL.IDX PT, R58, R58, R5, 0x1c1f ;  /* 0x001c1f053a3a7589 */ /* 0x000f2200000e0000 */
[----:B0-----:R-:W-:-:S02]  /*11b40*/  SEL R46, R48, R47, P0 ;  /* 0x0000002f302e7207 */ /* 0x001fc40000000000 */
[----:B------:R-:W-:Y:S02]  /*11b50*/  SEL R48, R47, R48, P0 ;  /* 0x000000302f307207 */ /* 0x000fe40000000000 */
[----:B-1----:R-:W-:Y:S02]  /*11b60*/  SEL R47, R49, R50, P0 ;  /* 0x00000032312f7207 */ /* 0x002fe40000000000 */
[----:B--2---:R-:W-:Y:S02]  /*11b70*/  SEL R20, R28, R29, P0 ;  /* 0x0000001d1c147207 */ /* 0x004fe40000000000 */
[----:B---3--:R-:W-:Y:S02]  /*11b80*/  SEL R42, R44, R45, P0 ;  /* 0x0000002d2c2a7207 */ /* 0x008fe40000000000 */
[----:B------:R-:W-:Y:S02]  /*11b90*/  SEL R49, R50, R49, P0 ;  /* 0x0000003132317207 */ /* 0x000fe40000000000 */
[----:B------:R-:W-:-:S02]  /*11ba0*/  SEL R28, R29, R28, P0 ;  /* 0x0000001c1d1c7207 */ /* 0x000fc40000000000 */
[----:B------:R-:W-:Y:S02]  /*11bb0*/  SEL R44, R45, R44, P0 ;  /* 0x0000002c2d2c7207 */ /* 0x000fe40000000000 */
[----:B----4-:R-:W-:Y:S02]  /*11bc0*/  SEL R50, R52, R51, P0 ;  /* 0x0000003334327207 */ /* 0x010fe40000000000 */
        /* <DEDUP_REMOVED lines=41> */
[----:B------:R-:W-:Y:S04]  /*11e60*/  STSM.16.M88.4 [R64], R8 ;  /* 0x0000000840007844 */ /* 0x000fe80000000200 */
        /* <DEDUP_REMOVED lines=9> */
[----:B------:R-:W2:Y:S01]  /*11f00*/  LDC.64 R6, c[0x0][0xba8] ;  /* 0x0002ea00ff067b82 */ /* 0x000ea20000000a00 */
[----:B------:R-:W3:Y:S01]  /*11f10*/  @P0 LDG.E R62, desc[UR40][R58.64] ;  /* 0x000000283a3e0981 */ /* 0x000ee2000c1e1900 */
[----:B-1----:R-:W-:-:S05]  /*11f20*/  IMAD.MOV.U32 R14, RZ, RZ, 0x9b8 ;  /* 0x000009b8ff0e7424 */ /* 0x002fca00078e00ff */
[----:B------:R-:W-:-:S04]  /*11f30*/  SEL R14, R14, 0x978, P3 ;  /* 0x000009780e0e7807 */ /* 0x000fc80001800000 */
[----:B------:R-:W1:Y:S01]  /*11f40*/  LDC.64 R10, c[0x0][R14+0x220] ;  /* 0x000088000e0a7b82 */ /* 0x000e620000000a00 */
[----:B------:R-:W-:-:S07]  /*11f50*/  ISETP.NE.U32.AND P1, PT, RZ, UR6, PT ;  /* 0x00000006ff007c0c */ /* 0x000fce000bf25070 */
[----:B------:R-:W4:Y:S01]  /*11f60*/  LDC.64 R12, c[0x0][R14+0x218] ;  /* 0x000086000e0c7b82 */ /* 0x000f220000000a00 */
[----:B------:R-:W-:Y:S02]  /*11f70*/  ISETP.NE.AND.EX P1, PT, RZ, UR7, PT, P1 ;  /* 0x00000007ff007c0c */ /* 0x000fe4000bf25310 */
[----:B0-----:R-:W-:-:S05]  /*11f80*/  ISETP.NE.AND P4, PT, R24, 0x1, PT ;  /* 0x000000011800780c */ /* 0x001fca0003f85270 */
[----:B------:R-:W0:Y:S06]  /*11f90*/  LDC.64 R8, c[0x0][R14+0x228] ;  /* 0x00008a000e087b82 */ /* 0x000e2c0000000a00 */
[----:B------:R-:W-:Y:S01]  /*11fa0*/  @P1 IADD3 R66, P2, R88, UR6, RZ ;  /* 0x0000000658421c10 */ /* 0x000fe2000ff5e0ff */
[----:B------:R-:W-:Y:S01]  /*11fb0*/  ULDC UR6, c[0x0][0xa88] ;  /* 0x0002a20000067ab9 */ /* 0x000fe20000000800 */
[----:B------:R3:W3:Y:S01]  /*11fc0*/  LDC.64 R4, c[0x0][R14+0x210] ;  /* 0x000084000e047b82 */ /* 0x0006e20000000a00 */
[----:B------:R-:W-:Y:S01]  /*11fd0*/  IMAD.U32 R69, RZ, RZ, UR6 ;  /* 0x00000006ff457e24 */ /* 0x000fe2000f8e00ff */
[----:B------:R-:W-:-:S02]  /*11fe0*/  @P1 IADD3.X R67, R87, UR7, RZ, P2, !PT ;  /* 0x0000000757431c10 */ /* 0x000fc400097fe4ff */
[----:B------:R-:W-:-:S03]  /*11ff0*/  ISETP.NE.U32.AND P2, PT, RZ, UR4, PT ;  /* 0x00000004ff007c0c */ /* 0x000fc6000bf45070 */
[----:B------:R2:W5:Y:S01]  /*12000*/  @P1 LDG.E R69, desc[UR40][R66.64] ;  /* 0x0000002842451981 */ /* 0x000562000c1e1900 */
[----:B------:R-:W-:Y:S01]  /*12010*/  ISETP.NE.AND.EX P2, PT, RZ, UR5, PT, P2 ;  /* 0x00000005ff007c0c */ /* 0x000fe2000bf45320 */
[----:B------:R-:W3:Y:S08]  /*12020*/  @P4 LDC R73, c[0x0][0xbf0] ;  /* 0x0002fc00ff494b82 */ /* 0x000ef00000000800 */
[----:B--2---:R-:W2:Y:S01]  /*12030*/  @P4 LDC R66, c[0x0][0xbec] ;  /* 0x0002fb00ff424b82 */ /* 0x004ea20000000800 */
[----:B------:R-:W-:-:S02]  /*12040*/  SEL R64, R86, RZ, !P2 ;  /* 0x000000ff56407207 */ /* 0x000fc40005000000 */
[----:B------:R-:W-:-:S03]  /*12050*/  SEL R15, R85, RZ, !P2 ;  /* 0x000000ff550f7207 */ /* 0x000fc60005000000 */
[-C--:B-1----:R-:W-:Y:S02]  /*12060*/  IMAD R11, R11, R64.reuse, RZ ;  /* 0x000000400b0b7224 */ /* 0x082fe400078e02ff */
[----:B------:R-:W1:Y:S02]  /*12070*/  @!P3 LDC R6, c[0x0][0xb50] ;  /* 0x0002d400ff06bb82 */ /* 0x000e640000000800 */
[C---:B------:R-:W-:Y:S02]  /*12080*/  IMAD R71, R10.reuse, R15, R11 ;  /* 0x0000000f0a477224 */ /* 0x040fe400078e020b */
[----:B------:R-:W-:-:S04]  /*12090*/  IMAD.WIDE.U32 R10, R10, R64, RZ ;  /* 0x000000400a0a7225 */ /* 0x000fc800078e00ff */
[----:B------:R-:W1:Y:S01]  /*120a0*/  @!P3 LDC R7, c[0x0][0xb54] ;  /* 0x0002d500ff07bb82 */ /* 0x000e620000000800 */
[-C--:B----4-:R-:W-:Y:S02]  /*120b0*/  IMAD R65, R13, R81.reuse, RZ ;  /* 0x000000510d417224 */ /* 0x090fe400078e02ff */
[----:B------:R-:W-:-:S04]  /*120c0*/  IMAD.WIDE.U32 R12, R12, R81, RZ ;  /* 0x000000510c0c7225 */ /* 0x000fc800078e00ff */
[----:B------:R-:W-:Y:S01]  /*120d0*/  IMAD.IADD R15, R84, 0x1, R82 ;  /* 0x00000001540f7824 */ /* 0x000fe200078e0252 */
[----:B------:R-:W-:Y:S01]  /*120e0*/  SEL R67, R79, RZ, P3 ;  /* 0x000000ff4f437207 */ /* 0x000fe20001800000 */
[----:B------:R-:W-:Y:S02]  /*120f0*/  IMAD.IADD R71, R11, 0x1, R71 ;  /* 0x000000010b477824 */ /* 0x000fe400078e0247 */
[----:B------:R-:W-:Y:S02]  /*12100*/  IMAD.MOV.U32 R11, RZ, RZ, R15 ;  /* 0x000000ffff0b7224 */ /* 0x000fe400078e000f */
[----:B------:R-:W-:Y:S02]  /*12110*/  IMAD.IADD R68, R13, 0x1, R65 ;  /* 0x000000010d447824 */ /* 0x000fe400078e0241 */
[-C--:B0-----:R-:W-:Y:S02]  /*12120*/  IMAD R13, R9, R67.reuse, RZ ;  /* 0x00000043090d7224 */ /* 0x081fe400078e02ff */
[----:B------:R-:W-:-:S04]  /*12130*/  IMAD.WIDE.U32 R8, R8, R67, RZ ;  /* 0x0000004308087225 */ /* 0x000fc800078e00ff */
[----:B------:R-:W-:Y:S01]  /*12140*/  IMAD.IADD R13, R9, 0x1, R13 ;  /* 0x00000001090d7824 */ /* 0x000fe200078e020d */
[--C-:B---3--:R-:W-:Y:S01]  /*12150*/  IADD3 R12, P2, P5, R10, R12, R62.reuse ;  /* 0x0000000c0a0c7210 */ /* 0x108fe20007d5e03e */
[----:B--2---:R-:W-:Y:S01]  /*12160*/  @P4 IMAD.HI.U32 R10, R15, R66, RZ ;  /* 0x000000420f0a4227 */ /* 0x004fe200078e00ff */
        /* <DEDUP_REMOVED lines=14> */
[----:B------:R-:W-:Y:S01]  /*12250*/  LEA.HI.X R4, R8, R7, R4, 0x2, P2 ;  /* 0x0000000708047211 */ /* 0x000fe200010f1404 */
[----:B------:R-:W-:Y:S06]  /*12260*/  @P1 BRA `(.L_x_1955) ;  /* 0x0000000000101947 */ /* 0x000fec0003800000 */
[----:B------:R-:W-:Y:S05]  /*12270*/  @!P0 BRA `(.L_x_1955) ;  /* 0x00000000000c8947 */ /* 0x000fea0003800000 */
[----:B------:R-:W2:Y:S04]  /*12280*/  LDG.E R6, desc[UR40][R58.64] ;  /* 0x000000283a067981 */ /* 0x000ea8000c1e1900 */
[----:B-----5:R-:W2:Y:S02]  /*12290*/  LDG.E R69, desc[UR40][R58.64+0x4] ;  /* 0x000004283a457981 */ /* 0x020ea4000c1e1900 */
[----:B--2---:R-:W-:-:S07]  /*122a0*/  IMAD.IADD R69, R69, 0x1, -R6 ;  /* 0x0000000145457824 */ /* 0x004fce00078e0a06 */
.L_x_1955:
[----:B------:R-:W2:Y:S01]  /*122b0*/  LDL R11, [R1+0x94] ;  /* 0x00009400010b7983 */ /* 0x000ea20000100800 */
[----:B------:R-:W0:Y:S03]  /*122c0*/  S2R R5, SR_TID.X ;  /* 0x0000000000057919 */ /* 0x000e260000002100 */
[----:B------:R-:W-:Y:S04]  /*122d0*/  SHFL.IDX PT, R6, R10, RZ, 0x1c1f ;  /* 0x001c1fff0a067589 */ /* 0x000fe800000e0000 */
[----:B------:R-:W1:Y:S04]  /*122e0*/  SHFL.IDX PT, R7, R4, RZ, 0x1c1f ;  /* 0x001c1fff04077589 */ /* 0x000e6800000e0000 */
[----:B------:R-:W-:Y:S01]  /*122f0*/  SHFL.IDX PT, R8, R10, 0x1, 0x1c1f ;  /* 0x003c1f000a087f89 */ /* 0x000fe200000e0000 */
[----:B0-----:R-:W-:-:S05]  /*12300*/  VIADD R12, R5, 0xffffff80 ;  /* 0xffffff80050c7836 */ /* 0x001fca0000000000 */
[----:B------:R-:W-:-:S04]  /*12310*/  SHF.R.S32.HI R5, RZ, 0x1f, R12 ;  /* 0x0000001fff057819 */ /* 0x000fc8000001140c */
[----:B------:R-:W-:-:S04]  /*12320*/  LEA.HI R5, R5, R12, RZ, 0x7 ;  /* 0x0000000c05057211 */ /* 0x000fc800078f38ff */
[----:B------:R-:W-:Y:S01]  /*12330*/  LOP3.LUT R5, R5, 0xffffff80, RZ, 0xc0, !PT ;  /* 0xffffff8005057812 */ /* 0x000fe200078ec0ff */
[----:B------:R-:W0:Y:S04]  /*12340*/  SHFL.IDX PT, R9, R4, 0x1, 0x1c1f ;  /* 0x003c1f0004097f89 */ /* 0x000e2800000e0000 */
[----:B------:R-:W-:Y:S02]  /*12350*/  IMAD.IADD R5, R12, 0x1, -R5 ;  /* 0x000000010c057824 */ /* 0x000fe400078e0a05 */
[----:B-----5:R-:W-:-:S03]  /*12360*/  IMAD R58, R69, R24, RZ ;  /* 0x00000018453a7224 */ /* 0x020fc600078e02ff */
[----:B------:R-:W-:Y:S01]  /*12370*/  LOP3.LUT P0, RZ, R5, 0x3, RZ, 0xc0, !PT ;  /* 0x0000000305ff7812 */ /* 0x000fe2000780c0ff */
[----:B--2---:R-:W-:-:S04]  /*12380*/  IMAD.IADD R13, R11, 0x1, R82 ;  /* 0x000000010b0d7824 */ /* 0x004fc800078e0252 */
[C---:B------:R-:W-:Y:S01]  /*12390*/  VIADD R5, R13.reuse, 0x8 ;  /* 0x000000080d057836 */ /* 0x040fe20000000000 */
[----:B------:R-:W-:-:S04]  /*123a0*/  ISETP.GE.OR P1, PT, R13, R58, P0 ;  /* 0x0000003a0d00720c */ /* 0x000fc80000726670 */
[----:B------:R-:W-:-:S09]  /*123b0*/  ISETP.GE.OR P0, PT, R5, R58, P0 ;  /* 0x0000003a0500720c */ /* 0x000fd20000706670 */
[----:B-1----:R1:W-:Y:S04]  /*123c0*/  @!P1 ST.E desc[UR40][R6.64], R61 ;  /* 0x0000003d06009985 */ /* 0x0023e8000c101928 */
[----:B0-----:R1:W-:Y:S01]  /*123d0*/  @!P0 ST.E desc[UR40][R8.64], R60 ;  /* 0x0000003c08008985 */ /* 0x0013e2000c101928 */
[----:B------:R-:W-:Y:S05]  /*123e0*/  @P3 BRA `(.L_x_1956) ;  /* 0x0000000400ac3947 */ /* 0x000fea0003800000 */
[----:B------:R-:W-:Y:S01]  /*123f0*/  SHF.R.S32.HI R59, RZ, 0x1f, R83 ;  /* 0x0000001fff3b7819 */ /* 0x000fe20000011453 */
[----:B------:R-:W0:Y:S01]  /*12400*/  @P4 LDC R21, c[0x0][0xbec] ;  /* 0x0002fb00ff154b82 */ /* 0x000e220000000800 */
[----:B------:R-:W-:Y:S02]  /*12410*/  ULDC.64 UR4, c[0x0][0xaa0] ;  /* 0x0002a80000047ab9 */ /* 0x000fe40000000a00 */
[----:B------:R-:W-:-:S04]  /*12420*/  LEA.HI R59, R59, R83, RZ, 0x3 ;  /* 0x000000533b3b7211 */ /* 0x000fc800078f18ff */
[----:B------:R-:W-:Y:S01]  /*12430*/  SHF.R.S32.HI R59, RZ, 0x3, R59 ;  /* 0x00000003ff3b7819 */ /* 0x000fe2000001143b */
[----:B------:R-:W2:Y:S04]  /*12440*/  @P4 LDC R35, c[0x0][0xbf0] ;  /* 0x0002fc00ff234b82 */ /* 0x000ea80000000800 */
[----:B------:R-:W-:-:S04]  /*12450*/  IMAD R5, R59, 0x40, R0 ;  /* 0x000000403b057824 */ /* 0x000fc800078e0200 */
[----:B------:R-:W-:-:S03]  /*12460*/  IMAD.WIDE R2, R5, 0x2, R2 ;  /* 0x0000000205027825 */ /* 0x000fc600078e0202 */
[C---:B------:R-:W-:Y:S02]  /*12470*/  IADD3 R13, P0, R2.reuse, 0x1800, RZ ;  /* 0x00001800020d7810 */ /* 0x040fe40007f1e0ff */
[C---:B------:R-:W-:Y:S02]  /*12480*/  IADD3 R29, P1, R2.reuse, 0x3000, RZ ;  /* 0x00003000021d7810 */ /* 0x040fe40007f3e0ff */
[----:B-1----:R-:W-:Y:S02]  /*12490*/  LOP3.LUT R9, R2, 0x380, RZ, 0xc0, !PT ;  /* 0x0000038002097812 */ /* 0x002fe400078ec0ff */
        /* <DEDUP_REMOVED lines=16> */
[----:B------:R-:W-:Y:S02]  /*125a0*/  IMAD R65, R65, UR4, RZ ;  /* 0x0000000441417c24 */ /* 0x000fe4000f8e02ff */
[----:B------:R-:W-:Y:S01]  /*125b0*/  IMAD.X R5, RZ, RZ, R3, P0 ;  /* 0x000000ffff057224 */ /* 0x000fe200000e0603 */
[----:B------:R-:W-:Y:S01]  /*125c0*/  SHF.R.U64 R2, R2, 0x3, RZ ;  /* 0x0000000302027819 */ /* 0x000fe200000012ff */
[----:B------:R-:W-:-:S03]  /*125d0*/  IMAD R65, R62, UR5, R65 ;  /* 0x000000053e417c24 */ /* 0x000fc6000f8e0241 */
[----:B------:R-:W-:Y:S01]  /*125e0*/  LOP3.LUT R4, R2, R7, RZ, 0x3c, !PT ;  /* 0x0000000702047212 */ /* 0x000fe200078e3cff */
[----:B------:R-:W-:Y:S01]  /*125f0*/  IMAD.WIDE.U32 R2, R62, UR4, RZ ;  /* 0x000000043e027c25 */ /* 0x000fe2000f8e00ff */
[----:B------:R-:W-:-:S03]  /*12600*/  ULDC.64 UR4, c[0x0][0xae8] ;  /* 0x0002ba0000047ab9 */ /* 0x000fc60000000a00 */
[----:B------:R-:W-:Y:S01]  /*12610*/  IMAD R20, R75, 0x30, R59 ;  /* 0x000000304b147824 */ /* 0x000fe200078e023b */
[----:B------:R-:W-:Y:S01]  /*12620*/  SHF.R.S32.HI R33, RZ, 0x1f, R64 ;  /* 0x0000001fff217819 */ /* 0x000fe20000011440 */
[----:B------:R-:W-:Y:S01]  /*12630*/  IMAD.IADD R3, R3, 0x1, R65 ;  /* 0x0000000103037824 */ /* 0x000fe200078e0241 */
[----:B------:R-:W5:Y:S01]  /*12640*/  LD.E.128 R4, desc[UR40][R4.64] ;  /* 0x0000002804047980 */ /* 0x000f62000c101d00 */
[----:B------:R-:W-:Y:S02]  /*12650*/  IMAD.IADD R32, R82, 0x1, R20 ;  /* 0x0000000152207824 */ /* 0x000fe400078e0214 */
[----:B------:R-:W-:Y:S01]  /*12660*/  IMAD.WIDE.U32 R2, R81, UR4, R2 ;  /* 0x0000000451027c25 */ /* 0x000fe2000f8e0002 */
[----:B------:R-:W-:Y:S01]  /*12670*/  @!PT LDS RZ, [RZ] ;  /* 0x00000000fffff984 */ /* 0x000fe20000000800 */
[----:B------:R-:W-:Y:S01]  /*12680*/  @!PT LDS RZ, [RZ] ;  /* 0x00000000fffff984 */ /* 0x000fe20000000800 */
[----:B------:R-:W-:Y:S01]  /*12690*/  @!PT LDS RZ, [RZ] ;  /* 0x00000000fffff984 */ /* 0x000fe20000000800 */
[----:B------:R-:W-:Y:S01]  /*126a0*/  @!PT LDS RZ, [RZ] ;  /* 0x00000000fffff984 */ /* 0x000fe20000000800 */
[----:B------:R1:W-:Y:S06]  /*126b0*/  MEMBAR.ALL.CTA ;  /* 0x0000000000007992 */ /* 0x0003ec0000008000 */
[----:B-1----:R-:W1:Y:S01]  /*126c0*/  FENCE.VIEW.ASYNC.S ;  /* 0x00000000000073c6 */ /* 0x002e620000000000 */
[----:B0-----:R-:W-:-:S04]  /*126d0*/  @P4 IMAD.HI.U32 R20, R32, R21, RZ ;  /* 0x0000001520144227 */ /* 0x001fc800078e00ff */
[----:B------:R-:W-:Y:S01]  /*126e0*/  IMAD R3, R81, UR5, R3 ;  /* 0x0000000551037c24 */ /* 0x000fe2000f8e0203 */
[----:B------:R-:W-:Y:S01]  /*126f0*/  ULDC.64 UR4, c[0x0][0xaf0] ;  /* 0x0002bc0000047ab9 */ /* 0x000fe20000000a00 */
[----:B------:R-:W-:Y:S01]  /*12700*/  IMAD.MOV.U32 R21, RZ, RZ, R32 ;  /* 0x000000ffff157224 */ /* 0x000fe200078e0020 */
[----:B--2---:R-:W-:Y:S01]  /*12710*/  @P4 SHF.R.U32.HI R21, RZ, R35, R20 ;  /* 0x00000023ff154219 */ /* 0x004fe20000011614 */
[----:B------:R-:W-:Y:S02]  /*12720*/  IMAD R33, R33, UR4, RZ ;  /* 0x0000000421217c24 */ /* 0x000fe4000f8e02ff */
[----:B------:R-:W-:Y:S02]  /*12730*/  IMAD.IADD R37, R59, 0x1, R82 ;  /* 0x000000013b257824 */ /* 0x000fe400078e0252 */
[C---:B------:R-:W-:Y:S02]  /*12740*/  IMAD R33, R64.reuse, UR5, R33 ;  /* 0x0000000540217c24 */ /* 0x040fe4000f8e0221 */
[----:B------:R-:W-:Y:S01]  /*12750*/  IMAD.WIDE.U32 R64, R64, UR4, R2 ;  /* 0x0000000440407c25 */ /* 0x000fe2000f8e0002 */
[----:B------:R-:W-:Y:S01]  /*12760*/  SHF.R.S32.HI R2, RZ, 0x1f, R21 ;  /* 0x0000001fff027819 */ /* 0x000fe20000011415 */
[----:B------:R-:W-:-:S02]  /*12770*/  ULDC.64 UR4, c[0x0][0xae0] ;  /* 0x0002b80000047ab9 */ /* 0x000fc40000000a00 */
[----:B------:R-:W-:Y:S02]  /*12780*/  IMAD.MOV R3, RZ, RZ, -R21 ;  /* 0x000000ffff037224 */ /* 0x000fe400078e0a15 */
[----:B------:R-:W-:Y:S02]  /*12790*/  IMAD.IADD R65, R65, 0x1, R33 ;  /* 0x0000000141417824 */ /* 0x000fe400078e0221 */
[----:B------:R-:W-:Y:S02]  /*127a0*/  IMAD R33, R24, R3, R32 ;  /* 0x0000000318217224 */ /* 0x000fe400078e0220 */
[----:B------:R-:W-:-:S03]  /*127b0*/  IMAD R2, R2, UR4, RZ ;  /* 0x0000000402027c24 */ /* 0x000fc6000f8e02ff */
[----:B------:R-:W-:Y:S01]  /*127c0*/  SHF.R.S32.HI R20, RZ, 0x1f, R33 ;  /* 0x0000001fff147819 */ /* 0x000fe20000011421 */
[C---:B------:R-:W-:Y:S02]  /*127d0*/  IMAD R35, R21.reuse, UR5, R2 ;  /* 0x0000000515237c24 */ /* 0x040fe4000f8e0202 */
[----:B------:R-:W-:Y:S01]  /*127e0*/  IMAD.WIDE.U32 R2, R21, UR4, R64 ;  /* 0x0000000415027c25 */ /* 0x000fe2000f8e0040 */
[----:B------:R-:W-:-:S03]  /*127f0*/  ULDC.64 UR4, c[0x0][0xad8] ;  /* 0x0002b60000047ab9 */ /* 0x000fc60000000a00 */
[----:B------:R-:W-:Y:S02]  /*12800*/  IMAD.IADD R3, R3, 0x1, R35 ;  /* 0x0000000103037824 */ /* 0x000fe400078e0223 */
[----:B------:R-:W-:Y:S02]  /*12810*/  IMAD R20, R20, UR4, RZ ;  /* 0x0000000414147c24 */ /* 0x000fe4000f8e02ff */
[----:B------:R-:W-:-:S04]  /*12820*/  IMAD.WIDE.U32 R2, R33, UR4, R2 ;  /* 0x0000000421027c25 */ /* 0x000fc8000f8e0002 */
[----:B------:R-:W-:Y:S01]  /*12830*/  IMAD R21, R33, UR5, R20 ;  /* 0x0000000521157c24 */ /* 0x000fe2000f8e0214 */
[----:B------:R-:W-:Y:S02]  /*12840*/  ULDC.64 UR4, c[0x0][0xa80] ;  /* 0x0002a00000047ab9 */ /* 0x000fe40000000a00 */
[C---:B------:R-:W-:Y:S01]  /*12850*/  LEA R24, P0, R2.reuse, UR4, 0x1 ;  /* 0x0000000402187c11 */ /* 0x040fe2000f8008ff */
[----:B------:R-:W-:Y:S01]  /*12860*/  IMAD.IADD R3, R3, 0x1, R21 ;  /* 0x0000000103037824 */ /* 0x000fe200078e0215 */
[----:B------:R-:W-:Y:S01]  /*12870*/  ULDC UR4, c[0x0][0xac8] ;  /* 0x0002b20000047ab9 */ /* 0x000fe20000000800 */
[C---:B------:R-:W-:Y:S02]  /*12880*/  VIADD R21, R37.reuse, 0x60 ;  /* 0x0000006025157836 */ /* 0x040fe40000000000 */
[----:B-1----:R-:W0:Y:S01]  /*12890*/  SHFL.IDX PT, R35, R24, RZ, 0x181f ;  /* 0x00181fff18237589 */ /* 0x002e2200000e0000 */
        /* <DEDUP_REMOVED lines=32> */
.L_x_1956:
[----:B------:R-:W2:Y:S01]  /*12aa0*/  LDL R72, [R1+0x40] ;  /* 0x0000400001487983 */ /* 0x000ea20000100800 */
[----:B------:R-:W0:Y:S01]  /*12ab0*/  @P4 LDC R0, c[0x0][0xbec] ;  /* 0x0002fb00ff004b82 */ /* 0x000e220000000800 */
[----:B------:R-:W-:Y:S01]  /*12ac0*/  ULDC.64 UR4, c[0x0][0xb08] ;  /* 0x0002c20000047ab9 */ /* 0x000fe20000000a00 */
[----:B-1----:R-:W-:Y:S01]  /*12ad0*/  SHF.R.S32.HI R7, RZ, 0x1f, R64 ;  /* 0x0000001fff077819 */ /* 0x002fe20000011440 */
[----:B------:R-:W3:Y:S01]  /*12ae0*/  LDL R71, [R1+0x78] ;  /* 0x0000780001477983 */ /* 0x000ee20000100800 */
[----:B------:R-:W-:Y:S01]  /*12af0*/  IMAD R65, R65, UR4, RZ ;  /* 0x0000000441417c24 */ /* 0x000fe2000f8e02ff */
[----:B------:R-:W-:Y:S01]  /*12b00*/  ULDC.64 UR6, c[0x0][0xb30] ;  /* 0x0002cc0000067ab9 */ /* 0x000fe20000000a00 */
[C---:B------:R-:W-:Y:S01]  /*12b10*/  IMAD.WIDE.U32 R2, R62.reuse, UR4, RZ ;  /* 0x000000043e027c25 */ /* 0x040fe2000f8e00ff */
[----:B------:R1:W5:Y:S01]  /*12b20*/  LDL R70, [R1+0x8c] ;  /* 0x00008c0001467983 */ /* 0x0003620000100800 */
[----:B------:R-:W4:Y:S02]  /*12b30*/  @P4 LDC R11, c[0x0][0xbf0] ;  /* 0x0002fc00ff0b4b82 */ /* 0x000f240000000800 */
[----:B------:R-:W-:Y:S01]  /*12b40*/  IMAD R65, R62, UR5, R65 ;  /* 0x000000053e417c24 */ /* 0x000fe2000f8e0241 */
[----:B------:R1:W5:Y:S01]  /*12b50*/  LDL R69, [R1+0x80] ;  /* 0x0000800001457983 */ /* 0x0003620000100800 */
[----:B------:R-:W-:-:S02]  /*12b60*/  ULDC.64 UR4, c[0x0][0xb38] ;  /* 0x0002ce0000047ab9 */ /* 0x000fc40000000a00 */
[----:B------:R-:W-:Y:S01]  /*12b70*/  IMAD.IADD R3, R3, 0x1, R65 ;  /* 0x0000000103037824 */ /* 0x000fe200078e0241 */
[----:B------:R1:W5:Y:S01]  /*12b80*/  LDL R68, [R1+0x88] ;  /* 0x0000880001447983 */ /* 0x0003620000100800 */
[----:B------:R-:W-:-:S03]  /*12b90*/  IMAD.WIDE.U32 R2, R81, UR4, R2 ;  /* 0x0000000451027c25 */ /* 0x000fc6000f8e0002 */
[----:B------:R1:W5:Y:S01]  /*12ba0*/  LDL R66, [R1+0x7c] ;  /* 0x00007c0001427983 */ /* 0x0003620000100800 */
[----:B------:R-:W-:Y:S01]  /*12bb0*/  IMAD R3, R81, UR5, R3 ;  /* 0x0000000551037c24 */ /* 0x000fe2000f8e0203 */
[----:B------:R-:W-:Y:S01]  /*12bc0*/  ULDC.64 UR4, c[0x0][0xb40] ;  /* 0x0002d00000047ab9 */ /* 0x000fe20000000a00 */
[----:B0-----:R-:W-:-:S04]  /*12bd0*/  @P4 IMAD.HI.U32 R0, R15, R0, RZ ;  /* 0x000000000f004227 */ /* 0x001fc800078e00ff */
[----:B------:R-:W-:-:S04]  /*12be0*/  IMAD R7, R7, UR4, RZ ;  /* 0x0000000407077c24 */ /* 0x000fc8000f8e02ff */
[C---:B------:R-:W-:Y:S02]  /*12bf0*/  IMAD R9, R64.reuse, UR5, R7 ;  /* 0x0000000540097c24 */ /* 0x040fe4000f8e0207 */
[----:B------:R-:W-:Y:S01]  /*12c00*/  IMAD.WIDE.U32 R64, R64, UR4, R2 ;  /* 0x0000000440407c25 */ /* 0x000fe2000f8e0002 */
[----:B------:R-:W-:-:S03]  /*12c10*/  ULDC.64 UR4, c[0x0][0xb48] ;  /* 0x0002d20000047ab9 */ /* 0x000fc60000000a00 */
[----:B------:R-:W-:Y:S01]  /*12c20*/  IMAD.MOV.U32 R7, RZ, RZ, R15 ;  /* 0x000000ffff077224 */ /* 0x000fe200078e000f */
[----:B----4-:R-:W-:Y:S01]  /*12c30*/  @P4 SHF.R.U32.HI R7, RZ, R11, R0 ;  /* 0x0000000bff074219 */ /* 0x010fe20000011600 */
        /* <DEDUP_REMOVED lines=13> */
[----:B------:R-:W-:Y:S02]  /*12d10*/  VIADD R4, R16, 0x13220 ;  /* 0x0001322010047836 */ /* 0x000fe40000000000 */
[C---:B------:R-:W-:Y:S02]  /*12d20*/  IMAD R7, R9.reuse, UR5, R0 ;  /* 0x0000000509077c24 */ /* 0x040fe4000f8e0200 */
[----:B------:R-:W-:Y:S01]  /*12d30*/  IMAD.WIDE.U32 R2, R9, UR4, R2 ;  /* 0x0000000409027c25 */ /* 0x000fe2000f8e0002 */
[----:B------:R-:W-:Y:S01]  /*12d40*/  ISETP.GE.AND P0, PT, R13, R58, PT ;  /* 0x0000003a0d00720c */ /* 0x000fe20003f06270 */
[----:B------:R-:W-:Y:S01]  /*12d50*/  ULDC.64 UR4, c[0x0][0xb00] ;  /* 0x0002c00000047ab9 */ /* 0x000fe20000000a00 */
[----:B------:R-:W-:Y:S01]  /*12d60*/  PRMT R4, RZ, 0x654, R4 ;  /* 0x00000654ff047816 */ /* 0x000fe20000000004 */
[----:B------:R-:W-:Y:S01]  /*12d70*/  IMAD.IADD R3, R3, 0x1, R7 ;  /* 0x0000000103037824 */ /* 0x000fe200078e0207 */
[----:B------:R-:W-:-:S02]  /*12d80*/  LEA R0, P1, R2, UR4, 0x2 ;  /* 0x0000000402007c11 */ /* 0x000fc4000f8210ff */
[----:B------:R0:W-:Y:S01]  /*12d90*/  SYNCS.ARRIVE.TRANS64.RED.A1T0 RZ, [R4+URZ], RZ ;  /* 0x000000ff04ff79a7 */ /* 0x0001e2000810043f */
[----:B------:R-:W-:Y:S02]  /*12da0*/  BSSY B1, `(.L_x_1958) ;  /* 0x000002e000017945 */ /* 0x000fe40003800000 */
[----:B------:R1:W4:Y:S01]  /*12db0*/  SHFL.IDX PT, R6, R0, RZ, 0x1c1f ;  /* 0x001c1fff00067589 */ /* 0x00032200000e0000 */
[----:B0-----:R-:W-:-:S05]  /*12dc0*/  LEA.HI.X R4, R2, UR5, R3, 0x2, P1 ;  /* 0x0000000502047c11 */ /* 0x001fca00088f1403 */
[----:B------:R1:W0:Y:S01]  /*12dd0*/  SHFL.IDX PT, R7, R4, RZ, 0x1c1f ;  /* 0x001c1fff04077589 */ /* 0x00022200000e0000 */
[C---:B--2---:R-:W-:Y:S02]  /*12de0*/  VIADD R59, R72.reuse, 0x8 ;  /* 0x00000008483b7836 */ /* 0x044fe40000000000 */
[C---:B------:R-:W-:Y:S02]  /*12df0*/  VIADD R61, R72.reuse, 0x10 ;  /* 0x00000010483d7836 */ /* 0x040fe40000000000 */
[C---:B------:R-:W-:Y:S02]  /*12e00*/  VIADD R63, R72.reuse, 0x18 ;  /* 0x00000018483f7836 */ /* 0x040fe40000000000 */
[----:B------:R-:W-:Y:S01]  /*12e10*/  VIADD R65, R72, 0x20 ;  /* 0x0000002048417836 */ /* 0x000fe20000000000 */
[----:B---3--:R-:W-:Y:S02]  /*12e20*/  SHF.R.S32.HI R67, RZ, 0x1f, R71 ;  /* 0x0000001fff437819 */ /* 0x008fe40000011447 */
[----:B------:R-:W-:-:S02]  /*12e30*/  SHF.R.S32.HI R24, RZ, 0x1f, R59 ;  /* 0x0000001fff187819 */ /* 0x000fc4000001143b */
[----:B------:R-:W-:Y:S02]  /*12e40*/  SHF.R.S32.HI R60, RZ, 0x1f, R61 ;  /* 0x0000001fff3c7819 */ /* 0x000fe4000001143d */
[----:B------:R-:W-:Y:S02]  /*12e50*/  SHF.R.S32.HI R62, RZ, 0x1f, R63 ;  /* 0x0000001fff3e7819 */ /* 0x000fe4000001143f */
[----:B------:R-:W-:Y:S01]  /*12e60*/  SHF.R.S32.HI R64, RZ, 0x1f, R65 ;  /* 0x0000001fff407819 */ /* 0x000fe20000011441 */
[----:B01--4-:R-:W-:Y:S06]  /*12e70*/  @P0 BRA `(.L_x_1959) ;  /* 0x0000000000800947 */ /* 0x013fec0003800000 */
        /* <DEDUP_REMOVED lines=15> */
[----:B-----5:R-:W-:Y:S02]  /*12f70*/  ISETP.GE.AND P1, PT, R69, UR4, PT ;  /* 0x0000000445007c0c */ /* 0x020fe4000bf26270 */
        /* <DEDUP_REMOVED lines=16> */
.L_x_1959:
[----:B------:R-:W-:Y:S05]  /*13080*/  BSYNC B1 ;  /* 0x0000000000017941 */ /* 0x000fea0003800000 */
.L_x_1958:
        /* <DEDUP_REMOVED lines=10> */
[----:B--2---:R-:W-:-:S04]  /*13130*/  @!P0 LEA R4, P5, R59, R6, 0x2 ;  /* 0x000000063b048211 */ /* 0x004fc800078a10ff */
[-C--:B-1----:R-:W-:Y:S01]  /*13140*/  @!P0 LEA.HI.X R5, R59, R7.reuse, R24, 0x2, P5 ;  /* 0x000000073b058211 */ /* 0x082fe200028f1418 */
[----:B------:R-:W-:Y:S01]  /*13150*/  @!P4 IMAD.WIDE R2, R72, 0x4, R6 ;  /* 0x000000044802c825 */ /* 0x000fe200078e0206 */
[-C--:B------:R-:W-:Y:S02]  /*13160*/  @!P1 LEA R8, P5, R61, R6.reuse, 0x2 ;  /* 0x000000063d089211 */ /* 0x080fe400078a10ff */
[----:B------:R-:W-:Y:S02]  /*13170*/  @!P2 LEA R10, P6, R63, R6, 0x2 ;  /* 0x000000063f0aa211 */ /* 0x000fe400078c10ff */
[-C--:B------:R-:W-:Y:S01]  /*13180*/  @!P1 LEA.HI.X R9, R61, R7.reuse, R60, 0x2, P5 ;  /* 0x000000073d099211 */ /* 0x080fe200028f143c */
[----:B------:R0:W-:Y:S01]  /*13190*/  @!P4 ST.E.64 desc[UR40][R2.64], R42 ;  /* 0x0000002a0200c985 */ /* 0x0001e2000c101b28 */
[----:B------:R-:W-:Y:S02]  /*131a0*/  ISETP.GE.AND P5, PT, R71, UR4, PT ;  /* 0x0000000447007c0c */ /* 0x000fe4000bfa6270 */
[----:B-----5:R-:W-:Y:S01]  /*131b0*/  ISETP.GE.AND P4, PT, R69, UR4, PT ;  /* 0x0000000445007c0c */ /* 0x020fe2000bf86270 */
[----:B------:R0:W-:Y:S01]  /*131c0*/  @!P0 ST.E.64 desc[UR40][R4.64], R44 ;  /* 0x0000002c04008985 */ /* 0x0001e2000c101b28 */
[----:B------:R-:W-:-:S02]  /*131d0*/  @!P2 LEA.HI.X R11, R63, R7, R62, 0x2, P6 ;  /* 0x000000073f0ba211 */ /* 0x000fc400030f143e */
[CC--:B------:R-:W-:Y:S01]  /*131e0*/  @!P3 LEA R12, P6, R65.reuse, R6.reuse, 0x2 ;  /* 0x00000006410cb211 */ /* 0x0c0fe200078c10ff */
[----:B------:R0:W-:Y:S03]  /*131f0*/  @!P1 ST.E.64 desc[UR40][R8.64], R46 ;  /* 0x0000002e08009985 */ /* 0x0001e6000c101b28 */
[-C--:B------:R-:W-:Y:S01]  /*13200*/  @!P3 LEA.HI.X R13, R65, R7.reuse, R64, 0x2, P6 ;  /* 0x00000007410db211 */ /* 0x080fe200030f1440 */
[----:B------:R0:W-:Y:S02]  /*13210*/  @!P2 ST.E.64 desc[UR40][R10.64], R48 ;  /* 0x000000300a00a985 */ /* 0x0001e4000c101b28 */
[-C--:B------:R-:W-:Y:S02]  /*13220*/  @!P5 LEA R14, P0, R71, R6.reuse, 0x2 ;  /* 0x00000006470ed211 */ /* 0x080fe400078010ff */
[----:B------:R-:W-:Y:S01]  /*13230*/  @!P4 LEA R20, P1, R69, R6, 0x2 ;  /* 0x000000064514c211 */ /* 0x000fe200078210ff */
[----:B------:R0:W-:Y:S01]  /*13240*/  @!P3 ST.E.64 desc[UR40][R12.64], R50 ;  /* 0x000000320c00b985 */ /* 0x0001e2000c101b28 */
[----:B------:R-:W-:-:S02]  /*13250*/  @!P5 LEA.HI.X R15, R71, R7, R67, 0x2, P0 ;  /* 0x00000007470fd211 */ /* 0x000fc400000f1443 */
[----:B------:R-:W-:Y:S02]  /*13260*/  @!P4 LEA.HI.X R21, R69, R7, R70, 0x2, P1 ;  /* 0x000000074515c211 */ /* 0x000fe400008f1446 */
[----:B------:R-:W-:Y:S01]  /*13270*/  ISETP.GE.AND P0, PT, R66, UR4, PT ;  /* 0x0000000442007c0c */ /* 0x000fe2000bf06270 */
[----:B------:R0:W-:Y:S04]  /*13280*/  @!P5 ST.E.64 desc[UR40][R14.64], R52 ;  /* 0x000000340e00d985 */ /* 0x0001e8000c101b28 */
[----:B------:R0:W-:Y:S08]  /*13290*/  @!P4 ST.E.64 desc[UR40][R20.64], R54 ;  /* 0x000000361400c985 */ /* 0x0001f0000c101b28 */
[----:B------:R-:W-:Y:S05]  /*132a0*/  @P0 BRA `(.L_x_1957) ;  /* 0x0000000800940947 */ /* 0x000fea0003800000 */
[----:B0-----:R-:W-:-:S04]  /*132b0*/  LEA R2, P0, R66, R6, 0x2 ;  /* 0x0000000642027211 */ /* 0x001fc800078010ff */
[----:B------:R-:W-:-:S05]  /*132c0*/  LEA.HI.X R3, R66, R7, R68, 0x2, P0 ;  /* 0x0000000742037211 */ /* 0x000fca00000f1444 */
[----:B------:R3:W-:Y:S01]  /*132d0*/  ST.E.64 desc[UR40][R2.64], R56 ;  /* 0x0000003802007985 */ /* 0x0007e2000c101b28 */
[----:B------:R-:W-:Y:S05]  /*132e0*/  BRA `(.L_x_1957) ;  /* 0x0000000800847947 */ /* 0x000fea0003800000 */
.L_x_1954:
[----:B------:R-:W0:Y:S01]  /*132f0*/  LDL.LU R4, [R1+0x64] ;  /* 0x0000640001047983 */ /* 0x000e220000300800 */
[----:B------:R-:W-:Y:S01]  /*13300*/  ULDC.64 UR6, c[0x0][0xc08] ;  /* 0x0003020000067ab9 */ /* 0x000fe20000000a00 */
[----:B------:R-:W-:Y:S02]  /*13310*/  ULDC.64 UR4, c[0x0][0xc00] ;  /* 0x0003000000047ab9 */ /* 0x000fe40000000a00 */
[----:B------:R-:W2:Y:S01]  /*13320*/  LDL.LU R7, [R1+0x68] ;  /* 0x0000680001077983 */ /* 0x000ea20000300800 */
[----:B------:R-:W-:Y:S01]  /*13330*/  ISETP.NE.U32.AND P1, PT, RZ, UR6, PT ;  /* 0x00000006ff007c0c */ /* 0x000fe2000bf25070 */
[----:B------:R-:W-:Y:S01]  /*13340*/  IMAD.MOV.U32 R15, RZ, RZ, RZ ;  /* 0x000000ffff0f7224 */ /* 0x000fe200078e00ff */
[----:B------:R-:W-:Y:S01]  /*13350*/  ISETP.NE.U32.AND P0, PT, RZ, UR4, PT ;  /* 0x00000004ff007c0c */ /* 0x000fe2000bf05070 */
[----:B------:R-:W3:Y:S01]  /*13360*/  S2R R6, SR_TID.X ;  /* 0x0000000000067919 */ /* 0x000ee20000002100 */
[----:B------:R-:W-:Y:S02]  /*13370*/  ISETP.NE.AND.EX P1, PT, RZ, UR7, PT, P1 ;  /* 0x00000007ff007c0c */ /* 0x000fe4000bf25310 */
[----:B------:R-:W-:-:S02]  /*13380*/  ISETP.NE.AND.EX P0, PT, RZ, UR5, PT, P0 ;  /* 0x00000005ff007c0c */ /* 0x000fc4000bf05300 */
[----:B0-----:R-:W-:Y:S01]  /*13390*/  IADD3 R2, P2, R4, UR4, RZ ;  /* 0x0000000404027c10 */ /* 0x001fe2000ff5e0ff */
[----:B------:R-:W-:-:S03]  /*133a0*/  ULDC UR4, c[0x0][0xa88] ;  /* 0x0002a20000047ab9 */ /* 0x000fc60000000800 */
[----:B--2---:R-:W-:-:S05]  /*133b0*/  IADD3.X R3, R7, UR5, RZ, P2, !PT ;  /* 0x0000000507037c10 */ /* 0x004fca00097fe4ff */
[----:B------:R-:W-:Y:S01]  /*133c0*/  @P1 IADD3 R4, P2, R4, UR6, RZ ;  /* 0x0000000604041c10 */ /* 0x000fe2000ff5e0ff */
[----:B------:R-:W-:Y:S01]  /*133d0*/  IMAD.U32 R14, RZ, RZ, UR4 ;  /* 0x00000004ff0e7e24 */ /* 0x000fe2000f8e00ff */
[----:B------:R0:W5:Y:S02]  /*133e0*/  @P0 LDG.E R15, desc[UR40][R2.64] ;  /* 0x00000028020f0981 */ /* 0x000164000c1e1900 */
[----:B------:R-:W-:Y:S01]  /*133f0*/  @P1 IADD3.X R5, R7, UR7, RZ, P2, !PT ;  /* 0x0000000707051c10 */ /* 0x000fe200097fe4ff */
[----:B---3--:R-:W-:-:S04]  /*13400*/  VIADD R32, R6, 0xffffff80 ;  /* 0xffffff8006207836 */ /* 0x008fc80000000000 */
[----:B------:R0:W5:Y:S01]  /*13410*/  @P1 LDG.E R14, desc[UR40][R4.64] ;  /* 0x00000028040e1981 */ /* 0x000162000c1e1900 */
[----:B------:R-:W-:Y:S02]  /*13420*/  ISETP.GT.AND P3, PT, R32, 0xbf, PT ;  /* 0x000000bf2000780c */ /* 0x000fe40003f64270 */
[----:B------:R-:W-:Y:S01]  /*13430*/  ISETP.GT.AND P2, PT, R77, 0x1, PT ;  /* 0x000000014d00780c */ /* 0x000fe20003f44270 */
[----:B------:R-:W-:-:S12]  /*13440*/  @P1 BRA `(.L_x_1960) ;  /* 0x0000000000101947 */ /* 0x000fd80003800000 */
[----:B------:R-:W-:Y:S05]  /*13450*/  @!P0 BRA `(.L_x_1960) ;  /* 0x00000000000c8947 */ /* 0x000fea0003800000 */
[----:B0-----:R-:W2:Y:S04]  /*13460*/  LDG.E R5, desc[UR40][R2.64] ;  /* 0x0000002802057981 */ /* 0x001ea8000c1e1900 */
[----:B-----5:R-:W2:Y:S02]  /*13470*/  LDG.E R14, desc[UR40][R2.64+0x4] ;  /* 0x00000428020e7981 */ /* 0x020ea4000c1e1900 */
[----:B--2---:R-:W-:-:S07]  /*13480*/  IMAD.IADD R14, R14, 0x1, -R5 ;  /* 0x000000010e0e7824 */ /* 0x004fce00078e0a05 */
.L_x_1960:
[----:B0-----:R-:W2:Y:S04]  /*13490*/  LDL.LU R2, [R1+0x70] ;  /* 0x0000700001027983 */ /* 0x001ea80000300800 */
[----:B------:R-:W3:Y:S01]  /*134a0*/  LDL.LU R3, [R1+0x5c] ;  /* 0x00005c0001037983 */ /* 0x000ee20000300800 */
[----:B------:R-:W-:Y:S01]  /*134b0*/  BSSY B1, `(.L_x_1961) ;  /* 0x0000038000017945 */ /* 0x000fe20003800000 */
[----:B-----5:R-:W-:Y:S02]  /*134c0*/  SHF.R.S32.HI R24, RZ, 0x1f, R15 ;  /* 0x0000001fff187819 */ /* 0x020fe4000001140f */
[----:B--2---:R-:W-:Y:S02]  /*134d0*/  SEL R28, R2, RZ, !P0 ;  /* 0x000000ff021c7207 */ /* 0x004fe40004000000 */
[----:B---3--:R-:W-:Y:S01]  /*134e0*/  SEL R29, R3, RZ, !P0 ;  /* 0x000000ff031d7207 */ /* 0x008fe20004000000 */
[----:B------:R-:W-:Y:S06]  /*134f0*/  @P3 BRA `(.L_x_1962) ;  /* 0x0000000000cc3947 */ /* 0x000fec0003800000 */
[----:B------:R-:W2:Y:S01]  /*13500*/  LDL R3, [R1+0x3c] ;  /* 0x00003c0001037983 */ /* 0x000ea20000100800 */
[----:B------:R-:W0:Y:S02]  /*13510*/  LDC R33, c[0x0][0xbe8] ;  /* 0x0002fa00ff217b82 */ /* 0x000e240000000800 */
[----:B0-----:R-:W-:Y:S01]  /*13520*/  IMAD R2, R14, R33, RZ ;  /* 0x000000210e027224 */ /* 0x001fe200078e02ff */
[----:B--2---:R-:W-:-:S04]  /*13530*/  IADD3 R31, R3, -0x80, R6 ;  /* 0xffffff80031f7810 */ /* 0x004fc80007ffe006 */
        /* <DEDUP_REMOVED lines=9> */
[----:B------:R-:W0:Y:S08]  /*135d0*/  LDC.64 R2, c[0x0][0xba8] ;  /* 0x0002ea00ff027b82 */ /* 0x000e300000000a00 */
[----:B------:R-:W4:Y:S08]  /*135e0*/  LDC.64 R8, c[0x0][R30+0x220] ;  /* 0x000088001e087b82 */ /* 0x000f300000000a00 */
[----:B------:R-:W2:Y:S08]  /*135f0*/  LDC.64 R6, c[0x0][R30+0x218] ;  /* 0x000086001e067b82 */ /* 0x000eb00000000a00 */
[----:B------:R-:W5:Y:S08]  /*13600*/  LDC.64 R10, c[0x0][R30+0x228] ;  /* 0x00008a001e0a7b82 */ /* 0x000f700000000a00 */
[----:B------:R-:W1:Y:S08]  /*13610*/  LDC.64 R4, c[0x0][R30+0x210] ;  /* 0x000084001e047b82 */ /* 0x000e700000000a00 */
[----:B------:R-:W5:Y:S08]  /*13620*/  @P0 LDC R20, c[0x0][0xbec] ;  /* 0x0002fb00ff140b82 */ /* 0x000f700000000800 */
[----:B------:R-:W1:Y:S01]  /*13630*/  @P0 LDC R37, c[0x0][0xbf0] ;  /* 0x0002fc00ff250b82 */ /* 0x000e620000000800 */
[----:B----4-:R-:W-:-:S07]  /*13640*/  IMAD R9, R9, R29, RZ ;  /* 0x0000001d09097224 */ /* 0x010fce00078e02ff */
[----:B0-----:R-:W0:Y:S01]  /*13650*/  @!P3 LDC R2, c[0x0][0xb50] ;  /* 0x0002d400ff02bb82 */ /* 0x001e220000000800 */
[----:B------:R-:W-:Y:S02]  /*13660*/  IMAD R9, R8, R28, R9 ;  /* 0x0000001c08097224 */ /* 0x000fe400078e0209 */
[----:B-----5:R-:W-:-:S05]  /*13670*/  @P0 IMAD.HI.U32 R20, R31, R20, RZ ;  /* 0x000000141f140227 */ /* 0x020fca00078e00ff */
[----:B------:R-:W4:Y:S01]  /*13680*/  @!P3 LDC R3, c[0x0][0xb54] ;  /* 0x0002d500ff03bb82 */ /* 0x000f220000000800 */
[----:B-1----:R-:W-:Y:S01]  /*13690*/  @P0 SHF.R.U32.HI R21, RZ, R37, R20 ;  /* 0x00000025ff150219 */ /* 0x002fe20000011614 */
        /* <DEDUP_REMOVED lines=22> */
[----:B----4-:R-:W-:Y:S01]  /*13800*/  LEA.HI.X R3, R4, R3, R5, 0x2, P0 ;  /* 0x0000000304037211 */ /* 0x010fe200000f1405 */
[----:B------:R-:W-:-:S05]  /*13810*/  IMAD.MOV.U32 R5, RZ, RZ, -0x800000 ;  /* 0xff800000ff057424 */ /* 0x000fca00078e00ff */
[----:B------:R0:W-:Y:S03]  /*13820*/  STG.E desc[UR40][R2.64], R5 ;  /* 0x0000000502007986 */ /* 0x0001e6000c101928 */
.L_x_1962:
[----:B------:R-:W-:Y:S05]  /*13830*/  BSYNC B1 ;  /* 0x0000000000017941 */ /* 0x000fea0003800000 */
.L_x_1961:
[----:B------:R-:W-:Y:S05]  /*13840*/  @P2 BRA `(.L_x_1957) ;  /* 0x00000004002c2947 */ /* 0x000fea0003800000 */
[----:B------:R-:W2:Y:S01]  /*13850*/  LDL.LU R13, [R1+0x48] ;  /* 0x00004800010d7983 */ /* 0x000ea20000300800 */
[----:B------:R-:W3:Y:S01]  /*13860*/  LDC R11, c[0x0][0xbe8] ;  /* 0x0002fa00ff0b7b82 */ /* 0x000ee20000000800 */
[----:B------:R-:W-:Y:S01]  /*13870*/  SHF.R.S32.HI R10, RZ, 0x1f, R32 ;  /* 0x0000001fff0a7819 */ /* 0x000fe20000011420 */
[----:B------:R-:W-:Y:S01]  /*13880*/  ULDC.64 UR4, c[0x0][0xaa0] ;  /* 0x0002a80000047ab9 */ /* 0x000fe20000000a00 */
[----:B------:R-:W4:Y:S01]  /*13890*/  LDL.LU R12, [R1+0x3c] ;  /* 0x00003c00010c7983 */ /* 0x000f220000300800 */
[----:B0-----:R-:W-:Y:S01]  /*138a0*/  IMAD R2, R24, UR4, RZ ;  /* 0x0000000418027c24 */ /* 0x001fe2000f8e02ff */
        /* <DEDUP_REMOVED lines=11> */
[----:B------:R-:W0:Y:S08]  /*13960*/  @P0 LDC R7, c[0x0][0xbec] ;  /* 0x0002fb00ff070b82 */ /* 0x000e300000000800 */
[----:B------:R-:W3:Y:S01]  /*13970*/  @P0 LDC R9, c[0x0][0xbf0] ;  /* 0x0002fc00ff090b82 */ /* 0x000ee20000000800 */
[----:B--2---:R-:W-:-:S04]  /*13980*/  IMAD.WIDE.U32 R2, R13, UR4, R2 ;  /* 0x000000040d027c25 */ /* 0x004fc8000f8e0002 */
[----:B----4-:R-:W-:Y:S02]  /*13990*/  IMAD.IADD R8, R12, 0x1, R4 ;  /* 0x000000010c087824 */ /* 0x010fe400078e0204 */
[----:B------:R-:W-:Y:S01]  /*139a0*/  IMAD R3, R13, UR5, R3 ;  /* 0x000000050d037c24 */ /* 0x000fe2000f8e0203 */
[----:B------:R-:W-:Y:S01]  /*139b0*/  ULDC.64 UR4, c[0x0][0xae0] ;  /* 0x0002b80000047ab9 */ /* 0x000fe20000000a00 */
[----:B0-----:R-:W-:-:S04]  /*139c0*/  @P0 IMAD.HI.U32 R4, R8, R7, RZ ;  /* 0x0000000708040227 */ /* 0x001fc800078e00ff */
        /* <DEDUP_REMOVED lines=21> */
[----:B------:R-:W-:Y:S02]  /*13b20*/  IMAD.IADD R4, R10, 0x1, R12 ;  /* 0x000000010a047824 */ /* 0x000fe400078e020c */
[----:B------:R-:W-:Y:S01]  /*13b30*/  LEA.HI.X R8, R2, UR5, R3, 0x1, P0 ;  /* 0x0000000502087c11 */ /* 0x000fe200080f0c03 */
[----:B------:R-:W0:Y:S01]  /*13b40*/  SHFL.IDX PT, R9, R5, RZ, 0x181f ;  /* 0x00181fff05097589 */ /* 0x000e2200000e0000 */
        /* <DEDUP_REMOVED lines=12> */
[----:B------:R-:W1:Y:S04]  /*13c10*/  SHFL.IDX PT, R10, R8, 0x1, 0x181f ;  /* 0x00381f00080a7f89 */ /* 0x000e6800000e0000 */
[----:B------:R-:W1:Y:S01]  /*13c20*/  SHFL.IDX PT, R12, R8, 0x2, 0x181f ;  /* 0x00581f00080c7f89 */ /* 0x000e6200000e0000 */
[----:B0-----:R-:W-:-:S03]  /*13c30*/  @!P3 LEA R2, P6, R0, R9, 0x1 ;  /* 0x000000090002b211 */ /* 0x001fc600078c08ff */
[----:B------:R5:W0:Y:S01]  /*13c40*/  SHFL.IDX PT, R14, R8, 0x3, 0x181f ;  /* 0x00781f00080e7f89 */ /* 0x000a2200000e0000 */
[C---:B--2---:R-:W-:Y:S02]  /*13c50*/  @!P2 LEA R4, P5, R0.reuse, R11, 0x1 ;  /* 0x0000000b0004a211 */ /* 0x044fe400078a08ff */
[C---:B---3--:R-:W-:Y:S02]  /*13c60*/  @!P1 LEA R6, P4, R0.reuse, R13, 0x1 ;  /* 0x0000000d00069211 */ /* 0x048fe400078808ff */
[C---:B----4-:R-:W-:Y:S02]  /*13c70*/  @!P3 LEA.HI.X R3, R0.reuse, R7, R63, 0x1, P6 ;  /* 0x000000070003b211 */ /* 0x050fe400030f0c3f */
[----:B-----5:R-:W-:-:S03]  /*13c80*/  @!P0 LEA R8, P6, R0, R15, 0x1 ;  /* 0x0000000f00088211 */ /* 0x020fc600078c08ff */
[----:B------:R2:W-:Y:S01]  /*13c90*/  @!P3 ST.E.128 desc[UR40][R2.64], RZ ;  /* 0x000000ff0200b985 */ /* 0x0005e2000c101d28 */
[C-C-:B-1----:R-:W-:Y:S02]  /*13ca0*/  @!P2 LEA.HI.X R5, R0.reuse, R10, R63.reuse, 0x1, P5 ;  /* 0x0000000a0005a211 */ /* 0x142fe400028f0c3f */
[----:B------:R-:W-:-:S03]  /*13cb0*/  @!P1 LEA.HI.X R7, R0, R12, R63, 0x1, P4 ;  /* 0x0000000c00079211 */ /* 0x000fc600020f0c3f */
[----:B------:R2:W-:Y:S01]  /*13cc0*/  @!P2 ST.E.128 desc[UR40][R4.64], RZ ;  /* 0x000000ff0400a985 */ /* 0x0005e2000c101d28 */
[----:B0-----:R-:W-:-:S03]  /*13cd0*/  @!P0 LEA.HI.X R9, R0, R14, R63, 0x1, P6 ;  /* 0x0000000e00098211 */ /* 0x001fc600030f0c3f */
[----:B------:R2:W-:Y:S04]  /*13ce0*/  @!P1 ST.E.128 desc[UR40][R6.64], RZ ;  /* 0x000000ff06009985 */ /* 0x0005e8000c101d28 */
[----:B------:R2:W-:Y:S02]  /*13cf0*/  @!P0 ST.E.128 desc[UR40][R8.64], RZ ;  /* 0x000000ff08008985 */ /* 0x0005e4000c101d28 */
.L_x_1957:
[----:B------:R-:W-:Y:S05]  /*13d00*/  BSYNC B0 ;  /* 0x0000000000007941 */ /* 0x000fea0003800000 */
.L_x_1953:
[----:B------:R-:W-:Y:S02]  /*13d10*/  ULDC UR4, c[0x0][0xc3c] ;  /* 0x00030f0000047ab9 */ /* 0x000fe40000000800 */
[----:B------:R-:W-:-:S13]  /*13d20*/  ISETP.GE.AND P0, PT, R27, UR4, PT ;  /* 0x000000041b007c0c */ /* 0x000fda000bf06270 */
[----:B------:R-:W-:Y:S05]  /*13d30*/  @!P0 BRA `(.L_x_1963) ;  /* 0xfffffed400048947 */ /* 0x000fea000383ffff */
[----:B------:R-:W-:Y:S05]  /*13d40*/  BRA `(.L_x_1844) ;  /* 0x0000006800e87947 */ /* 0x000fea0003800000 */
.L_x_1842:
        /* <DEDUP_REMOVED lines=16> */
.L_x_1964:
        /* <DEDUP_REMOVED lines=44> */
.L_x_1968:
        /* <DEDUP_REMOVED lines=37> */
.L_x_1966:
        /* <DEDUP_REMOVED lines=13> */
.L_x_1969:
        /* <DEDUP_REMOVED lines=61> */
.L_x_1970:
        /* <DEDUP_REMOVED lines=60> */
.L_x_1971:
[----:B------:R-:W-:-:S05]  /*14bc0*/  LOP3.LUT R2, RZ, R2, RZ, 0x33, !PT ;  /* 0x00000002ff027212 */ /* 0x000fca00078e33ff */
[----:B------:R-:W-:Y:S01]  /*14bd0*/  IMAD.IADD R25, R25, 0x1, R2 ;  /* 0x0000000119197824 */ /* 0x000fe200078e0202 */
[----:B------:R-:W-:Y:S06]  /*14be0*/  BRA `(.L_x_1972) ;  /* 0x00000000000c7947 */ /* 0x000fec0003800000 */
.L_x_1967:
[----:B------:R-:W-:Y:S02]  /*14bf0*/  IMAD.MOV.U32 R25, RZ, RZ, RZ ;  /* 0x000000ffff197224 */ /* 0x000fe400078e00ff */
[----:B------:R-:W-:Y:S02]  /*14c00*/  IMAD.U32 R24, RZ, RZ, UR6 ;  /* 0x00000006ff187e24 */ /* 0x000fe4000f8e00ff */
[----:B------:R-:W-:-:S07]  /*14c10*/  IMAD.MOV.U32 R26, RZ, RZ, RZ ;  /* 0x000000ffff1a7224 */ /* 0x000fce00078e00ff */
.L_x_1972:
[----:B------:R-:W-:-:S13]  /*14c20*/  ISETP.NE.AND P0, PT, R0, RZ, PT ;  /* 0x000000ff0000720c */ /* 0x000fda0003f05270 */
[----:B------:R-:W0:Y:S01]  /*14c30*/  @!P0 S2R R3, SR_CgaCtaId ;  /* 0x0000000000038919 */ /* 0x000e220000008800 */
[----:B------:R-:W-:-:S04]  /*14c40*/  @!P0 MOV R0, 0x400 ;  /* 0x0000040000008802 */ /* 0x000fc80000000f00 */
[----:B0-----:R-:W-:-:S05]  /*14c50*/  @!P0 LEA R0, R3, R0, 0x18 ;  /* 0x0000000003008211 */ /* 0x001fca00078ec0ff */
[----:B------:R1:W-:Y:S01]  /*14c60*/  @!P0 STS.128 [R0+0x132d0], R24 ;  /* 0x0132d01800008388 */ /* 0x0003e20000000c00 */
[----:B------:R-:W-:Y:S06]  /*14c70*/  BAR.ARV 0x5, 0x200 ;  /* 0x0148000000007b1d */ /* 0x000fec0000002000 */
.L_x_1965:
        /* <DEDUP_REMOVED lines=54> */
.L_x_2079:
        /* <DEDUP_REMOVED lines=22> */
[C---:B------:R-:W-:Y:S01]  /*15140*/  IADD3.X R3, R14.reuse, UR7, RZ, P2, !PT ;  /* 0x000000070e037c10 */ /* 0x040fe200097fe4ff */
[----:B------:R-:W-:Y:S01]  /*15150*/  ULDC.64 UR6, c[0x0][0xa10] ;  /* 0x0002840000067ab9 */ /* 0x000fe20000000a00 */
[----:B------:R-:W-:Y:S01]  /*15160*/  ISETP.NE.U32.AND P1, PT, RZ, UR4, PT ;  /* 0x00000004ff007c0c */ /* 0x000fe2000bf25070 */
[----:B------:R-:W-:Y:S01]  /*15170*/  STL [R1+0x4], R14 ;  /* 0x0000040e01007387 */ /* 0x000fe20000100800 */
[C---:B------:R-:W-:Y:S01]  /*15180*/  IADD3 R6, P3, R17.reuse, UR4, RZ ;  /* 0x0000000411067c10 */ /* 0x040fe2000ff7e0ff */
        /* <DEDUP_REMOVED lines=28> */
[----:B--2---:R0:W-:Y:S01]  /*15350*/  STL [R1+0x1c], R8 ;  /* 0x00001c0801007387 */ /* 0x0041e20000100800 */
[----:B------:R-:W-:Y:S02]  /*15360*/  IMAD.MOV.U32 R13, RZ, RZ, R8 ;  /* 0x000000ffff0d7224 */ /* 0x000fe400078e0008 */
[----:B0-----:R-:W-:Y:S01]  /*15370*/  IMAD.U32 R8, RZ, RZ, UR5 ;  /* 0x00000005ff087e24 */ /* 0x001fe2000f8e00ff */
[----:B------:R-:W-:Y:S06]  /*15380*/  @P3 BRA `(.L_x_1974) ;  /* 0x0000000000143947 */ /* 0x000fec0003800000 */
[----:B------:R-:W-:Y:S05]  /*15390*/  @!P0 BRA `(.L_x_1974) ;  /* 0x0000000000108947 */ /* 0x000fea0003800000 */
[----:B------:R-:W2:Y:S04]  /*153a0*/  LDG.E R11, desc[UR40][R2.64] ;  /* 0x00000028020b7981 */ /* 0x000ea8000c1e1900 */
[----:B------:R-:W2:Y:S02]  /*153b0*/  LDG.E R2, desc[UR40][R2.64+0x4] ;  /* 0x0000042802027981 */ /* 0x000ea4000c1e1900 */
[----:B--2---:R-:W-:-:S05]  /*153c0*/  IMAD.IADD R13, R2, 0x1, -R11 ;  /* 0x00000001020d7824 */ /* 0x004fca00078e0a0b */
[----:B------:R0:W-:Y:S02]  /*153d0*/  STL [R1+0x1c], R13 ;  /* 0x00001c0d01007387 */ /* 0x0001e40000100800 */
.L_x_1974:
[C---:B------:R-:W-:Y:S01]  /*153e0*/  LOP3.LUT R2, R26.reuse, 0xff000000, RZ, 0xc0, !PT ;  /* 0xff0000001a027812 */ /* 0x040fe200078ec0ff */
        /* <DEDUP_REMOVED lines=15> */
.L_x_1975:
[----:B------:R-:W-:Y:S05]  /*154e0*/  @!P1 BRA `(.L_x_1976) ;  /* 0x00000000000c9947 */ /* 0x000fea0003800000 */
[----:B------:R-:W2:Y:S04]  /*154f0*/  LDG.E R10, desc[UR40][R6.64] ;  /* 0x00000028060a7981 */ /* 0x000ea8000c1e1900 */
[----:B------:R-:W2:Y:S02]  /*15500*/  LDG.E R6, desc[UR40][R6.64+0x4] ;  /* 0x0000042806067981 */ /* 0x000ea4000c1e1900 */
[----:B--2---:R-:W-:-:S07]  /*15510*/  IMAD.IADD R10, R6, 0x1, -R10 ;  /* 0x00000001060a7824 */ /* 0x004fce00078e0a0a */
.L_x_1976:
[----:B-1----:R-:W3:Y:S04]  /*15520*/  @P2 LDG.E R3, desc[UR40][R4.64] ;  /* 0x0000002804032981 */ /* 0x002ee8000c1e1900 */
[----:B------:R1:W3:Y:S01]  /*15530*/  @P2 LDG.E R4, desc[UR40][R4.64+0x4] ;  /* 0x0000042804042981 */ /* 0x0002e2000c1e1900 */
[----:B-----5:R-:W-:Y:S01]  /*15540*/  IMAD.IADD R10, R10, 0x1, -R9 ;  /* 0x000000010a0a7824 */ /* 0x020fe200078e0a09 */
[----:B------:R-:W-:Y:S01]  /*15550*/  LOP3.LUT R12, R2, 0xff, RZ, 0xc0, !PT ;  /* 0x000000ff020c7812 */ /* 0x000fe200078ec0ff */
[----:B------:R-:W-:Y:S04]  /*15560*/  BSSY B0, `(.L_x_1977) ;  /* 0x0000038000007945 */ /* 0x000fe80003800000 */
[----:B------:R4:W-:Y:S01]  /*15570*/  STL [R1], R12 ;  /* 0x0000000c01007387 */ /* 0x0009e20000100800 */
[----:B-1----:R-:W1:Y:S02]  /*15580*/  LDC R5, c[0x0][0x448] ;  /* 0x00011200ff057b82 */ /* 0x002e640000000800 */
[----:B-1----:R-:W-:-:S13]  /*15590*/  ISETP.NE.AND P0, PT, R5, 0x1, PT ;  /* 0x000000010500780c */ /* 0x002fda0003f05270 */
[----:B------:R-:W1:Y:S08]  /*155a0*/  @P0 LDC R5, c[0x0][0x44c] ;  /* 0x00011300ff050b82 */ /* 0x000e700000000800 */
[----:B------:R-:W0:Y:S01]  /*155b0*/  @P0 LDC R6, c[0x0][0x450] ;  /* 0x00011400ff060b82 */ /* 0x000e220000000800 */
[----:B---3--:R-:W-:Y:S02]  /*155c0*/  @P2 IMAD.IADD R8, R4, 0x1, -R3 ;  /* 0x0000000104082824 */ /* 0x008fe400078e0a03 */
[----:B------:R-:W-:-:S02]  /*155d0*/  IMAD R3, R25, 0xc0, RZ ;  /* 0x000000c019037824 */ /* 0x000fc400078e02ff */
[----:B------:R-:W-:Y:S02]  /*155e0*/  IMAD.IADD R20, R10, 0x1, R8 ;  /* 0x000000010a147824 */ /* 0x000fe400078e0208 */
[----:B------:R-:W-:-:S04]  /*155f0*/  VIADD R3, R3, 0xbf ;  /* 0x000000bf03037836 */ /* 0x000fc80000000000 */
[----:B-1----:R-:W-:-:S04]  /*15600*/  @P0 IMAD.HI.U32 R5, R3, R5, RZ ;  /* 0x0000000503050227 */ /* 0x002fc800078e00ff */
[----:B------:R-:W-:Y:S01]  /*15610*/  IMAD.MOV.U32 R4, RZ, RZ, R3 ;  /* 0x000000ffff047224 */ /* 0x000fe200078e0003 */
[----:B0-----:R-:W-:Y:S01]  /*15620*/  @P0 SHF.R.U32.HI R4, RZ, R6, R5 ;  /* 0x00000006ff040219 */ /* 0x001fe20000011605 */
[C---:B------:R-:W-:Y:S01]  /*15630*/  VIADD R3, R20.reuse, 0x9f ;  /* 0x0000009f14037836 */ /* 0x040fe20000000000 */
[----:B------:R-:W-:-:S03]  /*15640*/  IADD3 R20, R20, 0xa0, -R13 ;  /* 0x000000a014147810 */ /* 0x000fc60007ffe80d */
[----:B------:R-:W-:-:S04]  /*15650*/  IMAD.HI R3, R3, 0x66666667, RZ ;  /* 0x6666666703037827 */ /* 0x000fc800078e02ff */
[----:B------:R-:W-:Y:S01]  /*15660*/  IMAD.IADD R4, R20, 0x1, R4 ;  /* 0x0000000114047824 */ /* 0x000fe200078e0204 */
[----:B------:R-:W-:-:S03]  /*15670*/  SHF.R.U32.HI R21, RZ, 0x1f, R3 ;  /* 0x0000001fff157819 */ /* 0x000fc60000011603 */
[----:B------:R-:W-:Y:S01]  /*15680*/  IMAD.HI R4, R4, 0x66666667, RZ ;  /* 0x6666666704047827 */ /* 0x000fe200078e02ff */
[----:B------:R-:W-:-:S04]  /*15690*/  LEA.HI.SX32 R21, R3, R21, 0x1a ;  /* 0x0000001503157211 */ /* 0x000fc800078fd2ff */
[----:B------:R-:W-:-:S04]  /*156a0*/  SHF.R.U32.HI R5, RZ, 0x1f, R4 ;  /* 0x0000001fff057819 */ /* 0x000fc80000011604 */
[----:B------:R-:W-:Y:S02]  /*156b0*/  LEA.HI.SX32 R5, R4, R5, 0x1a ;  /* 0x0000000504057211 */ /* 0x000fe400078fd2ff */
[----:B------:R-:W-:Y:S01]  /*156c0*/  SHF.R.U32.HI R4, RZ, 0x10, R2 ;  /* 0x00000010ff047819 */ /* 0x000fe20000011602 */
[----:B------:R-:W-:Y:S01]  /*156d0*/  IMAD.MOV.U32 R2, RZ, RZ, RZ ;  /* 0x000000ffff027224 */ /* 0x000fe200078e00ff */
[----:B------:R-:W-:-:S04]  /*156e0*/  VIMNMX R5, R21, R5, PT ;  /* 0x0000000515057248 */ /* 0x000fc80003fe0100 */
[----:B------:R-:W-:-:S13]  /*156f0*/  ISETP.GE.AND P0, PT, R5, 0x1, PT ;  /* 0x000000010500780c */ /* 0x000fda0003f06270 */
[----:B----4-:R-:W-:Y:S05]  /*15700*/  @!P0 BRA `(.L_x_1978) ;  /* 0x0000000000748947 */ /* 0x010fea0003800000 */
        /* <DEDUP_REMOVED lines=8> */
[----:B------:R0:W1:Y:S02]  /*15790*/  F2I.FTZ.U32.TRUNC.NTZ R3, R2 ;  /* 0x0000000200037305 */ /* 0x000064000021f000 */
[----:B0-----:R-:W-:-:S04]  /*157a0*/  LOP3.LUT R2, R9, R6, RZ, 0x3c, !PT ;  /* 0x0000000609027212 */ /* 0x001fc800078e3cff */
[----:B------:R-:W-:Y:S01]  /*157b0*/  ISETP.GE.AND P3, PT, R2, RZ, PT ;  /* 0x000000ff0200720c */ /* 0x000fe20003f66270 */
[----:B-1----:R-:W-:-:S04]  /*157c0*/  IMAD.MOV R2, RZ, RZ, -R3 ;  /* 0x000000ffff027224 */ /* 0x002fc800078e0a03 */
[----:B--2---:R-:W-:Y:S02]  /*157d0*/  IMAD R11, R2, R7, RZ ;  /* 0x00000007020b7224 */ /* 0x004fe400078e02ff */
        /* <DEDUP_REMOVED lines=16> */
.L_x_1978:
[----:B------:R-:W-:Y:S05]  /*158e0*/  BSYNC B0 ;  /* 0x0000000000007941 */ /* 0x000fea0003800000 */
.L_x_1977:
[-C--:B------:R-:W-:Y:S01]  /*158f0*/  IMAD R3, R12, R2.reuse, RZ ;  /* 0x000000020c037224 */ /* 0x080fe200078e02ff */
[----:B------:R-:W-:Y:S04]  /*15900*/  BSSY B0, `(.L_x_1979) ;  /* 0x00000d5000007945 */ /* 0x000fe80003800000 */
        /* <DEDUP_REMOVED lines=22> */
[----:B------:R0:W1:Y:S02]  /*15a70*/  SHFL.IDX PT, R14, R6, RZ, 0x1f ;  /* 0x00001fff060e7589 */ /* 0x00006400000e0000 */
.L_x_2114:
[----:B-1----:R-:W-:Y:S02]  /*15a80*/  ISETP.NE.AND P0, PT, R14, RZ, PT ;  /* 0x000000ff0e00720c */ /* 0x002fe40003f05270 */
[----:B------:R-:W-:-:S11]  /*15a90*/  PLOP3.LUT P6, PT, PT, PT, PT, 0x8, 0x0 ;  /* 0x000000000000781c */ /* 0x000fd60003fce170 */
[----:B------:R-:W-:Y:S05]  /*15aa0*/  @P0 BRA `(.L_x_1982) ;  /* 0x00000000000c0947 */ /* 0x000fea0003800000 */
[----:B------:R-:W-:-:S03]  /*15ab0*/  UMOV UR4, 0xffffffff ;  /* 0xffffffff00047882 */ /* 0x000fc60000000000 */
[----:B------:R-:W-:Y:S05]  /*15ac0*/  BRA.DIV UR4, `(.L_x_1983) ;  /* 0x00000056048c7947 */ /* 0x000fea000b800000 */
[----:B------:R-:W-:-:S13]  /*15ad0*/  ELECT P6, URZ, PT ;  /* 0x00000000003f782f */ /* 0x000fda00038c0000 */
.L_x_1982:
[----:B0-----:R-:W3:Y:S01]  /*15ae0*/  LDL R6, [R1+0x40] ;  /* 0x0000400001067983 */ /* 0x001ee20000100800 */
[----:B------:R-:W-:Y:S01]  /*15af0*/  BSSY B1, `(.L_x_1984) ;  /* 0x0000008000017945 */ /* 0x000fe20003800000 */
[----:B---3--:R-:W-:-:S05]  /*15b00*/  VIADD R6, R6, 0x1 ;  /* 0x0000000106067836 */ /* 0x008fca0000000000 */
[----:B------:R-:W-:-:S04]  /*15b10*/  LEA.HI R7, R6, R6, RZ, 0x1 ;  /* 0x0000000606077211 */ /* 0x000fc800078f08ff */
[----:B------:R-:W-:-:S05]  /*15b20*/  LOP3.LUT R7, R7, 0xfffffffe, RZ, 0xc0, !PT ;  /* 0xfffffffe07077812 */ /* 0x000fca00078ec0ff */
[----:B------:R-:W-:-:S05]  /*15b30*/  IMAD.IADD R6, R6, 0x1, -R7 ;  /* 0x0000000106067824 */ /* 0x000fca00078e0a07 */
[----:B------:R-:W-:-:S04]  /*15b40*/  SHF.L.U32 R6, R6, 0x1f, RZ ;  /* 0x0000001f06067819 */ /* 0x000fc800000006ff */
[----:B------:R-:W0:Y:S02]  /*15b50*/  SYNCS.PHASECHK.TRANS64.TRYWAIT P0, [R18+URZ+0x13220], R6 ;  /* 0x01322006120075a7 */ /* 0x000e24000800017f */
[----:B0-----:R-:W-:Y:S05]  /*15b60*/  @!P0 BRA `(.L_x_1985) ;  /* 0x0000005400848947 */ /* 0x001fea0003800000 */
.L_x_2117:
[----:B------:R-:W-:Y:S05]  /*15b70*/  BSYNC B1 ;  /* 0x0000000000017941 */ /* 0x000fea0003800000 */
.L_x_1984:
[----:B------:R-:W-:Y:S04]  /*15b80*/  BSSY B1, `(.L_x_1986) ;  /* 0x000004d000017945 */ /* 0x000fe80003800000 */
[----:B------:R-:W-:Y:S05]  /*15b90*/  @!P6 BRA `(.L_x_1987) ;  /* 0x00000004002ce947 */ /* 0x000fea0003800000 */
[----:B0-----:R-:W-:Y:S01]  /*15ba0*/  IMAD R6, R23, 0x8, R18 ;  /* 0x0000000817067824 */ /* 0x001fe200078e0212 */
[----:B------:R-:W-:Y:S01]  /*15bb0*/  SHF.L.U32 R10, R29, 0x1f, RZ ;  /* 0x0000001f1d0a7819 */ /* 0x000fe200000006ff */
[----:B------:R-:W0:Y:S01]  /*15bc0*/  S2R R7, SR_TID.X ;  /* 0x0000000000077919 */ /* 0x000e220000002100 */
[----:B------:R-:W-:Y:S02]  /*15bd0*/  BSSY B2, `(.L_x_1988) ;  /* 0x0000005000027945 */ /* 0x000fe40003800000 */
[----:B------:R-:W1:Y:S01]  /*15be0*/  SYNCS.PHASECHK.TRANS64.TRYWAIT P0, [R6+URZ+0x132a0], R10 ;  /* 0x0132a00a060075a7 */ /* 0x000e62000800017f */
[----:B0-----:R-:W-:-:S04]  /*15bf0*/  LOP3.LUT R7, R7, 0x7f, RZ, 0xc0, !PT ;  /* 0x0000007f07077812 */ /* 0x001fc800078ec0ff */
[----:B------:R-:W-:Y:S01]  /*15c00*/  ISETP.NE.AND P1, PT, R7, RZ, PT ;  /* 0x000000ff0700720c */ /* 0x000fe20003f25270 */
[----:B-1----:R-:W-:-:S12]  /*15c10*/  @!P0 BRA `(.L_x_1989) ;  /* 0x00000054006c8947 */ /* 0x002fd80003800000 */
.L_x_2118:
[----:B------:R-:W-:Y:S05]  /*15c20*/  BSYNC B2 ;  /* 0x0000000000027941 */ /* 0x000fea0003800000 */
.L_x_1988:
        /* <DEDUP_REMOVED lines=9> */
.L_x_1991:
[----:B------:R-:W-:Y:S05]  /*15cc0*/  BSYNC B2 ;  /* 0x0000000000027941 */ /* 0x000fea0003800000 */
.L_x_1990:
[----:B------:R-:W-:Y:S01]  /*15cd0*/  IMAD.MOV.U32 R12, RZ, RZ, RZ ;  /* 0x000000ffff0c7224 */ /* 0x000fe200078e00ff */
[----:B------:R-:W-:Y:S01]  /*15ce0*/  UIADD3 UR4, UP0, UR38, 0x570, URZ ;  /* 0x0000057026047890 */ /* 0x000fe2000ff1e03f */
[----:B------:R-:W-:Y:S01]  /*15cf0*/  IMAD R7, R5, 0xa0, R0 ;  /* 0x000000a005077824 */ /* 0x000fe200078e0200 */
[----:B------:R-:W-:Y:S01]  /*15d00*/  PLOP3.LUT P0, PT, PT, PT, PT, 0x80, 0x0 ;  /* 0x000000000000781c */ /* 0x000fe20003f0f070 */
[----:B--2---:R-:W-:Y:S01]  /*15d10*/  IMAD R11, R23, 0x2800, R18 ;  /* 0x00002800170b7824 */ /* 0x004fe200078e0212 */
[----:B------:R-:W-:Y:S01]  /*15d20*/  R2UR UR10, R12 ;  /* 0x000000000c0a72ca */ /* 0x000fe200000e0000 */
[----:B------:R-:W-:Y:S01]  /*15d30*/  VIADD R7, R7, 0xffffff60 ;  /* 0xffffff6007077836 */ /* 0x000fe20000000000 */
[----:B------:R-:W-:Y:S01]  /*15d40*/  UIADD3.X UR5, URZ, UR39, URZ, UP0, !UPT ;  /* 0x000000273f057290 */ /* 0x000fe200087fe43f */
[----:B------:R-:W-:Y:S01]  /*15d50*/  VIADD R8, R6, 0x13290 ;  /* 0x0001329006087836 */ /* 0x000fe20000000000 */
[----:B------:R-:W-:Y:S01]  /*15d60*/  UMOV UR6, 0x0 ;  /* 0x0000000000067882 */ /* 0x000fe20000000000 */
[----:B------:R-:W-:Y:S01]  /*15d70*/  VIADD R9, R11, 0xe000 ;  /* 0x0000e0000b097836 */ /* 0x000fe20000000000 */
[----:B------:R-:W-:-:S09]  /*15d80*/  UMOV UR7, 0x12f00000 ;  /* 0x12f0000000077882 */ /* 0x000fd20000000000 */
.L_x_1992:
        /* <DEDUP_REMOVED lines=13> */
.L_x_2119:
[----:B------:R-:W-:Y:S05]  /*15e60*/  BSYNC B2 ;  /* 0x0000000000027941 */ /* 0x000fea0003800000 */
.L_x_1993:
        /* <DEDUP_REMOVED lines=11> */
.L_x_1996:
[----:B------:R-:W-:Y:S05]  /*15f20*/  BSYNC B2 ;  /* 0x0000000000027941 */ /* 0x000fea0003800000 */
.L_x_1995:
        /* <DEDUP_REMOVED lines=8> */
.L_x_1997:
        /* <DEDUP_REMOVED lines=10> */
.L_x_1987:
[----:B------:R-:W-:Y:S05]  /*16050*/  BSYNC B1 ;  /* 0x0000000000017941 */ /* 0x000fea0003800000 */
.L_x_1986:
        /* <DEDUP_REMOVED lines=9> */
.L_x_2010:
        /* <DEDUP_REMOVED lines=11> */
.L_x_2120:
[----:B------:R-:W-:Y:S05]  /*161a0*/  BSYNC B2 ;  /* 0x0000000000027941 */ /* 0x000fea0003800000 */
.L_x_2000:
        /* <DEDUP_REMOVED lines=9> */
.L_x_2003:
[----:B------:R-:W-:Y:S05]  /*16240*/  BSYNC B2 ;  /* 0x0000000000027941 */ /* 0x000fea0003800000 */
.L_x_2002:
        /* <DEDUP_REMOVED lines=8> */
[----:B--2---:R-:W-:Y:S01]  /*162d0*/  VIADD R11, R8, 0xe000 ;  /* 0x0000e000080b7836 */ /* 0x004fe20000000000 */
[----:B------:R-:W-:Y:S01]  /*162e0*/  UMOV UR6, 0x0 ;  /* 0x0000000000067882 */ /* 0x000fe20000000000 */
[----:B------:R-:W-:-:S10]  /*162f0*/  UMOV UR7, 0x12f00000 ;  /* 0x12f0000000077882 */ /* 0x000fd40000000000 */
.L_x_2004:
        /* <DEDUP_REMOVED lines=13> */
.L_x_2121:
[----:B------:R-:W-:Y:S05]  /*163d0*/  BSYNC B2 ;  /* 0x0000000000027941 */ /* 0x000fea0003800000 */
.L_x_2005:
        /* <DEDUP_REMOVED lines=11> */
.L_x_2008:
[----:B------:R-:W-:Y:S05]  /*16490*/  BSYNC B2 ;  /* 0x0000000000027941 */ /* 0x000fea0003800000 */
.L_x_2007:
        /* <DEDUP_REMOVED lines=8> */
.L_x_2009:
        /* <DEDUP_REMOVED lines=10> */
.L_x_1999:
[----:B------:R-:W-:Y:S05]  /*165c0*/  BSYNC B1 ;  /* 0x0000000000017941 */ /* 0x000fea0003800000 */
.L_x_1998:
        /* <DEDUP_REMOVED lines=8> */
.L_x_1980:
[----:B------:R-:W-:Y:S05]  /*16650*/  BSYNC B0 ;  /* 0x0000000000007941 */ /* 0x000fea0003800000 */
.L_x_1979:
[----:B------:R-:W0:Y:S01]  /*16660*/  LDC R0, c[0x0][0x448] ;  /* 0x00011200ff007b82 */ /* 0x000e220000000800 */
[----:B------:R-:W-:Y:S01]  /*16670*/  IMAD.MOV.U32 R2, RZ, RZ, 0xc0 ;  /* 0x000000c0ff027424 */ /* 0x000fe200078e00ff */
[----:B------:R-:W-:Y:S01]  /*16680*/  ISETP.NE.AND P2, PT, R4, RZ, PT ;  /* 0x000000ff0400720c */ /* 0x000fe20003f45270 */
[----:B------:R-:W-:Y:S05]  /*16690*/  @!P0 WARPSYNC.ALL ;  /* 0x0000000000008948 */ /* 0x000fea0003800000 */
[----:B------:R-:W-:Y:S01]  /*166a0*/  IMAD R2, R25, R2, 0xbf ;  /* 0x000000bf19027424 */ /* 0x000fe200078e0202 */
[----:B------:R-:W-:Y:S06]  /*166b0*/  BSSY B0, `(.L_x_2011) ;  /* 0x000002a000007945 */ /* 0x000fec0003800000 */
[----:B------:R-:W1:Y:S08]  /*166c0*/  @!P2 LDC R4, c[0x0][0x9f0] ;  /* 0x00027c00ff04ab82 */ /* 0x000e700000000800 */
[----:B------:R-:W-:Y:S01]  /*166d0*/  @!P0 BAR.SYNC.DEFER_BLOCKING 0xc, 0x200 ;  /* 0x0308000000008b1d */ /* 0x000fe20000010000 */
[----:B0-----:R-:W-:-:S13]  /*166e0*/  ISETP.NE.AND P1, PT, R0, 0x1, PT ;  /* 0x000000010000780c */ /* 0x001fda0003f25270 */
[----:B------:R-:W0:Y:S08]  /*166f0*/  @P1 LDC R0, c[0x0][0x44c] ;  /* 0x00011300ff001b82 */ /* 0x000e300000000800 */
[----:B------:R-:W3:Y:S01]  /*16700*/  @P1 LDC R3, c[0x0][0x450] ;  /* 0x00011400ff031b82 */ /* 0x000ee20000000800 */
[----:B0-----:R-:W-:-:S05]  /*16710*/  @P1 IMAD.HI.U32 R0, R2, R0, RZ ;  /* 0x0000000002001227 */ /* 0x001fca00078e00ff */
[----:B---3--:R-:W-:-:S05]  /*16720*/  @P1 SHF.R.U32.HI R2, RZ, R3, R0 ;  /* 0x00000003ff021219 */ /* 0x008fca0000011600 */
[----:B------:R-:W-:-:S04]  /*16730*/  IMAD.IADD R0, R20, 0x1, R2 ;  /* 0x0000000114007824 */ /* 0x000fc800078e0202 */
[----:B------:R-:W-:-:S05]  /*16740*/  IMAD.HI R0, R0, 0x66666667, RZ ;  /* 0x6666666700007827 */ /* 0x000fca00078e02ff */
[----:B------:R-:W-:-:S04]  /*16750*/  SHF.R.U32.HI R2, RZ, 0x1f, R0 ;  /* 0x0000001fff027819 */ /* 0x000fc80000011600 */
[----:B------:R-:W-:Y:S01]  /*16760*/  LEA.HI.SX32 R2, R0, R2, 0x1a ;  /* 0x0000000200027211 */ /* 0x000fe200078fd2ff */
[----:B------:R-:W-:-:S03]  /*16770*/  IMAD.MOV.U32 R0, RZ, RZ, RZ ;  /* 0x000000ffff007224 */ /* 0x000fc600078e00ff */
[----:B------:R-:W-:-:S04]  /*16780*/  VIMNMX R21, R21, R2, PT ;  /* 0x0000000215157248 */ /* 0x000fc80003fe0100 */
[----:B------:R-:W-:-:S13]  /*16790*/  ISETP.GE.AND P1, PT, R21, 0x1, PT ;  /* 0x000000011500780c */ /* 0x000fda0003f26270 */
[----:B-1----:R-:W-:Y:S05]  /*167a0*/  @!P1 BRA `(.L_x_2012) ;  /* 0x0000000000689947 */ /* 0x002fea0003800000 */
[-C--:B------:R-:W-:Y:S02]  /*167b0*/  IABS R0, R4.reuse ;  /* 0x0000000400007213 */ /* 0x080fe40000000000 */
        /* <DEDUP_REMOVED lines=25> */
.L_x_2012:
[----:B------:R-:W-:Y:S05]  /*16950*/  BSYNC B0 ;  /* 0x0000000000007941 */ /* 0x000fea0003800000 */
.L_x_2011:
[----:B------:R-:W3:Y:S02]  /*16960*/  LDL.LU R2, [R1] ;  /* 0x0000000001027983 */ /* 0x000ee40000300800 */
[----:B---3--:R-:W-:-:S05]  /*16970*/  IMAD R3, R2, R0, RZ ;  /* 0x0000000002037224 */ /* 0x008fca00078e02ff */
        /* <DEDUP_REMOVED lines=11> */
[----:B------:R-:W1:Y:S01]  /*16a30*/  LDC.64 R2, c[0x0][0xc60] ;  /* 0x00031800ff027b82 */ /* 0x000e620000000a00 */
[----:B------:R-:W0:Y:S02]  /*16a40*/  FLO.U32 R0, UR4 ;  /* 0x0000000400007d00 */ /* 0x000e2400080e0000 */
[----:B0-----:R-:W-:-:S06]  /*16a50*/  ISETP.EQ.U32.AND P0, PT, R0, R5, PT ;  /* 0x000000050000720c */ /* 0x001fcc0003f02070 */
[----:B------:R-:W1:Y:S07]  /*16a60*/  POPC R5, UR4 ;  /* 0x0000000400057d09 */ /* 0x000e6e0008000000 */
[----:B-1----:R-:W3:Y:S01]  /*16a70*/  @P0 ATOMG.E.ADD.STRONG.GPU PT, R3, desc[UR40][R2.64], R5 ;  /* 0x00000005020309a8 */ /* 0x002ee200081ee1e8 */
[----:B------:R-:W0:Y:S02]  /*16a80*/  S2R R4, SR_LTMASK ;  /* 0x0000000000047919 */ /* 0x000e240000003900 */
[----:B0-----:R-:W-:-:S04]  /*16a90*/  LOP3.LUT R4, R4, UR4, RZ, 0xc0, !PT ;  /* 0x0000000404047c12 */ /* 0x001fc8000f8ec0ff */
[----:B------:R-:W0:Y:S01]  /*16aa0*/  POPC R7, R4 ;  /* 0x0000000400077309 */ /* 0x000e220000000000 */
[----:B---3--:R-:W0:Y:S02]  /*16ab0*/  SHFL.IDX PT, R0, R3, R0, 0x1f ;  /* 0x00001f0003007589 */ /* 0x008e2400000e0000 */
[----:B0-----:R-:W-:Y:S01]  /*16ac0*/  IADD3 R24, R0, UR36, R7 ;  /* 0x0000002400187c10 */ /* 0x001fe2000fffe007 */
[----:B------:R-:W-:Y:S06]  /*16ad0*/  BRA `(.L_x_2014) ;  /* 0x0000002800787947 */ /* 0x000fec0003800000 */
.L_x_2013:
        /* <DEDUP_REMOVED lines=14> */
[----:B--2---:R-:W-:Y:S02]  /*16bc0*/  IMAD.U32 R11, RZ, RZ, UR5 ;  /* 0x00000005ff0b7e24 */ /* 0x004fe4000f8e00ff */
[----:B------:R-:W-:Y:S02]  /*16bd0*/  IMAD.MOV.U32 R8, RZ, RZ, 0x70 ;  /* 0x00000070ff087424 */ /* 0x000fe400078e00ff */
[----:B------:R-:W-:Y:S02]  /*16be0*/  IMAD.MOV.U32 R12, RZ, RZ, 0x1 ;  /* 0x00000001ff0c7424 */ /* 0x000fe400078e00ff */
[----:B------:R-:W-:-:S07]  /*16bf0*/  IMAD.MOV.U32 R13, RZ, RZ, RZ ;  /* 0x000000ffff0d7224 */ /* 0x000fce00078e00ff */
[----:B------:R-:W-:-:S07]  /*16c00*/  LEPC R20, `(.L_x_2016) ;  /* 0x000000001014794e */ /* 0x000fce0000000000 */
[----:B0-----:R-:W-:Y:S05]  /*16c10*/  CALL.ABS.NOINC R2 ;  /* 0x0000000002007343 */ /* 0x001fea0003c00000 */
.L_x_2016:
[----:B------:R-:W-:Y:S05]  /*16c20*/  BSYNC B6 ;  /* 0x0000000000067941 */ /* 0x000fea0003800000 */
.L_x_2015:
        /* <DEDUP_REMOVED lines=22> */
.L_x_2018:
[----:B------:R-:W-:Y:S05]  /*16d90*/  BSYNC B6 ;  /* 0x0000000000067941 */ /* 0x000fea0003800000 */
.L_x_2017:
        /* <DEDUP_REMOVED lines=20> */
.L_x_2020:
[----:B------:R-:W-:Y:S05]  /*16ee0*/  BSYNC B6 ;  /* 0x0000000000067941 */ /* 0x000fea0003800000 */
.L_x_2019:
        /* <DEDUP_REMOVED lines=19> */
.L_x_2022:
[----:B------:R-:W-:Y:S05]  /*17020*/  BSYNC B6 ;  /* 0x0000000000067941 */ /* 0x000fea0003800000 */
.L_x_2021:
[----:B------:R-:W3:Y:S01]  /*17030*/  LDL.LU R20, [R1+0x4] ;  /* 0x0000040001147983 */ /* 0x000ee20000300800 */
[----:B------:R-:W-:Y:S02]  /*17040*/  ULDC.64 UR4, c[0x0][0x9f8] ;  /* 0x00027e0000047ab9 */ /* 0x000fe40000000a00 */
[----:B------:R-:W-:-:S04]  /*17050*/  ISETP.NE.U32.AND P0, PT, RZ, UR4, PT ;  /* 0x00000004ff007c0c */ /* 0x000fc8000bf05070 */
[----:B------:R-:W-:-:S13]  /*17060*/  ISETP.NE.AND.EX P0, PT, RZ, UR5, PT, P0 ;  /* 0x00000005ff007c0c */ /* 0x000fda000bf05300 */
[----:B------:R-:W-:-:S04]  /*17070*/  @P0 IADD3 R2, P1, R17, UR4, RZ ;  /* 0x0000000411020c10 */ /* 0x000fc8000ff3e0ff */
[----:B---3--:R-:W-:Y:S01]  /*17080*/  @P0 IADD3.X R3, R20, UR5, RZ, P1, !PT ;  /* 0x0000000514030c10 */ /* 0x008fe20008ffe4ff */
[----:B------:R-:W-:-:S04]  /*17090*/  ULDC.64 UR4, c[0x0][0xa08] ;  /* 0x0002820000047ab9 */ /* 0x000fc80000000a00 */
[----:B------:R0:W3:Y:S02]  /*170a0*/  @P0 LDG.E R26, desc[UR40][R2.64] ;  /* 0x00000028021a0981 */ /* 0x0000e4000c1e1900 */
[----:B0-----:R-:W0:Y:S02]  /*170b0*/  LDC.64 R2, c[0x0][0x418] ;  /* 0x00010600ff027b82 */ /* 0x001e240000000a00 */
[----:B0-----:R-:W-:Y:S01]  /*170c0*/  LOP3.LUT P0, RZ, R2, UR4, RZ, 0xfc, !PT ;  /* 0x0000000402ff7c12 */ /* 0x001fe2000f80fcff */
[----:B------:R-:W-:-:S03]  /*170d0*/  UMOV UR4, 0xffffffff ;  /* 0xffffffff00047882 */ /* 0x000fc60000000000 */
[----:B------:R-:W-:Y:S02]  /*170e0*/  LOP3.LUT P0, RZ, R3, UR5, RZ, 0xfc, P0 ;  /* 0x0000000503ff7c12 */ /* 0x000fe4000800fcff */
[----:B---3--:R-:W-:Y:S02]  /*170f0*/  SHF.R.S32.HI R8, RZ, 0x1f, R26 ;  /* 0x0000001fff087819 */ /* 0x008fe4000001141a */
[----:B------:R-:W-:-:S03]  /*17100*/  SEL R17, R26, RZ, !P0 ;  /* 0x000000ff1a117207 */ /* 0x000fc60004000000 */
[----:B------:R0:W-:Y:S01]  /*17110*/  STL [R1+0x4], R8 ;  /* 0x0000040801007387 */ /* 0x0001e20000100800 */
[----:B------:R-:W-:Y:S05]  /*17120*/  BRA.DIV UR4, `(.L_x_2023) ;  /* 0x0000004204787947 */ /* 0x000fea000b800000 */
[----:B------:R-:W1:Y:S02]  /*17130*/  S2R R0, SR_TID.X ;  /* 0x0000000000007919 */ /* 0x000e640000002100 */
[----:B-1----:R-:W-:-:S04]  /*17140*/  SHF.R.U32.HI R0, RZ, 0x5, R0 ;  /* 0x00000005ff007819 */ /* 0x002fc80000011600 */
[----:B------:R-:W-:-:S05]  /*17150*/  LOP3.LUT R0, R0, 0x3, RZ, 0xc0, !PT ;  /* 0x0000000300007812 */ /* 0x000fca00078ec0ff */
[----:B------:R1:W3:Y:S02]  /*17160*/  SHFL.IDX PT, R14, R0, RZ, 0x1f ;  /* 0x00001fff000e7589 */ /* 0x0002e400000e0000 */
.L_x_2124:
        /* <DEDUP_REMOVED lines=8> */
.L_x_2127:
[----:B------:R-:W-:Y:S05]  /*171f0*/  @!P6 BRA `(.L_x_2024) ;  /* 0x000000040040e947 */ /* 0x000fea0003800000 */
[----:B-1----:R-:W3:Y:S01]  /*17200*/  LDL R0, [R1+0x24] ;  /* 0x0000240001007983 */ /* 0x002ee20000100800 */
[----:B------:R-:W-:-:S04]  /*17210*/  ISETP.NE.U32.AND P0, PT, R2, RZ, PT ;  /* 0x000000ff0200720c */ /* 0x000fc80003f05070 */
[----:B------:R-:W-:Y:S01]  /*17220*/  ISETP.NE.AND.EX P0, PT, R3, RZ, PT, P0 ;  /* 0x000000ff0300720c */ /* 0x000fe20003f05300 */
[----:B---3--:R-:W-:-:S12]  /*17230*/  VIADD R0, R0, 0xffffffff ;  /* 0xffffffff00007836 */ /* 0x008fd80000000000 */
[----:B------:R-:W-:Y:S05]  /*17240*/  @!P0 BRA `(.L_x_2026) ;  /* 0x0000000000448947 */ /* 0x000fea0003800000 */
[----:B------:R-:W1:Y:S01]  /*17250*/  LDC R7, c[0x0][0x43c] ;  /* 0x00010f00ff077b82 */ /* 0x000e620000000800 */
[----:B------:R-:W-:Y:S01]  /*17260*/  ULDC.64 UR4, c[0x0][0x428] ;  /* 0x00010a0000047ab9 */ /* 0x000fe20000000a00 */
[----:B-1----:R-:W-:-:S13]  /*17270*/  ISETP.NE.AND P0, PT, R7, 0x1, PT ;  /* 0x000000010700780c */ /* 0x002fda0003f05270 */
[----:B------:R-:W1:Y:S02]  /*17280*/  @P0 LDC.64 R4, c[0x0][0x440] ;  /* 0x00011000ff040b82 */ /* 0x000e640000000a00 */
        /* <DEDUP_REMOVED lines=13> */
.L_x_2026:
[----:B------:R-:W-:Y:S01]  /*17360*/  IMAD R4, R19, 0x8, R18 ;  /* 0x0000000813047824 */ /* 0x000fe200078e0212 */
[----:B-1----:R-:W-:Y:S01]  /*17370*/  SHF.L.U32 R3, R28, 0x1f, RZ ;  /* 0x0000001f1c037819 */ /* 0x002fe200000006ff */
[----:B------:R-:W1:Y:S03]  /*17380*/  S2R R2, SR_TID.X ;  /* 0x0000000000027919 */ /* 0x000e660000002100 */
[----:B------:R-:W3:Y:S01]  /*17390*/  SYNCS.PHASECHK.TRANS64.TRYWAIT P0, [R4+URZ+0x13280], R3 ;  /* 0x01328003040075a7 */ /* 0x000ee2000800017f */
[----:B-1----:R-:W-:-:S04]  /*173a0*/  LOP3.LUT R2, R2, 0x7f, RZ, 0xc0, !PT ;  /* 0x0000007f02027812 */ /* 0x002fc800078ec0ff */
[----:B------:R-:W-:Y:S01]  /*173b0*/  ISETP.NE.AND P1, PT, R2, RZ, PT ;  /* 0x000000ff0200720c */ /* 0x000fe20003f25270 */
[----:B---3--:R-:W-:-:S12]  /*173c0*/  @!P0 BRA `(.L_x_2027) ;  /* 0x0000004000248947 */ /* 0x008fd80003800000 */
.L_x_2128:
        /* <DEDUP_REMOVED lines=8> */
.L_x_2028:
        /* <DEDUP_REMOVED lines=18> */
.L_x_2129:
[----:B------:R-:W-:Y:S05]  /*17570*/  @P1 BRA `(.L_x_2030) ;  /* 0x00000000001c1947 */ /* 0x000fea0003800000 */
[----:B------:R-:W4:Y:S01]  /*17580*/  S2R R5, SR_TID.X ;  /* 0x0000000000057919 */ /* 0x000f220000002100 */
[----:B-1-3--:R-:W-:-:S04]  /*17590*/  IMAD.MOV.U32 R3, RZ, RZ, 0x2800 ;  /* 0x00002800ff037424 */ /* 0x00afc800078e00ff */
[----:B------:R1:W-:Y:S01]  /*175a0*/  SYNCS.ARRIVE.TRANS64 RZ, [R4+URZ+0x13230], R3 ;  /* 0x0132300304ff79a7 */ /* 0x0003e2000800003f */
[----:B----4-:R-:W-:-:S04]  /*175b0*/  LOP3.LUT R5, R5, 0x1f, RZ, 0xc0, !PT ;  /* 0x0000001f05057812 */ /* 0x010fc800078ec0ff */
[----:B------:R-:W-:-:S13]  /*175c0*/  ISETP.NE.AND P0, PT, R5, RZ, PT ;  /* 0x000000ff0500720c */ /* 0x000fda0003f05270 */
[----:B-1----:R-:W-:Y:S05]  /*175d0*/  @!P0 BRA `(.L_x_2030) ;  /* 0x0000000000048947 */ /* 0x002fea0003800000 */
[----:B------:R-:W-:Y:S01]  /*175e0*/  BPT.TRAP 0x1 ;  /* 0x000000040000795c */ /* 0x000fe20000300000 */
.L_x_2030:
        /* <DEDUP_REMOVED lines=17> */
.L_x_2024:
[----:B-1-3--:R-:W3:Y:S04]  /*17700*/  LDL.LU R4, [R1+0x18] ;  /* 0x0000180001047983 */ /* 0x00aee80000300800 */
[----:B------:R-:W4:Y:S04]  /*17710*/  LDL.LU R6, [R1+0x14] ;  /* 0x0000140001067983 */ /* 0x000f280000300800 */
[----:B------:R-:W5:Y:S01]  /*17720*/  LDL.LU R3, [R1+0x34] ;  /* 0x0000340001037983 */ /* 0x000f620000300800 */
        /* <DEDUP_REMOVED lines=9> */
[----:B---3--:R-:W-:Y:S02]  /*177c0*/  SHF.R.S32.HI R2, RZ, 0x1f, R4 ;  /* 0x0000001fff027819 */ /* 0x008fe40000011404 */
[----:B----4-:R-:W-:-:S03]  /*177d0*/  SEL R6, R6, RZ, !P0 ;  /* 0x000000ff06067207 */ /* 0x010fc60004000000 */
[----:B------:R-:W-:-:S04]  /*177e0*/  IMAD R2, R2, UR4, RZ ;  /* 0x0000000402027c24 */ /* 0x000fc8000f8e02ff */
[C---:B------:R-:W-:Y:S01]  /*177f0*/  IMAD R0, R4.reuse, UR5, R2 ;  /* 0x0000000504007c24 */ /* 0x040fe2000f8e0202 */
[----:B-----5:R-:W-:Y:S01]  /*17800*/  SEL R2, R3, RZ, !P0 ;  /* 0x000000ff03027207 */ /* 0x020fe20004000000 */
[----:B------:R-:W-:-:S04]  /*17810*/  IMAD.WIDE.U32 R4, R4, UR4, RZ ;  /* 0x0000000404047c25 */ /* 0x000fc8000f8e00ff */
[----:B------:R-:W-:Y:S01]  /*17820*/  IMAD.IADD R0, R5, 0x1, R0 ;  /* 0x0000000105007824 */ /* 0x000fe200078e0200 */
[----:B------:R1:W-:Y:S04]  /*17830*/  STL.64 [R1+0x28], R4 ;  /* 0x0000280401007387 */ /* 0x0003e80000100a00 */
[----:B------:R1:W-:Y:S04]  /*17840*/  STL [R1+0x14], R6 ;  /* 0x0000140601007387 */ /* 0x0003e80000100800 */
[----:B------:R1:W-:Y:S04]  /*17850*/  STL [R1+0x34], R2 ;  /* 0x0000340201007387 */ /* 0x0003e80000100800 */
[----:B------:R1:W-:Y:S01]  /*17860*/  STL [R1+0x18], R0 ;  /* 0x0000180001007387 */ /* 0x0003e20000100800 */
[----:B------:R-:W-:Y:S05]  /*17870*/  @!P1 BRA `(.L_x_2032) ;  /* 0x0000000000409947 */ /* 0x000fea0003800000 */
[----:B-1----:R-:W-:Y:S01]  /*17880*/  MOV R2, 0x0 ;  /* 0x0000000000027802 */ /* 0x002fe20000000f00 */
        /* <DEDUP_REMOVED lines=8> */
[----:B------:R-:W-:Y:S02]  /*17910*/  IMAD.U32 R10, RZ, RZ, UR8 ;  /* 0x00000008ff0a7e24 */ /* 0x000fe4000f8e00ff */
[----:B--2---:R-:W-:Y:S02]  /*17920*/  IMAD.U32 R11, RZ, RZ, UR9 ;  /* 0x00000009ff0b7e24 */ /* 0x004fe4000f8e00ff */
[----:B0-----:R-:W-:Y:S02]  /*17930*/  IMAD.MOV.U32 R8, RZ, RZ, 0x70 ;  /* 0x00000070ff087424 */ /* 0x001fe400078e00ff */
[----:B------:R-:W-:Y:S02]  /*17940*/  IMAD.MOV.U32 R12, RZ, RZ, 0x1 ;  /* 0x00000001ff0c7424 */ /* 0x000fe400078e00ff */
[----:B------:R-:W-:-:S07]  /*17950*/  IMAD.MOV.U32 R13, RZ, RZ, RZ ;  /* 0x000000ffff0d7224 */ /* 0x000fce00078e00ff */
[----:B------:R-:W-:-:S07]  /*17960*/  LEPC R20, `(.L_x_2032) ;  /* 0x000000001014794e */ /* 0x000fce0000000000 */
[----:B-1----:R-:W-:Y:S05]  /*17970*/  CALL.ABS.NOINC R2 ;  /* 0x0000000002007343 */ /* 0x002fea0003c00000 */
.L_x_2032:
[----:B------:R-:W-:Y:S05]  /*17980*/  BSYNC B6 ;  /* 0x0000000000067941 */ /* 0x000fea0003800000 */
.L_x_2031:
[----:B------:R-:W3:Y:S01]  /*17990*/  LDL.LU R20, [R1+0x18] ;  /* 0x0000180001147983 */ /* 0x000ee20000300800 */
[----:B------:R-:W4:Y:S01]  /*179a0*/  LDC R9, c[0x0][0x448] ;  /* 0x00011200ff097b82 */ /* 0x000f220000000800 */
[----:B------:R-:W-:Y:S01]  /*179b0*/  ULDC.64 UR4, c[0x0][0x2d8] ;  /* 0x0000b60000047ab9 */ /* 0x000fe20000000a00 */
[----:B------:R-:W-:Y:S01]  /*179c0*/  ULDC.64 UR6, c[0x0][0x2e0] ;  /* 0x0000b80000067ab9 */ /* 0x000fe20000000a00 */
[----:B-1----:R-:W3:Y:S01]  /*179d0*/  LDL.LU.64 R2, [R1+0x28] ;  /* 0x0000280001027983 */ /* 0x002ee20000300a00 */
        /* <DEDUP_REMOVED lines=65> */
[----:B-1----:R-:W-:Y:S06]  /*17df0*/  BRA.DIV UR4, `(.L_x_2033) ;  /* 0x0000003604c07947 */ /* 0x002fec000b800000 */
[----:B------:R-:W2:Y:S01]  /*17e00*/  LDL.LU R6, [R1+0x1c] ;  /* 0x00001c0001067983 */ /* 0x000ea20000300800 */
[----:B------:R-:W-:-:S03]  /*17e10*/  IMAD R25, R25, 0xc0, R21 ;  /* 0x000000c019197824 */ /* 0x000fc600078e0215 */
[----:B------:R-:W0:Y:S04]  /*17e20*/  SHFL.IDX PT, R7, R0, RZ, 0x1c1f ;  /* 0x001c1fff00077589 */ /* 0x000e2800000e0000 */
[----:B------:R-:W-:Y:S04]  /*17e30*/  SHFL.IDX PT, R8, R2, RZ, 0x1c1f ;  /* 0x001c1fff02087589 */ /* 0x000fe800000e0000 */
[----:B------:R-:W-:Y:S01]  /*17e40*/  SHFL.IDX PT, R2, R2, 0x1, 0x1c1f ;  /* 0x003c1f0002027f89 */ /* 0x000fe200000e0000 */
[----:B--2---:R-:W-:-:S03]  /*17e50*/  IMAD R5, R6, R9, RZ ;  /* 0x0000000906057224 */ /* 0x004fc600078e02ff */
[----:B------:R-:W1:Y:S02]  /*17e60*/  SHFL.IDX PT, R6, R4, RZ, 0x1c1f ;  /* 0x001c1fff04067589 */ /* 0x000e6400000e0000 */
[----:B------:R-:W-:-:S13]  /*17e70*/  ISETP.GE.AND P1, PT, R25, R5, PT ;  /* 0x000000051900720c */ /* 0x000fda0003f26270 */
[----:B0-----:R-:W-:-:S05]  /*17e80*/  @!P1 IADD3 R7, P2, R20, R7, RZ ;  /* 0x0000000714079210 */ /* 0x001fca0007f5e0ff */
[----:B-1----:R-:W-:-:S05]  /*17e90*/  @!P1 IMAD.X R6, RZ, RZ, R6, P2 ;  /* 0x000000ffff069224 */ /* 0x002fca00010e0606 */
[----:B------:R-:W-:-:S04]  /*17ea0*/  @!P1 LOP3.LUT R7, R7, R6, RZ, 0x3c, !PT ;  /* 0x0000000607079212 */ /* 0x000fc800078e3cff */
[----:B------:R-:W-:-:S04]  /*17eb0*/  @!P1 LOP3.LUT R6, R7, R6, RZ, 0x3c, !PT ;  /* 0x0000000607069212 */ /* 0x000fc800078e3cff */
[----:B------:R-:W-:-:S05]  /*17ec0*/  @!P1 LOP3.LUT R7, R7, R6, RZ, 0x3c, !PT ;  /* 0x0000000607079212 */ /* 0x000fca00078e3cff */
[----:B-----5:R0:W-:Y:S02]  /*17ed0*/  @!P1 LDGSTS.E.BYPASS.LTC128B.128 [R10+0xb000], desc[UR40][R6.64], !P0 ;  /* 0x0b000000060a9fae */ /* 0x0201e4000c101d68 */
[----:B0-----:R-:W-:Y:S02]  /*17ee0*/  VIADD R6, R25, 0x20 ;  /* 0x0000002019067836 */ /* 0x001fe40000000000 */
[----:B------:R-:W0:Y:S03]  /*17ef0*/  SHFL.IDX PT, R7, R0, 0x1, 0x1c1f ;  /* 0x003c1f0000077f89 */ /* 0x000e2600000e0000 */
[----:B------:R-:W-:Y:S02]  /*17f00*/  ISETP.GE.AND P1, PT, R6, R5, PT ;  /* 0x000000050600720c */ /* 0x000fe40003f26270 */
[----:B------:R-:W1:Y:S11]  /*17f10*/  SHFL.IDX PT, R6, R4, 0x1, 0x1c1f ;  /* 0x003c1f0004067f89 */ /* 0x000e7600000e0000 */
[----:B0-----:R-:W-:-:S05]  /*17f20*/  @!P1 IADD3 R7, P2, R20, R7, RZ ;  /* 0x0000000714079210 */ /* 0x001fca0007f5e0ff */
[----:B-1----:R-:W-:-:S05]  /*17f30*/  @!P1 IMAD.X R6, RZ, RZ, R6, P2 ;  /* 0x000000ffff069224 */ /* 0x002fca00010e0606 */
[----:B------:R-:W-:-:S04]  /*17f40*/  @!P1 LOP3.LUT R7, R7, R6, RZ, 0x3c, !PT ;  /* 0x0000000607079212 */ /* 0x000fc800078e3cff */
[----:B------:R-:W-:-:S04]  /*17f50*/  @!P1 LOP3.LUT R6, R7, R6, RZ, 0x3c, !PT ;  /* 0x0000000607069212 */ /* 0x000fc800078e3cff */
[----:B------:R-:W-:-:S05]  /*17f60*/  @!P1 LOP3.LUT R7, R7, R6, RZ, 0x3c, !PT ;  /* 0x0000000607079212 */ /* 0x000fca00078e3cff */
[----:B------:R0:W-:Y:S02]  /*17f70*/  @!P1 LDGSTS.E.BYPASS.LTC128B.128 [R10+0xb800], desc[UR40][R6.64], !P0 ;  /* 0x0b800000060a9fae */ /* 0x0001e4000c101d68 */
[----:B0-----:R-:W-:Y:S02]  /*17f80*/  VIADD R6, R25, 0x40 ;  /* 0x0000004019067836 */ /* 0x001fe40000000000 */
[----:B------:R-:W0:Y:S03]  /*17f90*/  SHFL.IDX PT, R7, R0, 0x2, 0x1c1f ;  /* 0x005c1f0000077f89 */ /* 0x000e2600000e0000 */
[----:B------:R-:W-:Y:S02]  /*17fa0*/  ISETP.GE.AND P1, PT, R6, R5, PT ;  /* 0x000000050600720c */ /* 0x000fe40003f26270 */
[----:B------:R-:W1:Y:S04]  /*17fb0*/  SHFL.IDX PT, R6, R4, 0x2, 0x1c1f ;  /* 0x005c1f0004067f89 */ /* 0x000e6800000e0000 */
[----:B------:R-:W-:Y:S07]  /*17fc0*/  SHFL.IDX PT, R4, R4, 0x3, 0x1c1f ;  /* 0x007c1f0004047f89 */ /* 0x000fee00000e0000 */
[----:B0-----:R-:W-:-:S05]  /*17fd0*/  @!P1 IADD3 R7, P2, R20, R7, RZ ;  /* 0x0000000714079210 */ /* 0x001fca0007f5e0ff */
[----:B-1----:R-:W-:-:S05]  /*17fe0*/  @!P1 IMAD.X R6, RZ, RZ, R6, P2 ;  /* 0x000000ffff069224 */ /* 0x002fca00010e0606 */
[----:B------:R-:W-:-:S04]  /*17ff0*/  @!P1 LOP3.LUT R7, R7, R6, RZ, 0x3c, !PT ;  /* 0x0000000607079212 */ /* 0x000fc800078e3cff */
[----:B------:R-:W-:-:S04]  /*18000*/  @!P1 LOP3.LUT R6, R7, R6, RZ, 0x3c, !PT ;  /* 0x0000000607069212 */ /* 0x000fc800078e3cff */
[----:B------:R-:W-:-:S05]  /*18010*/  @!P1 LOP3.LUT R7, R7, R6, RZ, 0x3c, !PT ;  /* 0x0000000607079212 */ /* 0x000fca00078e3cff */
[----:B------:R0:W-:Y:S04]  /*18020*/  @!P1 LDGSTS.E.BYPASS.LTC128B.128 [R10+0xc000], desc[UR40][R6.64], !P0 ;  /* 0x0c000000060a9fae */ /* 0x0001e8000c101d68 */
[----:B0-----:R0:W1:Y:S02]  /*18030*/  SHFL.IDX PT, R6, R0, 0x3, 0x1c1f ;  /* 0x007c1f0000067f89 */ /* 0x00106400000e0000 */
[----:B0-----:R-:W-:-:S05]  /*18040*/  VIADD R0, R25, 0x80 ;  /* 0x0000008019007836 */ /* 0x001fca0000000000 */
[----:B------:R-:W-:Y:S01]  /*18050*/  ISETP.GE.AND P2, PT, R0, R5, PT ;  /* 0x000000050000720c */ /* 0x000fe20003f46270 */
[----:B------:R-:W-:-:S05]  /*18060*/  VIADD R0, R25, 0x60 ;  /* 0x0000006019007836 */ /* 0x000fca0000000000 */
[----:B------:R-:W-:Y:S02]  /*18070*/  ISETP.GE.AND P1, PT, R0, R5, PT ;  /* 0x000000050000720c */ /* 0x000fe40003f26270 */
[----:B------:R-:W0:Y:S04]  /*18080*/  SHFL.IDX PT, R0, R3, RZ, 0x1c1f ;  /* 0x001c1fff03007589 */ /* 0x000e2800000e0000 */
[----:B------:R-:W2:Y:S07]  /*18090*/  SHFL.IDX PT, R3, R3, 0x1, 0x1c1f ;  /* 0x003c1f0003037f89 */ /* 0x000eae00000e0000 */
[----:B-1----:R-:W-:-:S05]  /*180a0*/  @!P1 IADD3 R6, P3, R20, R6, RZ ;  /* 0x0000000614069210 */ /* 0x002fca0007f7e0ff */
[----:B------:R-:W-:-:S04]  /*180b0*/  @!P1 IMAD.X R4, RZ, RZ, R4, P3 ;  /* 0x000000ffff049224 */ /* 0x000fc800018e0604 */
[----:B------:R-:W-:-:S05]  /*180c0*/  @!P1 IMAD.MOV.U32 R7, RZ, RZ, R4 ;  /* 0x000000ffff079224 */ /* 0x000fca00078e0004 */
[----:B------:R1:W-:Y:S02]  /*180d0*/  @!P1 LDGSTS.E.BYPASS.LTC128B.128 [R10+0xc800], desc[UR40][R6.64], !P0 ;  /* 0x0c800000060a9fae */ /* 0x0003e4000c101d68 */
[----:B-1----:R-:W-:-:S05]  /*180e0*/  @!P2 IADD3 R6, P1, R20, R8, RZ ;  /* 0x000000081406a210 */ /* 0x002fca0007f3e0ff */
[----:B0-----:R-:W-:-:S04]  /*180f0*/  @!P2 IMAD.X R0, RZ, RZ, R0, P1 ;  /* 0x000000ffff00a224 */ /* 0x001fc800008e0600 */
[----:B------:R-:W-:-:S05]  /*18100*/  @!P2 IMAD.MOV.U32 R7, RZ, RZ, R0 ;  /* 0x000000ffff07a224 */ /* 0x000fca00078e0000 */
[----:B--2---:R0:W-:Y:S02]  /*18110*/  @!P2 LDGSTS.E.BYPASS.LTC128B.128 [R10+0xd000], desc[UR40][R6.64], !P0 ;  /* 0x0d000000060aafae */ /* 0x0041e4000c101d68 */
.L_x_2142:
        /* <DEDUP_REMOVED lines=10> */
.L_x_2034:
[----:B------:R-:W-:Y:S02]  /*181c0*/  PLOP3.LUT P1, PT, P1, P0, PT, 0xa2, 0x0 ;  /* 0x000000000000781c */ /* 0x000fe40000f21472 */
[----:B------:R-:W-:-:S08]  /*181d0*/  @P0 R2UR P1, UR4, R18 ;  /* 0x00000000120402ca */ /* 0x000fd00000020000 */
[----:B------:R-:W-:-:S05]  /*181e0*/  @P0 PLOP3.LUT P0, PT, P1, PT, PT, 0x80, 0x0 ;  /* 0x000000000000081c */ /* 0x000fca0000f0f070 */
[----:B------:R-:W-:Y:S01]  /*181f0*/  @!P1 SYNCS.ARRIVE.TRANS64.RED.A0T1 RZ, [UR4+0x13200], RZ ;  /* 0x013200ffffff99a7 */ /* 0x000fe20008200404 */
[----:B------:R-:W-:Y:S07]  /*18200*/  @!P1 ARRIVES.LDGSTSBAR.64.TRANSCNT [UR4+0x13200] ;  /* 0x01320000ff0099b0 */ /* 0x000fee0008000a84 */
[----:B------:R-:W-:Y:S05]  /*18210*/  @P0 BRA.U.ANY `(.L_x_2034) ;  /* 0xfffffffd00e80947 */ /* 0x000fea000393ffff */
[----:B-1----:R-:W2:Y:S02]  /*18220*/  LDL.LU R2, [R1+0x40] ;  /* 0x0000400001027983 */ /* 0x002ea40000300800 */
        /* <DEDUP_REMOVED lines=9> */
[----:B------:R-:W2:Y:S03]  /*182c0*/  SYNCS.PHASECHK.TRANS64.TRYWAIT P0, [R18+URZ+0x13220], R3 ;  /* 0x01322003120075a7 */ /* 0x000ea6000800017f */
[----:B-12---:R-:W-:Y:S05]  /*182d0*/  @!P0 BRA `(.L_x_2036) ;  /* 0x0000003800708947 */ /* 0x006fea0003800000 */
.L_x_2143:
[----:B------:R-:W-:Y:S05]  /*182e0*/  BSYNC B0 ;  /* 0x0000000000007941 */ /* 0x000fea0003800000 */
.L_x_2035:
[----:B------:R-:W2:Y:S04]  /*182f0*/  LDL.LU R0, [R1+0x24] ;  /* 0x0000240001007983 */ /* 0x000ea80000300800 */
[----:B------:R-:W3:Y:S01]  /*18300*/  LDL R2, [R1] ;  /* 0x0000000001027983 */ /* 0x000ee20000100800 */
[----:B--2---:R-:W-:-:S05]  /*18310*/  VIADD R0, R0, 0xfffffffe ;  /* 0xfffffffe00007836 */ /* 0x004fca0000000000 */
[----:B---3--:R-:W-:-:S13]  /*18320*/  ISETP.GE.AND P0, PT, R0, R2, PT ;  /* 0x000000020000720c */ /* 0x008fda0003f06270 */
[----:B------:R-:W-:Y:S05]  /*18330*/  @!P0 BRA `(.L_x_2037) ;  /* 0x0000000800f08947 */ /* 0x000fea0003800000 */
[----:B0-----:R-:W-:Y:S02]  /*18340*/  IMAD.MOV.U32 R6, RZ, RZ, R19 ;  /* 0x000000ffff067224 */ /* 0x001fe400078e0013 */
[----:B------:R-:W-:-:S07]  /*18350*/  IMAD.MOV.U32 R7, RZ, RZ, R28 ;  /* 0x000000ffff077224 */ /* 0x000fce00078e001c */
.L_x_2057:
        /* <DEDUP_REMOVED lines=14> */
[----:B------:R-:W2:Y:S01]  /*18440*/  LDL R5, [R1+0x4] ;  /* 0x0000040001057983 */ /* 0x000ea20000100800 */
[----:B------:R-:W0:Y:S01]  /*18450*/  LDC R8, c[0x0][0x43c] ;  /* 0x00010f00ff087b82 */ /* 0x000e220000000800 */
[----:B------:R-:W-:Y:S01]  /*18460*/  ULDC.64 UR6, c[0x0][0x428] ;  /* 0x00010a0000067ab9 */ /* 0x000fe20000000a00 */
[----:B0-----:R-:W-:-:S13]  /*18470*/  ISETP.NE.AND P0, PT, R8, 0x1, PT ;  /* 0x000000010800780c */ /* 0x001fda0003f05270 */
[----:B-1----:R-:W0:Y:S02]  /*18480*/  @P0 LDC.64 R2, c[0x0][0x440] ;  /* 0x00011000ff020b82 */ /* 0x002e240000000a00 */
        /* <DEDUP_REMOVED lines=13> */
.L_x_2040:
        /* <DEDUP_REMOVED lines=8> */
.L_x_2144:
[----:B------:R-:W-:Y:S05]  /*185e0*/  BSYNC B1 ;  /* 0x0000000000017941 */ /* 0x000fea0003800000 */
.L_x_2041:
        /* <DEDUP_REMOVED lines=9> */
.L_x_2044:
[----:B------:R-:W-:Y:S05]  /*18680*/  BSYNC B1 ;  /* 0x0000000000017941 */ /* 0x000fea0003800000 */
.L_x_2043:
        /* <DEDUP_REMOVED lines=12> */
.L_x_2045:
        /* <DEDUP_REMOVED lines=13> */
.L_x_2145:
[----:B------:R-:W-:Y:S05]  /*18820*/  BSYNC B1 ;  /* 0x0000000000017941 */ /* 0x000fea0003800000 */
.L_x_2046:
        /* <DEDUP_REMOVED lines=11> */
.L_x_2049:
[----:B------:R-:W-:Y:S05]  /*188e0*/  BSYNC B1 ;  /* 0x0000000000017941 */ /* 0x000fea0003800000 */
.L_x_2048:
        /* <DEDUP_REMOVED lines=8> */
.L_x_2050:
        /* <DEDUP_REMOVED lines=10> */
.L_x_2039:
[----:B------:R-:W-:Y:S05]  /*18a10*/  BSYNC B0 ;  /* 0x0000000000007941 */ /* 0x000fea0003800000 */
.L_x_2038:
[----:B-1----:R-:W2:Y:S02]  /*18a20*/  LDL R3, [R1+0x44] ;  /* 0x0000440001037983 */ /* 0x002ea40000100800 */
[----:B--2---:R-:W-:-:S13]  /*18a30*/  ISETP.NE.AND P0, PT, R3, 0x3, PT ;  /* 0x000000030300780c */ /* 0x004fda0003f05270 */
[----:B------:R-:W-:Y:S05]  /*18a40*/  @!P0 BRA `(.L_x_2051) ;  /* 0x0000000000048947 */ /* 0x000fea0003800000 */
[----:B------:R-:W-:Y:S01]  /*18a50*/  BPT.TRAP 0x1 ;  /* 0x000000040000795c */ /* 0x000fe20000300000 */
.L_x_2051:
        /* <DEDUP_REMOVED lines=8> */
.L_x_2146:
[----:B------:R-:W-:Y:S05]  /*18ae0*/  BSYNC B0 ;  /* 0x0000000000007941 */ /* 0x000fea0003800000 */
.L_x_2052:
[----:B------:R-:W-:Y:S05]  /*18af0*/  @!P1 BRA `(.L_x_2054) ;  /* 0x0000000000049947 */ /* 0x000fea0003800000 */
[----:B------:R-:W-:Y:S01]  /*18b00*/  BPT.TRAP 0x1 ;  /* 0x000000040000795c */ /* 0x000fe20000300000 */
.L_x_2054:
[----:B0-----:R-:W-:Y:S01]  /*18b10*/  SHF.L.U32 R2, R7, 0x1f, RZ ;  /* 0x0000001f07027819 */ /* 0x001fe200000006ff */
[----:B------:R-:W-:-:S03]  /*18b20*/  IMAD R10, R6, 0x2800, RZ ;  /* 0x00002800060a7824 */ /* 0x000fc600078e02ff */
[----:B------:R-:W0:Y:S02]  /*18b30*/  SYNCS.PHASECHK.TRANS64.TRYWAIT P0, [R3+URZ+0x13260], R2 ;  /* 0x01326002030075a7 */ /* 0x000e24000800017f */
[----:B0-----:R-:W-:Y:S05]  /*18b40*/  @!P0 BRA `(.L_x_2055) ;  /* 0x0000003000a48947 */ /* 0x001fea0003800000 */
.L_x_2147:
[----:B------:R-:W0:Y:S04]  /*18b50*/  LDL R4, [R1+0x10] ;  /* 0x0000100001047983 */ /* 0x000e280000100800 */
[----:B------:R-:W2:Y:S01]  /*18b60*/  LDL R11, [R1+0xc] ;  /* 0x00000c00010b7983 */ /* 0x000ea20000100800 */
        /* <DEDUP_REMOVED lines=43> */
.L_x_2056:
        /* <DEDUP_REMOVED lines=14> */
.L_x_2037:
[----:B------:R-:W1:Y:S02]  /*18f00*/  S2R R2, SR_TID.X ;  /* 0x0000000000027919 */ /* 0x000e640000002100 */
[----:B-1----:R-:W-:Y:S02]  /*18f10*/  LOP3.LUT R3, R2, 0x7f, RZ, 0xc0, !PT ;  /* 0x0000007f02037812 */ /* 0x002fe400078ec0ff */
[----:B------:R-:W2:Y:S01]  /*18f20*/  LDL R2, [R1+0x44] ;  /* 0x0000440001027983 */ /* 0x000ea20000100800 */
[----:B------:R-:W-:Y:S01]  /*18f30*/  BSSY B0, `(.L_x_2058) ;  /* 0x0000010000007945 */ /* 0x000fe20003800000 */
[----:B------:R-:W-:Y:S02]  /*18f40*/  ISETP.NE.AND P0, PT, R3, RZ, PT ;  /* 0x000000ff0300720c */ /* 0x000fe40003f05270 */
[----:B--2---:R-:W-:-:S11]  /*18f50*/  ISETP.NE.AND P2, PT, R2, 0x3, PT ;  /* 0x000000030200780c */ /* 0x004fd60003f45270 */
        /* <DEDUP_REMOVED lines=10> */
[----:B0-----:R-:W0:Y:S01]  /*19000*/  POPC R7, R4 ;  /* 0x0000000400077309 */ /* 0x001e220000000000 */
[----:B--2---:R-:W0:Y:S02]  /*19010*/  SHFL.IDX PT, R0, R3, R0, 0x1f ;  /* 0x00001f0003007589 */ /* 0x004e2400000e0000 */
[----:B0-----:R-:W-:-:S07]  /*19020*/  IADD3 R24, R0, UR36, R7 ;  /* 0x0000002400187c10 */ /* 0x001fce000fffe007 */
.L_x_2059:
[----:B------:R-:W-:Y:S05]  /*19030*/  BSYNC B0 ;  /* 0x0000000000007941 */ /* 0x000fea0003800000 */
.L_x_2058:
[----:B------:R-:W-:Y:S05]  /*19040*/  @!P2 BRA `(.L_x_2060) ;  /* 0x000000000004a947 */ /* 0x000fea0003800000 */
[----:B------:R-:W-:Y:S01]  /*19050*/  BPT.TRAP 0x1 ;  /* 0x000000040000795c */ /* 0x000fe20000300000 */
.L_x_2060:
[----:B------:R-:W2:Y:S01]  /*19060*/  LDL R2, [R1+0x20] ;  /* 0x0000200001027983 */ /* 0x000ea20000100800 */
[----:B------:R-:W-:Y:S01]  /*19070*/  LOP3.LUT R0, R28, 0x1, RZ, 0x3c, !PT ;  /* 0x000000011c007812 */ /* 0x000fe200078e3cff */
[----:B------:R-:W-:Y:S01]  /*19080*/  IMAD R3, R19, 0x8, R18 ;  /* 0x0000000813037824 */ /* 0x000fe200078e0212 */
[----:B------:R-:W-:Y:S02]  /*19090*/  BSSY B0, `(.L_x_2061) ;  /* 0x0000005000007945 */ /* 0x000fe40003800000 */
[----:B------:R-:W-:-:S04]  /*190a0*/  SHF.L.U32 R0, R0, 0x1f, RZ ;  /* 0x0000001f00007819 */ /* 0x000fc800000006ff */
[----:B------:R-:W1:Y:S01]  /*190b0*/  SYNCS.PHASECHK.TRANS64.TRYWAIT P1, [R3+URZ+0x13270], R0 ;  /* 0x01327000030075a7 */ /* 0x000e62000802017f */
[----:B--2---:R-:W-:Y:S01]  /*190c0*/  ISETP.NE.AND P2, PT, R2, 0x3, PT ;  /* 0x000000030200780c */ /* 0x004fe20003f45270 */
[----:B-1----:R-:W-:-:S12]  /*190d0*/  @!P1 BRA `(.L_x_2062) ;  /* 0x0000002c00549947 */ /* 0x002fd80003800000 */
.L_x_2148:
[----:B------:R-:W-:Y:S05]  /*190e0*/  BSYNC B0 ;  /* 0x0000000000007941 */ /* 0x000fea0003800000 */
.L_x_2061:
[----:B------:R-:W-:Y:S05]  /*190f0*/  @!P2 BRA `(.L_x_2063) ;  /* 0x000000000004a947 */ /* 0x000fea0003800000 */
[----:B------:R-:W-:Y:S01]  /*19100*/  BPT.TRAP 0x1 ;  /* 0x000000040000795c */ /* 0x000fe20000300000 */
.L_x_2063:
[----:B-1----:R-:W-:-:S04]  /*19110*/  SHF.L.U32 R0, R28, 0x1f, RZ ;  /* 0x0000001f1c007819 */ /* 0x002fc800000006ff */
[----:B------:R-:W1:Y:S02]  /*19120*/  SYNCS.PHASECHK.TRANS64.TRYWAIT P1, [R3+URZ+0x13260], R0 ;  /* 0x01326000030075a7 */ /* 0x000e64000802017f */
[----:B-1----:R-:W-:Y:S05]  /*19130*/  @!P1 BRA `(.L_x_2064) ;  /* 0x0000002c00509947 */ /* 0x002fea0003800000 */
.L_x_2149:
[----:B------:R-:W2:Y:S04]  /*19140*/  LDL R4, [R1+0x10] ;  /* 0x0000100001047983 */ /* 0x000ea80000100800 */
[----:B0-----:R-:W3:Y:S01]  /*19150*/  LDL R10, [R1+0xc] ;  /* 0x00000c00010a7983 */ /* 0x001ee20000100800 */
[----:B------:R-:W-:Y:S01]  /*19160*/  IMAD R2, R19, 0x2800, RZ ;  /* 0x0000280013027824 */ /* 0x000fe200078e02ff */
[----:B------:R-:W-:Y:S05]  /*19170*/  WARPSYNC.ALL ;  /* 0x0000000000007948 */ /* 0x000fea0003800000 */
[----:B--2---:R-:W-:-:S02]  /*19180*/  LOP3.LUT R5, R2, R4, RZ, 0xfc, !PT ;  /* 0x0000000402057212 */ /* 0x004fc400078efcff */
[----:B---3--:R-:W-:-:S03]  /*19190*/  LOP3.LUT R2, R2, R10, RZ, 0xfc, !PT ;  /* 0x0000000a02027212 */ /* 0x008fc600078efcff */
[C---:B-1----:R-:W-:Y:S02]  /*191a0*/  IMAD.IADD R0, R18.reuse, 0x1, R5 ;  /* 0x0000000112007824 */ /* 0x042fe400078e0205 */
        /* <DEDUP_REMOVED lines=39> */
.L_x_2065:
        /* <DEDUP_REMOVED lines=10> */
.L_x_2014:
[----:B------:R-:W-:-:S13]  /*194c0*/  LOP3.LUT P0, RZ, R22, 0x2, RZ, 0xc0, !PT ;  /* 0x0000000216ff7812 */ /* 0x000fda000780c0ff */
[----:B------:R-:W-:Y:S05]  /*194d0*/  @!P0 BRA `(.L_x_2066) ;  /* 0x0000000000248947 */ /* 0x000fea0003800000 */
[----:B------:R-:W-:Y:S05]  /*194e0*/  WARPSYNC.ALL ;  /* 0x0000000000007948 */ /* 0x000fea0003800000 */
[----:B------:R-:W1:Y:S08]  /*194f0*/  S2UR UR5, SR_CgaCtaId ;  /* 0x00000000000579c3 */ /* 0x000e700000008800 */
[----:B------:R-:W-:Y:S06]  /*19500*/  BAR.SYNC.DEFER_BLOCKING 0x5, 0x200 ;  /* 0x0148000000007b1d */ /* 0x000fec0000010000 */
[----:B------:R-:W-:-:S02]  /*19510*/  UMOV UR4, 0x400 ;  /* 0x0000040000047882 */ /* 0x000fc40000000000 */
[----:B-1----:R-:W-:-:S06]  /*19520*/  ULEA UR4, UR5, UR4, 0x18 ;  /* 0x0000000405047291 */ /* 0x002fcc000f8ec03f */
[----:B------:R-:W-:-:S05]  /*19530*/  IMAD.U32 R18, RZ, RZ, UR4 ;  /* 0x00000004ff127e24 */ /* 0x000fca000f8e00ff */
[----:B------:R1:W3:Y:S01]  /*19540*/  LDS.128 R24, [R18+0x132d0] ;  /* 0x0132d00012187984 */ /* 0x0002e20000000c00 */
[----:B------:R-:W-:Y:S06]  /*19550*/  BAR.ARV 0x4, 0x200 ;  /* 0x0108000000007b1d */ /* 0x000fec0000002000 */
[----:B------:R-:W-:Y:S05]  /*19560*/  BRA `(.L_x_2067) ;  /* 0x0000000c00d87947 */ /* 0x000fea0003800000 */
.L_x_2066:
        /* <DEDUP_REMOVED lines=9> */
[----:B------:R-:W1:Y:S01]  /*19600*/  @!P1 LDC.64 R4, c[0x0][0xc78] ;  /* 0x00031e00ff049b82 */ /* 0x000e620000000a00 */
[----:B0-----:R-:W-:-:S05]  /*19610*/  @!P1 IMAD.WIDE R2, R9, 0x4, R2 ;  /* 0x0000000409029825 */ /* 0x001fca00078e0202 */
[----:B------:R1:W3:Y:S02]  /*19620*/  @!P1 LDG.E R7, desc[UR40][R2.64] ;  /* 0x0000002802079981 */ /* 0x0002e4000c1e1900 */
[----:B-1----:R-:W-:-:S05]  /*19630*/  @!P1 IMAD.WIDE R2, R9, 0x4, R4 ;  /* 0x0000000409029825 */ /* 0x002fca00078e0204 */
[----:B------:R-:W4:Y:S01]  /*19640*/  @!P1 LDG.E R4, desc[UR40][R2.64] ;  /* 0x0000002802049981 */ /* 0x000f22000c1e1900 */
        /* <DEDUP_REMOVED lines=10> */
[----:B----4-:R-:W-:Y:S01]  /*196f0*/  @!P1 IMAD.MOV.U32 R5, RZ, RZ, R4 ;  /* 0x000000ffff059224 */ /* 0x010fe200078e0004 */
        /* <DEDUP_REMOVED lines=17> */
[----:B------:R0:W1:Y:S02]  /*19810*/  SHFL.IDX PT, R14, R2, 0x1f, 0x1f ;  /* 0x03e01f00020e7f89 */ /* 0x00006400000e0000 */
.L_x_2159:
[----:B------:R-:W-:Y:S02]  /*19820*/  ULDC UR4, c[0x0][0xc38] ;  /* 0x00030e0000047ab9 */ /* 0x000fe40000000800 */
[----:B------:R-:W-:-:S04]  /*19830*/  IMAD.U32 R4, RZ, RZ, UR4 ;  /* 0x00000004ff047e24 */ /* 0x000fc8000f8e00ff */
[----:B-1----:R-:W-:-:S04]  /*19840*/  IMAD R3, R14, R4, RZ ;  /* 0x000000040e037224 */ /* 0x002fc800078e02ff */
[----:B------:R-:W-:-:S05]  /*19850*/  IMAD.IADD R6, R6, 0x1, R3 ;  /* 0x0000000106067824 */ /* 0x000fca00078e0203 */
[----:B------:R-:W-:-:S13]  /*19860*/  ISETP.GT.AND P6, PT, R6, R0, PT ;  /* 0x000000000600720c */ /* 0x000fda0003fc4270 */
[----:B------:R-:W-:Y:S05]  /*19870*/  @P6 BRA `(.L_x_2069) ;  /* 0x0000000000a46947 */ /* 0x000fea0003800000 */
.L_x_2072:
        /* <DEDUP_REMOVED lines=11> */
[----:B------:R0:W3:Y:S01]  /*19930*/  @!P6 LDG.E R25, desc[UR40][R2.64] ;  /* 0x000000280219e981 */ /* 0x0000e2000c1e1900 */
[----:B------:R-:W-:Y:S01]  /*19940*/  IMAD.MOV.U32 R5, RZ, RZ, RZ ;  /* 0x000000ffff057224 */ /* 0x000fe200078e00ff */
[----:B0-----:R-:W0:Y:S02]  /*19950*/  @!P6 LDC.64 R2, c[0x0][0xc78] ;  /* 0x00031e00ff02eb82 */ /* 0x001e240000000a00 */
[----:B0-----:R-:W-:-:S05]  /*19960*/  @!P6 IMAD.WIDE R2, R4, 0x4, R2 ;  /* 0x000000040402e825 */ /* 0x001fca00078e0202 */
[----:B------:R-:W3:Y:S01]  /*19970*/  @!P6 LDG.E R5, desc[UR40][R2.64] ;  /* 0x000000280205e981 */ /* 0x000ee2000c1e1900 */
[----:B------:R-:W-:Y:S01]  /*19980*/  UMOV UR4, 0xffffffff ;  /* 0xffffffff00047882 */ /* 0x000fe20000000000 */
[----:B---3--:R-:W-:Y:S02]  /*19990*/  IMAD R2, R5, R25, RZ ;  /* 0x0000001905027224 */ /* 0x008fe400078e02ff */
        /* <DEDUP_REMOVED lines=17> */
.L_x_2167:
[----:B------:R-:W-:Y:S02]  /*19ab0*/  ULDC UR4, c[0x0][0xc38] ;  /* 0x00030e0000047ab9 */ /* 0x000fe40000000800 */
[----:B------:R-:W-:-:S04]  /*19ac0*/  IMAD.U32 R4, RZ, RZ, UR4 ;  /* 0x00000004ff047e24 */ /* 0x000fc8000f8e00ff */
[----:B-1----:R-:W-:-:S04]  /*19ad0*/  IMAD R3, R14, R4, RZ ;  /* 0x000000040e037224 */ /* 0x002fc800078e02ff */
[----:B------:R-:W-:-:S05]  /*19ae0*/  IMAD.IADD R6, R3, 0x1, R6 ;  /* 0x0000000103067824 */ /* 0x000fca00078e0206 */
[----:B------:R-:W-:-:S13]  /*19af0*/  ISETP.GT.AND P6, PT, R6, R0, PT ;  /* 0x000000000600720c */ /* 0x000fda0003fc4270 */
[----:B------:R-:W-:Y:S05]  /*19b00*/  @!P6 BRA `(.L_x_2072) ;  /* 0xfffffffc005ce947 */ /* 0x000fea000383ffff */
.L_x_2069:
[----:B------:R-:W-:Y:S01]  /*19b10*/  IMAD.IADD R6, R6, 0x1, -R3 ;  /* 0x0000000106067824 */ /* 0x000fe200078e0a03 */
[----:B------:R-:W-:-:S03]  /*19b20*/  UMOV UR4, 0xffffffff ;  /* 0xffffffff00047882 */ /* 0x000fc60000000000 */
[----:B------:R-:W-:-:S05]  /*19b30*/  IMAD R3, R2, R4, R6 ;  /* 0x0000000402037224 */ /* 0x000fca00078e0206 */
[----:B------:R-:W-:Y:S01]  /*19b40*/  ISETP.GT.AND P6, PT, R3, R0, PT ;  /* 0x000000000300720c */ /* 0x000fe20003fc4270 */
[----:B------:R-:W-:-:S12]  /*19b50*/  BRA.DIV UR4, `(.L_x_2073) ;  /* 0x0000002a04d87947 */ /* 0x000fd8000b800000 */
[----:B------:R-:W-:-:S04]  /*19b60*/  VOTE.ANY R3, PT, !P6 ;  /* 0x0000000000037806 */ /* 0x000fc800070e0100 */
[----:B------:R-:W1:Y:S02]  /*19b70*/  POPC R7, R3 ;  /* 0x0000000300077309 */ /* 0x000e640000000000 */
[----:B-1----:R1:W3:Y:S01]  /*19b80*/  SHFL.IDX PT, R25, R25, R7, 0x1f ;  /* 0x00001f0719197589 */ /* 0x0022e200000e0000 */
[----:B------:R-:W-:-:S03]  /*19b90*/  IMAD.IADD R27, R7, 0x1, R27 ;  /* 0x00000001071b7824 */ /* 0x000fc600078e021b */
[----:B------:R1:W4:Y:S04]  /*19ba0*/  SHFL.IDX PT, R5, R5, R7, 0x1f ;  /* 0x00001f0705057589 */ /* 0x00032800000e0000 */
.L_x_2172:
[----:B------:R-:W-:-:S13]  /*19bb0*/  ISETP.NE.AND P0, PT, R3, RZ, PT ;  /* 0x000000ff0300720c */ /* 0x000fda0003f05270 */
[----:B------:R-:W-:Y:S05]  /*19bc0*/  @!P0 BRA `(.L_x_2074) ;  /* 0x0000000000108947 */ /* 0x000fea0003800000 */
[----:B------:R-:W-:Y:S01]  /*19bd0*/  UMOV UR4, 0xffffffff ;  /* 0xffffffff00047882 */ /* 0x000fe20000000000 */
[----:B------:R-:W-:Y:S02]  /*19be0*/  VIADD R12, R7, 0xffffffff ;  /* 0xffffffff070c7836 */ /* 0x000fe40000000000 */
[----:B------:R-:W-:Y:S05]  /*19bf0*/  BRA.DIV UR4, `(.L_x_2075) ;  /* 0x0000002e04107947 */ /* 0x000fea000b800000 */
[----:B------:R0:W0:Y:S02]  /*19c00*/  SHFL.IDX PT, R24, R2, R12, 0x1f ;  /* 0x00001f0c02187589 */ /* 0x00002400000e0000 */
.L_x_2074:
        /* <DEDUP_REMOVED lines=9> */
[----:B0-----:R-:W1:Y:S02]  /*19ca0*/  MUFU.RCP R6, R6 ;  /* 0x0000000600067308 */ /* 0x001e640000001000 */
[----:B-1----:R-:W-:-:S06]  /*19cb0*/  VIADD R7, R6, 0xffffffe ;  /* 0x0ffffffe06077836 */ /* 0x002fcc0000000000 */
        /* <DEDUP_REMOVED lines=18> */
[----:B------:R0:W1:Y:S02]  /*19de0*/  F2I.FTZ.U32.TRUNC.NTZ R3, R8 ;  /* 0x0000000800037305 */ /* 0x000064000021f000 */
[----:B0-----:R-:W-:-:S05]  /*19df0*/  IABS R8, R5 ;  /* 0x0000000500087213 */ /* 0x001fca0000000000 */
[----:B------:R-:W-:Y:S02]  /*19e00*/  IMAD.MOV R8, RZ, RZ, -R8 ;  /* 0x000000ffff087224 */ /* 0x000fe400078e0a08 */
[----:B-1----:R-:W-:-:S04]  /*19e10*/  IMAD.MOV R9, RZ, RZ, -R3 ;  /* 0x000000ffff097224 */ /* 0x002fc800078e0a03 */
        /* <DEDUP_REMOVED lines=26> */
.L_x_2076:
[----:B------:R-:W0:Y:S02]  /*19fc0*/  LDC.64 R2, c[0x0][0xc90] ;  /* 0x00032400ff027b82 */ /* 0x000e240000000a00 */
[----:B0-----:R-:W-:-:S05]  /*19fd0*/  IMAD.WIDE R2, R27, 0x4, R2 ;  /* 0x000000041b027825 */ /* 0x001fca00078e0202 */
[----:B------:R-:W3:Y:S02]  /*19fe0*/  LDG.E R6, desc[UR40][R2.64] ;  /* 0x0000002802067981 */ /* 0x000ee4000c1e1900 */
[----:B---3--:R-:W-:-:S05]  /*19ff0*/  IMAD R5, R25, R6, RZ ;  /* 0x0000000619057224 */ /* 0x008fca00078e02ff */
[----:B-1----:R-:W-:-:S04]  /*1a000*/  IABS R7, R5 ;  /* 0x0000000500077213 */ /* 0x002fc80000000000 */
        /* <DEDUP_REMOVED lines=56> */
.L_x_2077:
[----:B------:R-:W-:-:S05]  /*1a390*/  LOP3.LUT R0, RZ, R0, RZ, 0x33, !PT ;  /* 0x00000000ff007212 */ /* 0x000fca00078e33ff */
[----:B------:R-:W-:Y:S01]  /*1a3a0*/  IMAD.IADD R25, R25, 0x1, R0 ;  /* 0x0000000119197824 */ /* 0x000fe200078e0200 */
[----:B------:R-:W-:Y:S06]  /*1a3b0*/  BRA `(.L_x_2078) ;  /* 0x00000000001c7947 */ /* 0x000fec0003800000 */
.L_x_2070:
[----:B------:R-:W-:Y:S01]  /*1a3c0*/  UMOV UR4, URZ ;  /* 0x0000003f00047c82 */ /* 0x000fe20008000000 */
[----:B------:R-:W-:Y:S01]  /*1a3d0*/  UMOV UR5, URZ ;  /* 0x0000003f00057c82 */ /* 0x000fe20008000000 */
[----:B------:R-:W-:Y:S01]  /*1a3e0*/  ULDC UR6, c[0x0][0xc3c] ;  /* 0x00030f0000067ab9 */ /* 0x000fe20000000800 */
[----:B------:R-:W-:Y:S02]  /*1a3f0*/  IMAD.MOV.U32 R24, RZ, RZ, R0 ;  /* 0x000000ffff187224 */ /* 0x000fe400078e0000 */
[----:B------:R-:W-:Y:S02]  /*1a400*/  IMAD.U32 R25, RZ, RZ, UR4 ;  /* 0x00000004ff197e24 */ /* 0x000fe4000f8e00ff */
[----:B------:R-:W-:Y:S02]  /*1a410*/  IMAD.U32 R26, RZ, RZ, UR5 ;  /* 0x00000005ff1a7e24 */ /* 0x000fe4000f8e00ff */
[----:B------:R-:W-:-:S07]  /*1a420*/  IMAD.U32 R27, RZ, RZ, UR6 ;  /* 0x00000006ff1b7e24 */ /* 0x000fce000f8e00ff */
.L_x_2078:
        /* <DEDUP_REMOVED lines=10> */
.L_x_2067:
[----:B------:R-:W-:Y:S02]  /*1a4d0*/  ULDC UR4, c[0x0][0xc3c] ;  /* 0x00030f0000047ab9 */ /* 0x000fe40000000800 */
[----:B---3--:R-:W-:-:S13]  /*1a4e0*/  ISETP.GE.AND P0, PT, R27, UR4, PT ;  /* 0x000000041b007c0c */ /* 0x008fda000bf06270 */
[----:B------:R-:W-:Y:S05]  /*1a4f0*/  @!P0 BRA `(.L_x_2079) ;  /* 0xffffffa800b88947 */ /* 0x000fea000383ffff */
[----:B------:R-:W-:Y:S05]  /*1a500*/  BSYNC B7 ;  /* 0x0000000000077941 */ /* 0x000fea0003800000 */
.L_x_1973:
[----:B-1----:R-:W3:Y:S01]  /*1a510*/  LDL.LU R0, [R1+0x40] ;  /* 0x0000400001007983 */ /* 0x002ee20000300800 */
[----:B------:R-:W-:Y:S01]  /*1a520*/  BSSY B0, `(.L_x_2080) ;  /* 0x000000b000007945 */ /* 0x000fe20003800000 */
[----:B------:R-:W1:Y:S01]  /*1a530*/  S2R R5, SR_CgaCtaId ;  /* 0x0000000000057919 */ /* 0x000e620000008800 */
        /* <DEDUP_REMOVED lines=9> */
.L_x_2175:
[----:B------:R-:W-:Y:S05]  /*1a5d0*/  BSYNC B0 ;  /* 0x0000000000007941 */ /* 0x000fea0003800000 */
.L_x_2080:
[----:B------:R-:W-:-:S03]  /*1a5e0*/  UMOV UR4, 0xffffffff ;  /* 0xffffffff00047882 */ /* 0x000fc60000000000 */
[----:B------:R-:W-:Y:S05]  /*1a5f0*/  BRA.DIV UR4, `(.L_x_2082) ;  /* 0x0000002204cc7947 */ /* 0x000fea000b800000 */
[----:B0-----:R-:W0:Y:S02]  /*1a600*/  S2R R0, SR_TID.X ;  /* 0x0000000000007919 */ /* 0x001e240000002100 */
[----:B0-----:R-:W-:-:S04]  /*1a610*/  SHF.R.U32.HI R0, RZ, 0x5, R0 ;  /* 0x00000005ff007819 */ /* 0x001fc80000011600 */
[----:B------:R-:W-:-:S05]  /*1a620*/  LOP3.LUT R0, R0, 0x3, RZ, 0xc0, !PT ;  /* 0x0000000300007812 */ /* 0x000fca00078ec0ff */
[----:B------:R0:W1:Y:S02]  /*1a630*/  SHFL.IDX PT, R14, R0, RZ, 0x1f ;  /* 0x00001fff000e7589 */ /* 0x00006400000e0000 */
.L_x_2178:
[----:B-1----:R-:W-:-:S13]  /*1a640*/  ISETP.NE.AND P0, PT, R14, RZ, PT ;  /* 0x000000ff0e00720c */ /* 0x002fda0003f05270 */
[----:B------:R-:W-:Y:S05]  /*1a650*/  @P0 BRA `(.L_x_1844) ;  /* 0x0000000000a40947 */ /* 0x000fea0003800000 */
[----:B------:R-:W-:-:S03]  /*1a660*/  UMOV UR4, 0xffffffff ;  /* 0xffffffff00047882 */ /* 0x000fc60000000000 */
[----:B------:R-:W-:Y:S05]  /*1a670*/  BRA.DIV UR4, `(.L_x_2083) ;  /* 0x0000002204e07947 */ /* 0x000fea000b800000 */
[----:B------:R-:W-:-:S13]  /*1a680*/  ELECT P6, URZ, PT ;  /* 0x00000000003f782f */ /* 0x000fda00038c0000 */
.L_x_2181:
[----:B------:R-:W-:Y:S05]  /*1a690*/  @!P6 BRA `(.L_x_1844) ;  /* 0x000000000094e947 */ /* 0x000fea0003800000 */
[----:B0-----:R-:W3:Y:S02]  /*1a6a0*/  LDL.LU R0, [R1+0x3c] ;  /* 0x00003c0001007983 */ /* 0x001ee40000300800 */
[----:B---3--:R-:W-:-:S04]  /*1a6b0*/  LOP3.LUT R0, R0, 0x2, RZ, 0xfc, !PT ;  /* 0x0000000200007812 */ /* 0x008fc800078efcff */
[----:B------:R-:W-:-:S13]  /*1a6c0*/  ISETP.NE.AND P0, PT, R0, 0x3, PT ;  /* 0x000000030000780c */ /* 0x000fda0003f05270 */
[----:B------:R-:W-:Y:S05]  /*1a6d0*/  @!P0 BRA `(.L_x_2084) ;  /* 0x0000000000048947 */ /* 0x000fea0003800000 */
[----:B------:R-:W-:Y:S01]  /*1a6e0*/  BPT.TRAP 0x1 ;  /* 0x000000040000795c */ /* 0x000fe20000300000 */
.L_x_2084:
        /* <DEDUP_REMOVED lines=12> */
.L_x_2182:
[----:B------:R-:W1:Y:S02]  /*1a7b0*/  SYNCS.PHASECHK.TRANS64.TRYWAIT P1, [R9+URZ], R0 ;  /* 0x00000000090075a7 */ /* 0x000e64000802017f */
[----:B-1----:R-:W-:Y:S05]  /*1a7c0*/  @!P1 BRA `(.L_x_2086) ;  /* 0x0000002000c09947 */ /* 0x002fea0003800000 */
.L_x_2183:
[----:B------:R-:W-:Y:S05]  /*1a7d0*/  @!P0 BRA `(.L_x_2087) ;  /* 0x0000000000048947 */ /* 0x000fea0003800000 */
[----:B------:R-:W-:Y:S01]  /*1a7e0*/  BPT.TRAP 0x1 ;  /* 0x000000040000795c */ /* 0x000fe20000300000 */
.L_x_2087:
[----:B------:R-:W-:-:S04]  /*1a7f0*/  IMAD R19, R19, 0x8, R6 ;  /* 0x0000000813137824 */ /* 0x000fc800078e0206 */
[----:B------:R-:W3:Y:S02]  /*1a800*/  SYNCS.PHASECHK.TRANS64.TRYWAIT P1, [R19+URZ+0x13260], R4 ;  /* 0x01326004130075a7 */ /* 0x000ee4000802017f */
[----:B---3--:R-:W-:Y:S05]  /*1a810*/  @!P1 BRA `(.L_x_2088) ;  /* 0x0000002000c09947 */ /* 0x008fea0003800000 */
.L_x_2184:
[----:B------:R-:W-:Y:S05]  /*1a820*/  @!P0 BRA `(.L_x_2089) ;  /* 0x0000000000048947 */ /* 0x000fea0003800000 */
[----:B------:R-:W-:Y:S01]  /*1a830*/  BPT.TRAP 0x1 ;  /* 0x000000040000795c */ /* 0x000fe20000300000 */
.L_x_2089:
[----:B------:R-:W-:-:S04]  /*1a840*/  IMAD R7, R7, 0x8, R6 ;  /* 0x0000000807077824 */ /* 0x000fc800078e0206 */
[----:B------:R-:W4:Y:S02]  /*1a850*/  SYNCS.PHASECHK.TRANS64.TRYWAIT P1, [R7+URZ+0x13260], R0 ;  /* 0x01326000070075a7 */ /* 0x000f24000802017f */
[----:B----4-:R-:W-:Y:S05]  /*1a860*/  @!P1 BRA `(.L_x_2090) ;  /* 0x0000002000c09947 */ /* 0x010fea0003800000 */
.L_x_2185:
[----:B------:R-:W-:Y:S05]  /*1a870*/  @!P0 BRA `(.L_x_2091) ;  /* 0x0000000000048947 */ /* 0x000fea0003800000 */
[----:B------:R-:W-:Y:S01]  /*1a880*/  BPT.TRAP 0x1 ;  /* 0x000000040000795c */ /* 0x000fe20000300000 */
.L_x_2091:
[----:B------:R-:W5:Y:S02]  /*1a890*/  SYNCS.PHASECHK.TRANS64.TRYWAIT P0, [R19+URZ+0x13280], R4 ;  /* 0x01328004130075a7 */ /* 0x000f64000800017f */
[----:B-----5:R-:W-:Y:S05]  /*1a8a0*/  @!P0 BRA `(.L_x_2092) ;  /* 0x0000002000c48947 */ /* 0x020fea0003800000 */
.L_x_2093:
[----:B------:R0:W0:Y:S02]  /*1a8b0*/  SYNCS.PHASECHK.TRANS64.TRYWAIT P0, [R7+URZ+0x13280], R0 ;  /* 0x01328000070075a7 */ /* 0x000024000800017f */
[----:B0-----:R-:W-:Y:S05]  /*1a8c0*/  @!P0 NANOSLEEP.SYNCS 0x989680 ;  /* 0x009896800000895d */ /* 0x001fea0003900000 */
[----:B------:R-:W0:Y:S02]  /*1a8d0*/  @!P0 SYNCS.PHASECHK.TRANS64 P0, [R7+URZ+0x13280], R0 ;  /* 0x01328000070085a7 */ /* 0x000e24000800007f */
[----:B0-----:R-:W-:Y:S05]  /*1a8e0*/  @!P0 BRA `(.L_x_2093) ;  /* 0xfffffffc00f08947 */ /* 0x001fea000383ffff */
.L_x_1844:
[----:B------:R-:W-:Y:S05]  /*1a8f0*/  BSYNC B8 ;  /* 0x0000000000087941 */ /* 0x000fea0003800000 */
.L_x_1841:
[----:B------:R-:W-:Y:S05]  /*1a900*/  EXIT ;  /* 0x000000000000794d */ /* 0x000fea0003800000 */
.L_x_1862:
[----:B0-----:R0:W1:Y:S02]  /*1a910*/  SYNCS.PHASECHK.TRANS64.TRYWAIT P5, [R76+URZ+0x13290], R77 ;  /* 0x0132904d4c0075a7 */ /* 0x00106400080a017f */
[----:B-1----:R-:W-:Y:S05]  /*1a920*/  @!P5 NANOSLEEP.SYNCS 0x989680 ;  /* 0x009896800000d95d */ /* 0x002fea0003900000 */
[----:B------:R-:W1:Y:S02]  /*1a930*/  @!P5 SYNCS.PHASECHK.TRANS64 P5, [R76+URZ+0x13290], R77 ;  /* 0x0132904d4c00d5a7 */ /* 0x000e6400080a007f */
[----:B-1----:R-:W-:Y:S05]  /*1a940*/  @!P5 BRA `(.L_x_1862) ;  /* 0xfffffffc00f0d947 */ /* 0x002fea000383ffff */
[----:B------:R-:W-:Y:S05]  /*1a950*/  BRA `(.L_x_2094) ;  /* 0xfffffe8000247947 */ /* 0x000fea000383ffff */
.L_x_1872:
[----:B0-----:R0:W1:Y:S02]  /*1a960*/  SYNCS.PHASECHK.TRANS64.TRYWAIT P5, [R76+URZ+0x13290], R77 ;  /* 0x0132904d4c0075a7 */ /* 0x00106400080a017f */
[----:B-1----:R-:W-:Y:S05]  /*1a970*/  @!P5 NANOSLEEP.SYNCS 0x989680 ;  /* 0x009896800000d95d */ /* 0x002fea0003900000 */
[----:B------:R-:W1:Y:S02]  /*1a980*/  @!P5 SYNCS.PHASECHK.TRANS64 P5, [R76+URZ+0x13290], R77 ;  /* 0x0132904d4c00d5a7 */ /* 0x000e6400080a007f */
[----:B-1----:R-:W-:Y:S05]  /*1a990*/  @!P5 BRA `(.L_x_1872) ;  /* 0xfffffffc00f0d947 */ /* 0x002fea000383ffff */
[----:B------:R-:W-:Y:S05]  /*1a9a0*/  BRA `(.L_x_2095) ;  /* 0xfffffe9000407947 */ /* 0x000fea000383ffff */
.L_x_1877:
[----:B0-----:R0:W1:Y:S02]  /*1a9b0*/  SYNCS.PHASECHK.TRANS64.TRYWAIT P1, [R76+URZ+0x13290], R77 ;  /* 0x0132904d4c0075a7 */ /* 0x001064000802017f */
[----:B-1----:R-:W-:Y:S05]  /*1a9c0*/  @!P1 NANOSLEEP.SYNCS 0x989680 ;  /* 0x009896800000995d */ /* 0x002fea0003900000 */
[----:B------:R-:W1:Y:S02]  /*1a9d0*/  @!P1 SYNCS.PHASECHK.TRANS64 P1, [R76+URZ+0x13290], R77 ;  /* 0x0132904d4c0095a7 */ /* 0x000e64000802007f */
[----:B-1----:R-:W-:Y:S05]  /*1a9e0*/  @!P1 BRA `(.L_x_1877) ;  /* 0xfffffffc00f09947 */ /* 0x002fea000383ffff */
[----:B------:R-:W-:Y:S05]  /*1a9f0*/  BRA `(.L_x_2096) ;  /* 0xfffffea0004c7947 */ /* 0x000fea000383ffff */
.L_x_1881:
[----:B--2---:R2:W0:Y:S02]  /*1aa00*/  SYNCS.PHASECHK.TRANS64.TRYWAIT P0, [R76+URZ+0x132b0], R77 ;  /* 0x0132b04d4c0075a7 */ /* 0x004424000800017f */
[----:B0-----:R-:W-:Y:S05]  /*1aa10*/  @!P0 NANOSLEEP.SYNCS 0x989680 ;  /* 0x009896800000895d */ /* 0x001fea0003900000 */
[----:B------:R-:W0:Y:S02]  /*1aa20*/  @!P0 SYNCS.PHASECHK.TRANS64 P0, [R76+URZ+0x132b0], R77 ;  /* 0x0132b04d4c0085a7 */ /* 0x000e24000800007f */
[----:B0-----:R-:W-:Y:S05]  /*1aa30*/  @!P0 BRA `(.L_x_1881) ;  /* 0xfffffffc00f08947 */ /* 0x001fea000383ffff */
[----:B------:R-:W-:Y:S05]  /*1aa40*/  BRA `(.L_x_2097) ;  /* 0xfffffea000ac7947 */ /* 0x000fea000383ffff */
.L_x_1901:
[----:B------:R-:W-:Y:S01]  /*1aa50*/  BSSY B1, `(.L_x_2098) ;  /* 0x0000007000017945 */ /* 0x000fe20003800000 */
[----:B------:R-:W-:Y:S02]  /*1aa60*/  IMAD.MOV.U32 R12, RZ, RZ, RZ ;  /* 0x000000ffff0c7224 */ /* 0x000fe400078e00ff */
[----:B------:R-:W-:Y:S02]  /*1aa70*/  IMAD.MOV.U32 R11, RZ, RZ, 0x1e1f ;  /* 0x00001e1fff0b7424 */ /* 0x000fe400078e00ff */
[----:B------:R-:W-:-:S07]  /*1aa80*/  IMAD.MOV.U32 R15, RZ, RZ, -0x1 ;  /* 0xffffffffff0f7424 */ /* 0x000fce00078e00ff */
[----:B------:R-:W-:Y:S05]  /*1aa90*/  WARPSYNC.COLLECTIVE R15, `(.L_x_2099) ;  /* 0x000000000f087348 */ /* 0x000fea0003c00000 */
[----:B------:R0:W1:Y:S02]  /*1aaa0*/  SHFL.IDX P6, R14, R13, R12, R11 ;  /* 0x0000000c0d0e7389 */ /* 0x00006400000c000b */
[----:B01----:R-:W-:Y:S01]  /*1aab0*/  ENDCOLLECTIVE ;  /* 0x000000000000791b */ /* 0x003fe20003800000 */
.L_x_2099:
[----:B------:R-:W-:Y:S05]  /*1aac0*/  BSYNC B1 ;  /* 0x0000000000017941 */ /* 0x000fea0003800000 */
.L_x_2098:
        /* <DEDUP_REMOVED lines=8> */
.L_x_2100:
[----:B------:R-:W-:Y:S02]  /*1ab50*/  IMAD.MOV.U32 R13, RZ, RZ, R4 ;  /* 0x000000ffff0d7224 */ /* 0x000fe400078e0004 */
[----:B------:R-:W-:-:S07]  /*1ab60*/  IMAD.MOV.U32 R3, RZ, RZ, R14 ;  /* 0x000000ffff037224 */ /* 0x000fce00078e000e */
[----:B------:R-:W-:Y:S05]  /*1ab70*/  WARPSYNC.COLLECTIVE R15, `(.L_x_2101) ;  /* 0x000000000f087348 */ /* 0x000fea0003c00000 */
[----:B------:R0:W1:Y:S02]  /*1ab80*/  SHFL.IDX P6, R14, R13, R12, R11 ;  /* 0x0000000c0d0e7389 */ /* 0x00006400000c000b */
[----:B01----:R-:W-:Y:S01]  /*1ab90*/  ENDCOLLECTIVE ;  /* 0x000000000000791b */ /* 0x003fe20003800000 */
.L_x_2101:
[----:B------:R-:W-:Y:S02]  /*1aba0*/  IMAD.MOV.U32 R13, RZ, RZ, R5 ;  /* 0x000000ffff0d7224 */ /* 0x000fe400078e0005 */
[----:B------:R-:W-:-:S07]  /*1abb0*/  IMAD.MOV.U32 R4, RZ, RZ, R14 ;  /* 0x000000ffff047224 */ /* 0x000fce00078e000e */
[----:B------:R-:W-:Y:S05]  /*1abc0*/  WARPSYNC.COLLECTIVE R15, `(.L_x_2102) ;  /* 0x000000000f087348 */ /* 0x000fea0003c00000 */
[----:B------:R0:W1:Y:S02]  /*1abd0*/  SHFL.IDX P6, R14, R13, R12, R11 ;  /* 0x0000000c0d0e7389 */ /* 0x00006400000c000b */
[----:B01----:R-:W-:Y:S01]  /*1abe0*/  ENDCOLLECTIVE ;  /* 0x000000000000791b */ /* 0x003fe20003800000 */
.L_x_2102:
[----:B------:R-:W-:Y:S05]  /*1abf0*/  BRA `(.L_x_2103) ;  /* 0xfffffeb0008c7947 */ /* 0x000fea000383ffff */
.L_x_1905:
[----:B-1----:R1:W2:Y:S02]  /*1ac00*/  SYNCS.PHASECHK.TRANS64.TRYWAIT P0, [R16+URZ+0x13200], R5 ;  /* 0x01320005100075a7 */ /* 0x0022a4000800017f */
[----:B--2---:R-:W-:Y:S05]  /*1ac10*/  @!P0 NANOSLEEP.SYNCS 0x989680 ;  /* 0x009896800000895d */ /* 0x004fea0003900000 */
[----:B------:R-:W2:Y:S02]  /*1ac20*/  @!P0 SYNCS.PHASECHK.TRANS64 P0, [R16+URZ+0x13200], R5 ;  /* 0x01320005100085a7 */ /* 0x000ea4000800007f */
[----:B--2---:R-:W-:Y:S05]  /*1ac30*/  @!P0 BRA `(.L_x_1905) ;  /* 0xfffffffc00f08947 */ /* 0x004fea000383ffff */
[----:B------:R-:W-:Y:S05]  /*1ac40*/  BRA `(.L_x_2104) ;  /* 0xfffffeb400287947 */ /* 0x000fea000383ffff */
.L_x_1909:
[----:B------:R-:W-:Y:S01]  /*1ac50*/  BSSY B1, `(.L_x_2105) ;  /* 0x0000007000017945 */ /* 0x000fe20003800000 */
[----:B------:R-:W-:Y:S02]  /*1ac60*/  IMAD.MOV.U32 R12, RZ, RZ, RZ ;  /* 0x000000ffff0c7224 */ /* 0x000fe400078e00ff */
[----:B------:R-:W-:Y:S02]  /*1ac70*/  IMAD.MOV.U32 R11, RZ, RZ, 0x1e1f ;  /* 0x00001e1fff0b7424 */ /* 0x000fe400078e00ff */
[----:B------:R-:W-:-:S07]  /*1ac80*/  IMAD.MOV.U32 R15, RZ, RZ, -0x1 ;  /* 0xffffffffff0f7424 */ /* 0x000fce00078e00ff */
[----:B------:R-:W-:Y:S05]  /*1ac90*/  WARPSYNC.COLLECTIVE R15, `(.L_x_2106) ;  /* 0x000000000f087348 */ /* 0x000fea0003c00000 */
[----:B------:R0:W1:Y:S02]  /*1aca0*/  SHFL.IDX P6, R14, R13, R12, R11 ;  /* 0x0000000c0d0e7389 */ /* 0x00006400000c000b */
[----:B01----:R-:W-:Y:S01]  /*1acb0*/  ENDCOLLECTIVE ;  /* 0x000000000000791b */ /* 0x003fe20003800000 */
.L_x_2106:
[----:B------:R-:W-:Y:S05]  /*1acc0*/  BSYNC B1 ;  /* 0x0000000000017941 */ /* 0x000fea0003800000 */
.L_x_2105:
        /* <DEDUP_REMOVED lines=8> */
.L_x_2107:
[----:B------:R-:W-:Y:S02]  /*1ad50*/  IMAD.MOV.U32 R13, RZ, RZ, R20 ;  /* 0x000000ffff0d7224 */ /* 0x000fe400078e0014 */
[----:B------:R-:W-:-:S07]  /*1ad60*/  IMAD.MOV.U32 R3, RZ, RZ, R14 ;  /* 0x000000ffff037224 */ /* 0x000fce00078e000e */
[----:B------:R-:W-:Y:S05]  /*1ad70*/  WARPSYNC.COLLECTIVE R15, `(.L_x_2108) ;  /* 0x000000000f087348 */ /* 0x000fea0003c00000 */
[----:B------:R0:W1:Y:S02]  /*1ad80*/  SHFL.IDX P6, R14, R13, R12, R11 ;  /* 0x0000000c0d0e7389 */ /* 0x00006400000c000b */
[----:B01----:R-:W-:Y:S01]  /*1ad90*/  ENDCOLLECTIVE ;  /* 0x000000000000791b */ /* 0x003fe20003800000 */
.L_x_2108:
[----:B------:R-:W-:Y:S02]  /*1ada0*/  IMAD.MOV.U32 R13, RZ, RZ, R4 ;  /* 0x000000ffff0d7224 */ /* 0x000fe400078e0004 */
[----:B------:R-:W-:-:S07]  /*1adb0*/  IMAD.MOV.U32 R20, RZ, RZ, R14 ;  /* 0x000000ffff147224 */ /* 0x000fce00078e000e */
[----:B------:R-:W-:Y:S05]  /*1adc0*/  WARPSYNC.COLLECTIVE R15, `(.L_x_2109) ;  /* 0x000000000f087348 */ /* 0x000fea0003c00000 */
[----:B------:R0:W1:Y:S02]  /*1add0*/  SHFL.IDX P6, R14, R13, R12, R11 ;  /* 0x0000000c0d0e7389 */ /* 0x00006400000c000b */
[----:B01----:R-:W-:Y:S01]  /*1ade0*/  ENDCOLLECTIVE ;  /* 0x000000000000791b */ /* 0x003fe20003800000 */
.L_x_2109:
[----:B------:R-:W-:Y:S05]  /*1adf0*/  BRA `(.L_x_2110) ;  /* 0xfffffec400487947 */ /* 0x000fea000383ffff */
.L_x_1913:
[----:B-1----:R1:W2:Y:S02]  /*1ae00*/  SYNCS.PHASECHK.TRANS64.TRYWAIT P1, [R16+URZ+0x13200], R21 ;  /* 0x01320015100075a7 */ /* 0x0022a4000802017f */
[----:B--2---:R-:W-:Y:S05]  /*1ae10*/  @!P1 NANOSLEEP.SYNCS 0x989680 ;  /* 0x009896800000995d */ /* 0x004fea0003900000 */
[----:B------:R-:W2:Y:S02]  /*1ae20*/  @!P1 SYNCS.PHASECHK.TRANS64 P1, [R16+URZ+0x13200], R21 ;  /* 0x01320015100095a7 */ /* 0x000ea4000802007f */
[----:B--2---:R-:W-:Y:S05]  /*1ae30*/  @!P1 BRA `(.L_x_1913) ;  /* 0xfffffffc00f09947 */ /* 0x004fea000383ffff */
[----:B------:R-:W-:Y:S05]  /*1ae40*/  BRA `(.L_x_2111) ;  /* 0xfffffec400bc7947 */ /* 0x000fea000383ffff */
.L_x_1917:
[----:B-1----:R1:W2:Y:S02]  /*1ae50*/  SYNCS.PHASECHK.TRANS64.TRYWAIT P0, [R3+URZ+0x13230], R4 ;  /* 0x01323004030075a7 */ /* 0x0022a4000800017f */
[----:B--2---:R-:W-:Y:S05]  /*1ae60*/  @!P0 NANOSLEEP.SYNCS 0x989680 ;  /* 0x009896800000895d */ /* 0x004fea0003900000 */
[----:B------:R-:W2:Y:S02]  /*1ae70*/  @!P0 SYNCS.PHASECHK.TRANS64 P0, [R3+URZ+0x13230], R4 ;  /* 0x01323004030085a7 */ /* 0x000ea4000800007f */
[----:B--2---:R-:W-:Y:S05]  /*1ae80*/  @!P0 BRA `(.L_x_1917) ;  /* 0xfffffffc00f08947 */ /* 0x004fea000383ffff */
[----:B------:R-:W-:Y:S05]  /*1ae90*/  BRA `(.L_x_1916) ;  /* 0xfffffed8000c7947 */ /* 0x000fea000383ffff */
.L_x_1925:
[----:B-1----:R1:W2:Y:S02]  /*1aea0*/  SYNCS.PHASECHK.TRANS64.TRYWAIT P2, [R9+URZ+0x13230], R10 ;  /* 0x0132300a090075a7 */ /* 0x0022a4000804017f */
[----:B--2---:R-:W-:Y:S05]  /*1aeb0*/  @!P2 NANOSLEEP.SYNCS 0x989680 ;  /* 0x009896800000a95d */ /* 0x004fea0003900000 */
[----:B------:R-:W2:Y:S02]  /*1aec0*/  @!P2 SYNCS.PHASECHK.TRANS64 P2, [R9+URZ+0x13230], R10 ;  /* 0x0132300a0900a5a7 */ /* 0x000ea4000804007f */
[----:B--2---:R-:W-:Y:S05]  /*1aed0*/  @!P2 BRA `(.L_x_1925) ;  /* 0xfffffffc00f0a947 */ /* 0x004fea000383ffff */
[----:B------:R-:W-:Y:S05]  /*1aee0*/  BRA `(.L_x_1924) ;  /* 0xffffff0400447947 */ /* 0x000fea000383ffff */
.L_x_1930:
[----:B-1----:R1:W2:Y:S02]  /*1aef0*/  SYNCS.PHASECHK.TRANS64.TRYWAIT P2, [R20+URZ+0x13250], R10 ;  /* 0x0132500a140075a7 */ /* 0x0022a4000804017f */
[----:B--2---:R-:W-:Y:S05]  /*1af00*/  @!P2 NANOSLEEP.SYNCS 0x989680 ;  /* 0x009896800000a95d */ /* 0x004fea0003900000 */
[----:B------:R-:W2:Y:S02]  /*1af10*/  @!P2 SYNCS.PHASECHK.TRANS64 P2, [R20+URZ+0x13250], R10 ;  /* 0x0132500a1400a5a7 */ /* 0x000ea4000804007f */
[----:B--2---:R-:W-:Y:S05]  /*1af20*/  @!P2 BRA `(.L_x_1930) ;  /* 0xfffffffc00f0a947 */ /* 0x004fea000383ffff */
[----:B------:R-:W-:Y:S05]  /*1af30*/  BRA `(.L_x_1929) ;  /* 0xffffff0800b47947 */ /* 0x000fea000383ffff */
.L_x_1939:
[----:B-1----:R1:W2:Y:S02]  /*1af40*/  SYNCS.PHASECHK.TRANS64.TRYWAIT P0, [R8+URZ+0x13230], R11 ;  /* 0x0132300b080075a7 */ /* 0x0022a4000800017f */
[----:B--2---:R-:W-:Y:S05]  /*1af50*/  @!P0 NANOSLEEP.SYNCS 0x989680 ;  /* 0x009896800000895d */ /* 0x004fea0003900000 */
[----:B------:R-:W2:Y:S02]  /*1af60*/  @!P0 SYNCS.PHASECHK.TRANS64 P0, [R8+URZ+0x13230], R11 ;  /* 0x0132300b080085a7 */ /* 0x000ea4000800007f */
[----:B--2---:R-:W-:Y:S05]  /*1af70*/  @!P0 BRA `(.L_x_1939) ;  /* 0xfffffffc00f08947 */ /* 0x004fea000383ffff */
[----:B------:R-:W-:Y:S05]  /*1af80*/  BRA `(.L_x_1938) ;  /* 0xffffff3400707947 */ /* 0x000fea000383ffff */
.L_x_1944:
[----:B-1----:R1:W2:Y:S02]  /*1af90*/  SYNCS.PHASECHK.TRANS64.TRYWAIT P0, [R15+URZ+0x13250], R0 ;  /* 0x013250000f0075a7 */ /* 0x0022a4000800017f */
[----:B--2---:R-:W-:Y:S05]  /*1afa0*/  @!P0 NANOSLEEP.SYNCS 0x989680 ;  /* 0x009896800000895d */ /* 0x004fea0003900000 */
[----:B------:R-:W2:Y:S02]  /*1afb0*/  @!P0 SYNCS.PHASECHK.TRANS64 P0, [R15+URZ+0x13250], R0 ;  /* 0x013250000f0085a7 */ /* 0x000ea4000800007f */
[----:B--2---:R-:W-:Y:S05]  /*1afc0*/  @!P0 BRA `(.L_x_1944) ;  /* 0xfffffffc00f08947 */ /* 0x004fea000383ffff */
[----:B------:R-:W-:Y:S05]  /*1afd0*/  BRA `(.L_x_1943) ;  /* 0xffffff3800e07947 */ /* 0x000fea000383ffff */
.L_x_1951:
[----:B--2---:R2:W3:Y:S02]  /*1afe0*/  SYNCS.PHASECHK.TRANS64.TRYWAIT P0, [R3+URZ+0x13250], R4 ;  /* 0x01325004030075a7 */ /* 0x0044e4000800017f */
[----:B---3--:R-:W-:Y:S05]  /*1aff0*/  @!P0 NANOSLEEP.SYNCS 0x989680 ;  /* 0x009896800000895d */ /* 0x008fea0003900000 */
[----:B------:R-:W3:Y:S02]  /*1b000*/  @!P0 SYNCS.PHASECHK.TRANS64 P0, [R3+URZ+0x13250], R4 ;  /* 0x01325004030085a7 */ /* 0x000ee4000800007f */
[----:B---3--:R-:W-:Y:S05]  /*1b010*/  @!P0 BRA `(.L_x_1951) ;  /* 0xfffffffc00f08947 */ /* 0x008fea000383ffff */
[----:B------:R-:W-:Y:S05]  /*1b020*/  BRA `(.L_x_1950) ;  /* 0xffffff5800787947 */ /* 0x000fea000383ffff */
.L_x_1981:
[----:B------:R-:W0:Y:S01]  /*1b030*/  S2R R7, SR_TID.X ;  /* 0x0000000000077919 */ /* 0x000e220000002100 */
[----:B------:R-:W-:Y:S01]  /*1b040*/  BSSY B1, `(.L_x_2112) ;  /* 0x000000a000017945 */ /* 0x000fe20003800000 */
[----:B------:R-:W-:Y:S02]  /*1b050*/  IMAD.MOV.U32 R12, RZ, RZ, RZ ;  /* 0x000000ffff0c7224 */ /* 0x000fe400078e00ff */
[----:B--2---:R-:W-:Y:S02]  /*1b060*/  IMAD.MOV.U32 R11, RZ, RZ, 0x1f ;  /* 0x0000001fff0b7424 */ /* 0x004fe400078e00ff */
[----:B------:R-:W-:Y:S01]  /*1b070*/  IMAD.MOV.U32 R15, RZ, RZ, -0x1 ;  /* 0xffffffffff0f7424 */ /* 0x000fe200078e00ff */
[----:B0-----:R-:W-:-:S04]  /*1b080*/  SHF.R.U32.HI R7, RZ, 0x5, R7 ;  /* 0x00000005ff077819 */ /* 0x001fc80000011607 */
[----:B------:R-:W-:-:S05]  /*1b090*/  LOP3.LUT R7, R7, 0x3, RZ, 0xc0, !PT ;  /* 0x0000000307077812 */ /* 0x000fca00078ec0ff */
[----:B------:R-:W-:-:S07]  /*1b0a0*/  IMAD.MOV.U32 R13, RZ, RZ, R7 ;  /* 0x000000ffff0d7224 */ /* 0x000fce00078e0007 */
[----:B------:R-:W-:Y:S05]  /*1b0b0*/  WARPSYNC.COLLECTIVE R15, `(.L_x_2113) ;  /* 0x000000000f087348 */ /* 0x000fea0003c00000 */
[----:B------:R0:W1:Y:S02]  /*1b0c0*/  SHFL.IDX P6, R14, R13, R12, R11 ;  /* 0x0000000c0d0e7389 */ /* 0x00006400000c000b */
[----:B01----:R-:W-:Y:S01]  /*1b0d0*/  ENDCOLLECTIVE ;  /* 0x000000000000791b */ /* 0x003fe20003800000 */
.L_x_2113:
[----:B------:R-:W-:Y:S05]  /*1b0e0*/  BSYNC B1 ;  /* 0x0000000000017941 */ /* 0x000fea0003800000 */
.L_x_2112:
[----:B------:R-:W-:Y:S05]  /*1b0f0*/  BRA `(.L_x_2114) ;  /* 0xffffffa800607947 */ /* 0x000fea000383ffff */
.L_x_1983:
[----:B------:R-:W-:Y:S01]  /*1b100*/  BSSY B1, `(.L_x_2115) ;  /* 0x0000006000017945 */ /* 0x000fe20003800000 */
[----:B------:R-:W-:-:S07]  /*1b110*/  IMAD.MOV.U32 R15, RZ, RZ, -0x1 ;  /* 0xffffffffff0f7424 */ /* 0x000fce00078e00ff */
[----:B0-2---:R-:W-:Y:S05]  /*1b120*/  WARPSYNC.COLLECTIVE R15, `(.L_x_2116) ;  /* 0x000000000f0c7348 */ /* 0x005fea0003c00000 */
[----:B------:R-:W-:Y:S02]  /*1b130*/  ELECT P6, UR62, PT ;  /* 0x00000000003e782f */ /* 0x000fe400038c0000 */
[----:B------:R-:W-:Y:S01]  /*1b140*/  MOV R14, UR62 ;  /* 0x0000003e000e7c02 */ /* 0x000fe20008000f00 */
[----:B0-2---:R-:W-:Y:S10]  /*1b150*/  ENDCOLLECTIVE ;  /* 0x000000000000791b */ /* 0x005ff40003800000 */
.L_x_2116:
[----:B------:R-:W-:Y:S05]  /*1b160*/  BSYNC B1 ;  /* 0x0000000000017941 */ /* 0x000fea0003800000 */
.L_x_2115:
[----:B------:R-:W-:Y:S05]  /*1b170*/  BRA `(.L_x_1982) ;  /* 0xffffffa800587947 */ /* 0x000fea000383ffff */
.L_x_1985:
[----:B0-----:R0:W1:Y:S02]  /*1b180*/  SYNCS.PHASECHK.TRANS64.TRYWAIT P0, [R18+URZ+0x13220], R6 ;  /* 0x01322006120075a7 */ /* 0x001064000800017f */
[----:B-1----:R-:W-:Y:S05]  /*1b190*/  @!P0 NANOSLEEP.SYNCS 0x989680 ;  /* 0x009896800000895d */ /* 0x002fea0003900000 */
[----:B------:R-:W1:Y:S02]  /*1b1a0*/  @!P0 SYNCS.PHASECHK.TRANS64 P0, [R18+URZ+0x13220], R6 ;  /* 0x01322006120085a7 */ /* 0x000e64000800007f */
[----:B-1----:R-:W-:Y:S05]  /*1b1b0*/  @!P0 BRA `(.L_x_1985) ;  /* 0xfffffffc00f08947 */ /* 0x002fea000383ffff */
[----:B------:R-:W-:Y:S05]  /*1b1c0*/  BRA `(.L_x_2117) ;  /* 0xffffffa800687947 */ /* 0x000fea000383ffff */
.L_x_1989:
[----:B0-----:R0:W1:Y:S02]  /*1b1d0*/  SYNCS.PHASECHK.TRANS64.TRYWAIT P0, [R6+URZ+0x132a0], R10 ;  /* 0x0132a00a060075a7 */ /* 0x001064000800017f */
[----:B-1----:R-:W-:Y:S05]  /*1b1e0*/  @!P0 NANOSLEEP.SYNCS 0x989680 ;  /* 0x009896800000895d */ /* 0x002fea0003900000 */
[----:B------:R-:W1:Y:S02]  /*1b1f0*/  @!P0 SYNCS.PHASECHK.TRANS64 P0, [R6+URZ+0x132a0], R10 ;  /* 0x0132a00a060085a7 */ /* 0x000e64000800007f */
[----:B-1----:R-:W-:Y:S05]  /*1b200*/  @!P0 BRA `(.L_x_1989) ;  /* 0xfffffffc00f08947 */ /* 0x002fea000383ffff */
[----:B------:R-:W-:Y:S05]  /*1b210*/  BRA `(.L_x_2118) ;  /* 0xffffffa800807947 */ /* 0x000fea000383ffff */
.L_x_1994:
[----:B-1----:R1:W2:Y:S02]  /*1b220*/  SYNCS.PHASECHK.TRANS64.TRYWAIT P0, [R6+URZ+0x132c0], R10 ;  /* 0x0132c00a060075a7 */ /* 0x0022a4000800017f */
[----:B--2---:R-:W-:Y:S05]  /*1b230*/  @!P0 NANOSLEEP.SYNCS 0x989680 ;  /* 0x009896800000895d */ /* 0x004fea0003900000 */
[----:B------:R-:W2:Y:S02]  /*1b240*/  @!P0 SYNCS.PHASECHK.TRANS64 P0, [R6+URZ+0x132c0], R10 ;  /* 0x0132c00a060085a7 */ /* 0x000ea4000800007f */
[----:B--2---:R-:W-:Y:S05]  /*1b250*/  @!P0 BRA `(.L_x_1994) ;  /* 0xfffffffc00f08947 */ /* 0x004fea000383ffff */
[----:B------:R-:W-:Y:S05]  /*1b260*/  BRA `(.L_x_2119) ;  /* 0xffffffa800fc7947 */ /* 0x000fea000383ffff */
.L_x_2001:
[----:B0-----:R0:W1:Y:S02]  /*1b270*/  SYNCS.PHASECHK.TRANS64.TRYWAIT P1, [R6+URZ+0x132a0], R7 ;  /* 0x0132a007060075a7 */ /* 0x001064000802017f */
[----:B-1----:R-:W-:Y:S05]  /*1b280*/  @!P1 NANOSLEEP.SYNCS 0x989680 ;  /* 0x009896800000995d */ /* 0x002fea0003900000 */
[----:B------:R-:W1:Y:S02]  /*1b290*/  @!P1 SYNCS.PHASECHK.TRANS64 P1, [R6+URZ+0x132a0], R7 ;  /* 0x0132a007060095a7 */ /* 0x000e64000802007f */
[----:B-1----:R-:W-:Y:S05]  /*1b2a0*/  @!P1 BRA `(.L_x_2001) ;  /* 0xfffffffc00f09947 */ /* 0x002fea000383ffff */
[----:B------:R-:W-:Y:S05]  /*1b2b0*/  BRA `(.L_x_2120) ;  /* 0xffffffac00b87947 */ /* 0x000fea000383ffff */
.L_x_2006:
[----:B-1----:R1:W2:Y:S02]  /*1b2c0*/  SYNCS.PHASECHK.TRANS64.TRYWAIT P1, [R6+URZ+0x132c0], R7 ;  /* 0x0132c007060075a7 */ /* 0x0022a4000802017f */
[----:B--2---:R-:W-:Y:S05]  /*1b2d0*/  @!P1 NANOSLEEP.SYNCS 0x989680 ;  /* 0x009896800000995d */ /* 0x004fea0003900000 */
[----:B------:R-:W2:Y:S02]  /*1b2e0*/  @!P1 SYNCS.PHASECHK.TRANS64 P1, [R6+URZ+0x132c0], R7 ;  /* 0x0132c007060095a7 */ /* 0x000ea4000802007f */
[----:B--2---:R-:W-:Y:S05]  /*1b2f0*/  @!P1 BRA `(.L_x_2006) ;  /* 0xfffffffc00f09947 */ /* 0x004fea000383ffff */
[----:B------:R-:W-:Y:S05]  /*1b300*/  BRA `(.L_x_2121) ;  /* 0xffffffb000307947 */ /* 0x000fea000383ffff */
.L_x_2023:
[----:B------:R-:W1:Y:S01]  /*1b310*/  S2R R20, SR_TID.X ;  /* 0x0000000000147919 */ /* 0x000e620000002100 */
[----:B------:R-:W-:Y:S01]  /*1b320*/  BSSY B0, `(.L_x_2122) ;  /* 0x000000a000007945 */ /* 0x000fe20003800000 */
[----:B------:R-:W-:Y:S02]  /*1b330*/  IMAD.MOV.U32 R12, RZ, RZ, RZ ;  /* 0x000000ffff0c7224 */ /* 0x000fe400078e00ff */
[----:B--2---:R-:W-:Y:S02]  /*1b340*/  IMAD.MOV.U32 R11, RZ, RZ, 0x1f ;  /* 0x0000001fff0b7424 */ /* 0x004fe400078e00ff */
[----:B------:R-:W-:Y:S01]  /*1b350*/  IMAD.MOV.U32 R15, RZ, RZ, -0x1 ;  /* 0xffffffffff0f7424 */ /* 0x000fe200078e00ff */
[----:B-1----:R-:W-:-:S04]  /*1b360*/  SHF.R.U32.HI R20, RZ, 0x5, R20 ;  /* 0x00000005ff147819 */ /* 0x002fc80000011614 */
[----:B------:R-:W-:-:S05]  /*1b370*/  LOP3.LUT R20, R20, 0x3, RZ, 0xc0, !PT ;  /* 0x0000000314147812 */ /* 0x000fca00078ec0ff */
[----:B------:R-:W-:-:S07]  /*1b380*/  IMAD.MOV.U32 R13, RZ, RZ, R20 ;  /* 0x000000ffff0d7224 */ /* 0x000fce00078e0014 */
[----:B0-----:R-:W-:Y:S05]  /*1b390*/  WARPSYNC.COLLECTIVE R15, `(.L_x_2123) ;  /* 0x000000000f087348 */ /* 0x001fea0003c00000 */
[----:B------:R1:W2:Y:S02]  /*1b3a0*/  SHFL.IDX P6, R14, R13, R12, R11 ;  /* 0x0000000c0d0e7389 */ /* 0x0002a400000c000b */
[----:B012---:R-:W-:Y:S01]  /*1b3b0*/  ENDCOLLECTIVE ;  /* 0x000000000000791b */ /* 0x007fe20003800000 */
.L_x_2123:
[----:B------:R-:W-:Y:S05]  /*1b3c0*/  BSYNC B0 ;  /* 0x0000000000007941 */ /* 0x000fea0003800000 */
.L_x_2122:
[----:B------:R-:W-:Y:S05]  /*1b3d0*/  BRA `(.L_x_2124) ;  /* 0xffffffbc00647947 */ /* 0x000fea000383ffff */
.L_x_2025:
[----:B------:R-:W-:Y:S01]  /*1b3e0*/  BSSY B0, `(.L_x_2125) ;  /* 0x0000006000007945 */ /* 0x000fe20003800000 */
[----:B------:R-:W-:-:S07]  /*1b3f0*/  IMAD.MOV.U32 R15, RZ, RZ, -0x1 ;  /* 0xffffffffff0f7424 */ /* 0x000fce00078e00ff */
[----:B012---:R-:W-:Y:S05]  /*1b400*/  WARPSYNC.COLLECTIVE R15, `(.L_x_2126) ;  /* 0x000000000f0c7348 */ /* 0x007fea0003c00000 */
[----:B------:R-:W-:Y:S02]  /*1b410*/  ELECT P6, UR62, PT ;  /* 0x00000000003e782f */ /* 0x000fe400038c0000 */
[----:B------:R-:W-:Y:S01]  /*1b420*/  MOV R14, UR62 ;  /* 0x0000003e000e7c02 */ /* 0x000fe20008000f00 */
[----:B012---:R-:W-:Y:S10]  /*1b430*/  ENDCOLLECTIVE ;  /* 0x000000000000791b */ /* 0x007ff40003800000 */
.L_x_2126:
[----:B------:R-:W-:Y:S05]  /*1b440*/  BSYNC B0 ;  /* 0x0000000000007941 */ /* 0x000fea0003800000 */
.L_x_2125:
[----:B------:R-:W-:Y:S05]  /*1b450*/  BRA `(.L_x_2127) ;  /* 0xffffffbc00647947 */ /* 0x000fea000383ffff */
.L_x_2027:
[----:B-1----:R1:W3:Y:S02]  /*1b460*/  SYNCS.PHASECHK.TRANS64.TRYWAIT P0, [R4+URZ+0x13280], R3 ;  /* 0x01328003040075a7 */ /* 0x0022e4000800017f */
[----:B---3--:R-:W-:Y:S05]  /*1b470*/  @!P0 NANOSLEEP.SYNCS 0x989680 ;  /* 0x009896800000895d */ /* 0x008fea0003900000 */
[----:B------:R-:W3:Y:S02]  /*1b480*/  @!P0 SYNCS.PHASECHK.TRANS64 P0, [R4+URZ+0x13280], R3 ;  /* 0x01328003040085a7 */ /* 0x000ee4000800007f */
[----:B---3--:R-:W-:Y:S05]  /*1b490*/  @!P0 BRA `(.L_x_2027) ;  /* 0xfffffffc00f08947 */ /* 0x008fea000383ffff */
[----:B------:R-:W-:Y:S05]  /*1b4a0*/  BRA `(.L_x_2128) ;  /* 0xffffffbc00c87947 */ /* 0x000fea000383ffff */
.L_x_2029:
[----:B---3--:R3:W4:Y:S02]  /*1b4b0*/  SYNCS.PHASECHK.TRANS64.TRYWAIT P0, [R4+URZ+0x13240], R3 ;  /* 0x01324003040075a7 */ /* 0x008724000800017f */
[----:B----4-:R-:W-:Y:S05]  /*1b4c0*/  @!P0 NANOSLEEP.SYNCS 0x989680 ;  /* 0x009896800000895d */ /* 0x010fea0003900000 */
[----:B------:R-:W4:Y:S02]  /*1b4d0*/  @!P0 SYNCS.PHASECHK.TRANS64 P0, [R4+URZ+0x13240], R3 ;  /* 0x01324003040085a7 */ /* 0x000f24000800007f */
[----:B----4-:R-:W-:Y:S05]  /*1b4e0*/  @!P0 BRA `(.L_x_2029) ;  /* 0xfffffffc00f08947 */ /* 0x010fea000383ffff */
[----:B------:R-:W-:Y:S05]  /*1b4f0*/  BRA `(.L_x_2129) ;  /* 0xffffffc0001c7947 */ /* 0x000fea000383ffff */
.L_x_2033:
[----:B------:R-:W2:Y:S01]  /*1b500*/  LDL.LU R11, [R1+0x1c] ;  /* 0x00001c00010b7983 */ /* 0x000ea20000300800 */
        /* <DEDUP_REMOVED lines=11> */
.L_x_2130:
[----:B------:R-:W-:Y:S02]  /*1b5c0*/  IMAD.MOV.U32 R13, RZ, RZ, R0 ;  /* 0x000000ffff0d7224 */ /* 0x000fe400078e0000 */
[----:B------:R-:W-:-:S07]  /*1b5d0*/  IMAD.MOV.U32 R6, RZ, RZ, R14 ;  /* 0x000000ffff067224 */ /* 0x000fce00078e000e */
[----:B------:R-:W-:Y:S05]  /*1b5e0*/  WARPSYNC.COLLECTIVE R15, `(.L_x_2131) ;  /* 0x000000000f087348 */ /* 0x000fea0003c00000 */
[----:B------:R0:W1:Y:S02]  /*1b5f0*/  SHFL.IDX P6, R14, R13, R12, R11 ;  /* 0x0000000c0d0e7389 */ /* 0x00006400000c000b */
[----:B01----:R-:W-:Y:S01]  /*1b600*/  ENDCOLLECTIVE ;  /* 0x000000000000791b */ /* 0x003fe20003800000 */
.L_x_2131:
[----:B------:R-:W-:Y:S02]  /*1b610*/  IMAD.MOV.U32 R13, RZ, RZ, R4 ;  /* 0x000000ffff0d7224 */ /* 0x000fe400078e0004 */
[----:B------:R-:W-:Y:S02]  /*1b620*/  IMAD.MOV.U32 R12, RZ, RZ, 0x1 ;  /* 0x00000001ff0c7424 */ /* 0x000fe400078e00ff */
[----:B------:R-:W-:-:S07]  /*1b630*/  IMAD.MOV.U32 R7, RZ, RZ, R14 ;  /* 0x000000ffff077224 */ /* 0x000fce00078e000e */
[----:B------:R-:W-:Y:S05]  /*1b640*/  WARPSYNC.COLLECTIVE R15, `(.L_x_2132) ;  /* 0x000000000f087348 */ /* 0x000fea0003c00000 */
[----:B------:R0:W1:Y:S02]  /*1b650*/  SHFL.IDX P6, R14, R13, R12, R11 ;  /* 0x0000000c0d0e7389 */ /* 0x00006400000c000b */
[----:B01----:R-:W-:Y:S01]  /*1b660*/  ENDCOLLECTIVE ;  /* 0x000000000000791b */ /* 0x003fe20003800000 */
.L_x_2132:
        /* <DEDUP_REMOVED lines=15> */
.L_x_2133:
[----:B------:R-:W-:Y:S02]  /*1b760*/  IMAD.MOV.U32 R13, RZ, RZ, R4 ;  /* 0x000000ffff0d7224 */ /* 0x000fe400078e0004 */
[----:B------:R-:W-:Y:S02]  /*1b770*/  IMAD.MOV.U32 R12, RZ, RZ, 0x2 ;  /* 0x00000002ff0c7424 */ /* 0x000fe400078e00ff */
[----:B------:R-:W-:-:S07]  /*1b780*/  IMAD.MOV.U32 R7, RZ, RZ, R14 ;  /* 0x000000ffff077224 */ /* 0x000fce00078e000e */
[----:B------:R-:W-:Y:S05]  /*1b790*/  WARPSYNC.COLLECTIVE R15, `(.L_x_2134) ;  /* 0x000000000f087348 */ /* 0x000fea0003c00000 */
[----:B------:R0:W1:Y:S02]  /*1b7a0*/  SHFL.IDX P6, R14, R13, R12, R11 ;  /* 0x0000000c0d0e7389 */ /* 0x00006400000c000b */
[----:B01----:R-:W-:Y:S01]  /*1b7b0*/  ENDCOLLECTIVE ;  /* 0x000000000000791b */ /* 0x003fe20003800000 */
.L_x_2134:
        /* <DEDUP_REMOVED lines=16> */
.L_x_2135:
[----:B------:R-:W-:Y:S02]  /*1b8c0*/  IMAD.MOV.U32 R13, RZ, RZ, R4 ;  /* 0x000000ffff0d7224 */ /* 0x000fe400078e0004 */
[----:B------:R-:W-:Y:S02]  /*1b8d0*/  IMAD.MOV.U32 R12, RZ, RZ, 0x3 ;  /* 0x00000003ff0c7424 */ /* 0x000fe400078e00ff */
[----:B------:R-:W-:-:S07]  /*1b8e0*/  IMAD.MOV.U32 R7, RZ, RZ, R14 ;  /* 0x000000ffff077224 */ /* 0x000fce00078e000e */
[----:B------:R-:W-:Y:S05]  /*1b8f0*/  WARPSYNC.COLLECTIVE R15, `(.L_x_2136) ;  /* 0x000000000f087348 */ /* 0x000fea0003c00000 */
[----:B------:R0:W1:Y:S02]  /*1b900*/  SHFL.IDX P6, R14, R13, R12, R11 ;  /* 0x0000000c0d0e7389 */ /* 0x00006400000c000b */
[----:B01----:R-:W-:Y:S01]  /*1b910*/  ENDCOLLECTIVE ;  /* 0x000000000000791b */ /* 0x003fe20003800000 */
.L_x_2136:
        /* <DEDUP_REMOVED lines=11> */
.L_x_2137:
        /* <DEDUP_REMOVED lines=11> */
.L_x_2138:
        /* <DEDUP_REMOVED lines=14> */
.L_x_2139:
[----:B------:R-:W-:Y:S02]  /*1bb60*/  IMAD.MOV.U32 R13, RZ, RZ, R3 ;  /* 0x000000ffff0d7224 */ /* 0x000fe400078e0003 */
[----:B------:R-:W-:Y:S02]  /*1bb70*/  IMAD.MOV.U32 R12, RZ, RZ, 0x1 ;  /* 0x00000001ff0c7424 */ /* 0x000fe400078e00ff */
[----:B------:R-:W-:-:S07]  /*1bb80*/  IMAD.MOV.U32 R8, RZ, RZ, R14 ;  /* 0x000000ffff087224 */ /* 0x000fce00078e000e */
[----:B------:R-:W-:Y:S05]  /*1bb90*/  WARPSYNC.COLLECTIVE R15, `(.L_x_2140) ;  /* 0x000000000f087348 */ /* 0x000fea0003c00000 */
[----:B------:R0:W1:Y:S02]  /*1bba0*/  SHFL.IDX P6, R14, R13, R12, R11 ;  /* 0x0000000c0d0e7389 */ /* 0x00006400000c000b */
[----:B01----:R-:W-:Y:S01]  /*1bbb0*/  ENDCOLLECTIVE ;  /* 0x000000000000791b */ /* 0x003fe20003800000 */
.L_x_2140:
        /* <DEDUP_REMOVED lines=12> */
.L_x_2141:
[----:B------:R-:W-:Y:S01]  /*1bc80*/  IMAD.MOV.U32 R2, RZ, RZ, R14 ;  /* 0x000000ffff027224 */ /* 0x000fe200078e000e */
[----:B------:R-:W-:Y:S06]  /*1bc90*/  BRA `(.L_x_2142) ;  /* 0xffffffc400207947 */ /* 0x000fec000383ffff */
.L_x_2036:
[----:B-1----:R1:W2:Y:S02]  /*1bca0*/  SYNCS.PHASECHK.TRANS64.TRYWAIT P0, [R18+URZ+0x13220], R3 ;  /* 0x01322003120075a7 */ /* 0x0022a4000800017f */
[----:B--2---:R-:W-:Y:S05]  /*1bcb0*/  @!P0 NANOSLEEP.SYNCS 0x989680 ;  /* 0x009896800000895d */ /* 0x004fea0003900000 */
[----:B------:R-:W2:Y:S02]  /*1bcc0*/  @!P0 SYNCS.PHASECHK.TRANS64 P0, [R18+URZ+0x13220], R3 ;  /* 0x01322003120085a7 */ /* 0x000ea4000800007f */
[----:B--2---:R-:W-:Y:S05]  /*1bcd0*/  @!P0 BRA `(.L_x_2036) ;  /* 0xfffffffc00f08947 */ /* 0x004fea000383ffff */
[----:B------:R-:W-:Y:S05]  /*1bce0*/  BRA `(.L_x_2143) ;  /* 0xffffffc4007c7947 */ /* 0x000fea000383ffff */
.L_x_2042:
[----:B0-----:R0:W1:Y:S02]  /*1bcf0*/  SYNCS.PHASECHK.TRANS64.TRYWAIT P0, [R4+URZ+0x13280], R3 ;  /* 0x01328003040075a7 */ /* 0x001064000800017f */
[----:B-1----:R-:W-:Y:S05]  /*1bd00*/  @!P0 NANOSLEEP.SYNCS 0x989680 ;  /* 0x009896800000895d */ /* 0x002fea0003900000 */
[----:B------:R-:W1:Y:S02]  /*1bd10*/  @!P0 SYNCS.PHASECHK.TRANS64 P0, [R4+URZ+0x13280], R3 ;  /* 0x01328003040085a7 */ /* 0x000e64000800007f */
[----:B-1----:R-:W-:Y:S05]  /*1bd20*/  @!P0 BRA `(.L_x_2042) ;  /* 0xfffffffc00f08947 */ /* 0x002fea000383ffff */
[----:B------:R-:W-:Y:S05]  /*1bd30*/  BRA `(.L_x_2144) ;  /* 0xffffffc800287947 */ /* 0x000fea000383ffff */
.L_x_2047:
[----:B-1----:R1:W2:Y:S02]  /*1bd40*/  SYNCS.PHASECHK.TRANS64.TRYWAIT P0, [R4+URZ+0x13240], R3 ;  /* 0x01324003040075a7 */ /* 0x0022a4000800017f */
[----:B--2---:R-:W-:Y:S05]  /*1bd50*/  @!P0 NANOSLEEP.SYNCS 0x989680 ;  /* 0x009896800000895d */ /* 0x004fea0003900000 */
[----:B------:R-:W2:Y:S02]  /*1bd60*/  @!P0 SYNCS.PHASECHK.TRANS64 P0, [R4+URZ+0x13240], R3 ;  /* 0x01324003040085a7 */ /* 0x000ea4000800007f */
[----:B--2---:R-:W-:Y:S05]  /*1bd70*/  @!P0 BRA `(.L_x_2047) ;  /* 0xfffffffc00f08947 */ /* 0x004fea000383ffff */
[----:B------:R-:W-:Y:S05]  /*1bd80*/  BRA `(.L_x_2145) ;  /* 0xffffffc800a47947 */ /* 0x000fea000383ffff */
.L_x_2053:
[----:B0-----:R0:W1:Y:S02]  /*1bd90*/  SYNCS.PHASECHK.TRANS64.TRYWAIT P0, [R3+URZ+0x13270], R2 ;  /* 0x01327002030075a7 */ /* 0x001064000800017f */
[----:B-1----:R-:W-:Y:S05]  /*1bda0*/  @!P0 NANOSLEEP.SYNCS 0x989680 ;  /* 0x009896800000895d */ /* 0x002fea0003900000 */
[----:B------:R-:W1:Y:S02]  /*1bdb0*/  @!P0 SYNCS.PHASECHK.TRANS64 P0, [R3+URZ+0x13270], R2 ;  /* 0x01327002030085a7 */ /* 0x000e64000800007f */
[----:B-1----:R-:W-:Y:S05]  /*1bdc0*/  @!P0 BRA `(.L_x_2053) ;  /* 0xfffffffc00f08947 */ /* 0x002fea000383ffff */
[----:B------:R-:W-:Y:S05]  /*1bdd0*/  BRA `(.L_x_2146) ;  /* 0xffffffcc00407947 */ /* 0x000fea000383ffff */
.L_x_2055:
[----:B0-----:R0:W1:Y:S02]  /*1bde0*/  SYNCS.PHASECHK.TRANS64.TRYWAIT P0, [R3+URZ+0x13260], R2 ;  /* 0x01326002030075a7 */ /* 0x001064000800017f */
[----:B-1----:R-:W-:Y:S05]  /*1bdf0*/  @!P0 NANOSLEEP.SYNCS 0x989680 ;  /* 0x009896800000895d */ /* 0x002fea0003900000 */
[----:B------:R-:W1:Y:S02]  /*1be00*/  @!P0 SYNCS.PHASECHK.TRANS64 P0, [R3+URZ+0x13260], R2 ;  /* 0x01326002030085a7 */ /* 0x000e64000800007f */
[----:B-1----:R-:W-:Y:S05]  /*1be10*/  @!P0 BRA `(.L_x_2055) ;  /* 0xfffffffc00f08947 */ /* 0x002fea000383ffff */
[----:B------:R-:W-:Y:S05]  /*1be20*/  BRA `(.L_x_2147) ;  /* 0xffffffcc00487947 */ /* 0x000fea000383ffff */
.L_x_2062:
[----:B-1----:R1:W2:Y:S02]  /*1be30*/  SYNCS.PHASECHK.TRANS64.TRYWAIT P1, [R3+URZ+0x13270], R0 ;  /* 0x01327000030075a7 */ /* 0x0022a4000802017f */
[----:B--2---:R-:W-:Y:S05]  /*1be40*/  @!P1 NANOSLEEP.SYNCS 0x989680 ;  /* 0x009896800000995d */ /* 0x004fea0003900000 */
[----:B------:R-:W2:Y:S02]  /*1be50*/  @!P1 SYNCS.PHASECHK.TRANS64 P1, [R3+URZ+0x13270], R0 ;  /* 0x01327000030095a7 */ /* 0x000ea4000802007f */
[----:B--2---:R-:W-:Y:S05]  /*1be60*/  @!P1 BRA `(.L_x_2062) ;  /* 0xfffffffc00f09947 */ /* 0x004fea000383ffff */
[----:B------:R-:W-:Y:S05]  /*1be70*/  BRA `(.L_x_2148) ;  /* 0xffffffd000987947 */ /* 0x000fea000383ffff */
.L_x_2064:
[----:B-1----:R1:W2:Y:S02]  /*1be80*/  SYNCS.PHASECHK.TRANS64.TRYWAIT P1, [R3+URZ+0x13260], R0 ;  /* 0x01326000030075a7 */ /* 0x0022a4000802017f */
[----:B--2---:R-:W-:Y:S05]  /*1be90*/  @!P1 NANOSLEEP.SYNCS 0x989680 ;  /* 0x009896800000995d */ /* 0x004fea0003900000 */
[----:B------:R-:W2:Y:S02]  /*1bea0*/  @!P1 SYNCS.PHASECHK.TRANS64 P1, [R3+URZ+0x13260], R0 ;  /* 0x01326000030095a7 */ /* 0x000ea4000802007f */
[----:B--2---:R-:W-:Y:S05]  /*1beb0*/  @!P1 BRA `(.L_x_2064) ;  /* 0xfffffffc00f09947 */ /* 0x004fea000383ffff */
[----:B------:R-:W-:Y:S05]  /*1bec0*/  BRA `(.L_x_2149) ;  /* 0xffffffd0009c7947 */ /* 0x000fea000383ffff */
.L_x_2068:
[----:B------:R-:W-:Y:S01]  /*1bed0*/  BSSY B0, `(.L_x_2150) ;  /* 0x0000008000007945 */ /* 0x000fe20003800000 */
[----:B------:R-:W-:Y:S02]  /*1bee0*/  IMAD.MOV.U32 R13, RZ, RZ, R24 ;  /* 0x000000ffff0d7224 */ /* 0x000fe400078e0018 */
[----:B------:R-:W-:Y:S02]  /*1bef0*/  IMAD.MOV.U32 R12, RZ, RZ, RZ ;  /* 0x000000ffff0c7224 */ /* 0x000fe400078e00ff */
[----:B--2---:R-:W-:Y:S02]  /*1bf00*/  IMAD.MOV.U32 R11, RZ, RZ, 0x1f ;  /* 0x0000001fff0b7424 */ /* 0x004fe400078e00ff */
[----:B------:R-:W-:-:S07]  /*1bf10*/  IMAD.MOV.U32 R15, RZ, RZ, -0x1 ;  /* 0xffffffffff0f7424 */ /* 0x000fce00078e00ff */
[----:B------:R-:W-:Y:S05]  /*1bf20*/  WARPSYNC.COLLECTIVE R15, `(.L_x_2151) ;  /* 0x000000000f087348 */ /* 0x000fea0003c00000 */
[----:B------:R0:W1:Y:S02]  /*1bf30*/  SHFL.IDX P6, R14, R13, R12, R11 ;  /* 0x0000000c0d0e7389 */ /* 0x00006400000c000b */
[----:B01----:R-:W-:Y:S01]  /*1bf40*/  ENDCOLLECTIVE ;  /* 0x000000000000791b */ /* 0x003fe20003800000 */
.L_x_2151:
[----:B------:R-:W-:Y:S05]  /*1bf50*/  BSYNC B0 ;  /* 0x0000000000007941 */ /* 0x000fea0003800000 */
.L_x_2150:
        /* <DEDUP_REMOVED lines=9> */
.L_x_2152:
        /* <DEDUP_REMOVED lines=24> */
.L_x_2153:
[----:B------:R-:W-:Y:S01]  /*1c170*/  IMAD.MOV.U32 R12, RZ, RZ, 0x2 ;  /* 0x00000002ff0c7424 */ /* 0x000fe200078e00ff */
[----:B------:R-:W-:-:S05]  /*1c180*/  SEL R3, R14, RZ, P1 ;  /* 0x000000ff0e037207 */ /* 0x000fca0000800000 */
[----:B------:R-:W-:-:S04]  /*1c190*/  IMAD.IADD R2, R2, 0x1, R3 ;  /* 0x0000000102027824 */ /* 0x000fc800078e0203 */
[----:B------:R-:W-:-:S07]  /*1c1a0*/  IMAD.MOV.U32 R13, RZ, RZ, R2 ;  /* 0x000000ffff0d7224 */ /* 0x000fce00078e0002 */
[----:B------:R-:W-:Y:S05]  /*1c1b0*/  WARPSYNC.COLLECTIVE R15, `(.L_x_2154) ;  /* 0x000000000f087348 */ /* 0x000fea0003c00000 */
[----:B------:R0:W1:Y:S02]  /*1c1c0*/  SHFL.UP P6, R14, R13, R12, R11 ;  /* 0x0400000c0d0e7389 */ /* 0x00006400000c000b */
[----:B01----:R-:W-:Y:S01]  /*1c1d0*/  ENDCOLLECTIVE ;  /* 0x000000000000791b */ /* 0x003fe20003800000 */
.L_x_2154:
[----:B------:R-:W-:Y:S01]  /*1c1e0*/  IMAD.MOV.U32 R12, RZ, RZ, 0x4 ;  /* 0x00000004ff0c7424 */ /* 0x000fe200078e00ff */
[----:B------:R-:W-:-:S05]  /*1c1f0*/  SEL R3, R14, RZ, P2 ;  /* 0x000000ff0e037207 */ /* 0x000fca0001000000 */
[----:B------:R-:W-:-:S04]  /*1c200*/  IMAD.IADD R2, R2, 0x1, R3 ;  /* 0x0000000102027824 */ /* 0x000fc800078e0203 */
[----:B------:R-:W-:-:S07]  /*1c210*/  IMAD.MOV.U32 R13, RZ, RZ, R2 ;  /* 0x000000ffff0d7224 */ /* 0x000fce00078e0002 */
[----:B------:R-:W-:Y:S05]  /*1c220*/  WARPSYNC.COLLECTIVE R15, `(.L_x_2155) ;  /* 0x000000000f087348 */ /* 0x000fea0003c00000 */
[----:B------:R0:W1:Y:S02]  /*1c230*/  SHFL.UP P6, R14, R13, R12, R11 ;  /* 0x0400000c0d0e7389 */ /* 0x00006400000c000b */
[----:B01----:R-:W-:Y:S01]  /*1c240*/  ENDCOLLECTIVE ;  /* 0x000000000000791b */ /* 0x003fe20003800000 */
.L_x_2155:
[----:B------:R-:W-:Y:S01]  /*1c250*/  IMAD.MOV.U32 R12, RZ, RZ, 0x8 ;  /* 0x00000008ff0c7424 */ /* 0x000fe200078e00ff */
[----:B------:R-:W-:-:S05]  /*1c260*/  SEL R3, R14, RZ, P3 ;  /* 0x000000ff0e037207 */ /* 0x000fca0001800000 */
[----:B------:R-:W-:-:S04]  /*1c270*/  IMAD.IADD R2, R2, 0x1, R3 ;  /* 0x0000000102027824 */ /* 0x000fc800078e0203 */
[----:B------:R-:W-:-:S07]  /*1c280*/  IMAD.MOV.U32 R13, RZ, RZ, R2 ;  /* 0x000000ffff0d7224 */ /* 0x000fce00078e0002 */
[----:B------:R-:W-:Y:S05]  /*1c290*/  WARPSYNC.COLLECTIVE R15, `(.L_x_2156) ;  /* 0x000000000f087348 */ /* 0x000fea0003c00000 */
[----:B------:R0:W1:Y:S02]  /*1c2a0*/  SHFL.UP P6, R14, R13, R12, R11 ;  /* 0x0400000c0d0e7389 */ /* 0x00006400000c000b */
[----:B01----:R-:W-:Y:S01]  /*1c2b0*/  ENDCOLLECTIVE ;  /* 0x000000000000791b */ /* 0x003fe20003800000 */
.L_x_2156:
[----:B------:R-:W-:Y:S01]  /*1c2c0*/  IMAD.MOV.U32 R12, RZ, RZ, 0x10 ;  /* 0x00000010ff0c7424 */ /* 0x000fe200078e00ff */
[----:B------:R-:W-:-:S05]  /*1c2d0*/  SEL R3, R14, RZ, P4 ;  /* 0x000000ff0e037207 */ /* 0x000fca0002000000 */
[----:B------:R-:W-:-:S04]  /*1c2e0*/  IMAD.IADD R2, R2, 0x1, R3 ;  /* 0x0000000102027824 */ /* 0x000fc800078e0203 */
[----:B------:R-:W-:-:S07]  /*1c2f0*/  IMAD.MOV.U32 R13, RZ, RZ, R2 ;  /* 0x000000ffff0d7224 */ /* 0x000fce00078e0002 */
[----:B------:R-:W-:Y:S05]  /*1c300*/  WARPSYNC.COLLECTIVE R15, `(.L_x_2157) ;  /* 0x000000000f087348 */ /* 0x000fea0003c00000 */
[----:B------:R0:W1:Y:S02]  /*1c310*/  SHFL.UP P6, R14, R13, R12, R11 ;  /* 0x0400000c0d0e7389 */ /* 0x00006400000c000b */
[----:B01----:R-:W-:Y:S01]  /*1c320*/  ENDCOLLECTIVE ;  /* 0x000000000000791b */ /* 0x003fe20003800000 */
.L_x_2157:
        /* <DEDUP_REMOVED lines=8> */
.L_x_2158:
[----:B------:R-:W-:Y:S05]  /*1c3b0*/  BRA `(.L_x_2159) ;  /* 0xffffffd400187947 */ /* 0x000fea000383ffff */
.L_x_2071:
[----:B------:R-:W-:Y:S01]  /*1c3c0*/  BSSY B0, `(.L_x_2160) ;  /* 0x0000008000007945 */ /* 0x000fe20003800000 */
[----:B------:R-:W-:Y:S02]  /*1c3d0*/  IMAD.MOV.U32 R13, RZ, RZ, R2 ;  /* 0x000000ffff0d7224 */ /* 0x000fe400078e0002 */
[----:B------:R-:W-:Y:S02]  /*1c3e0*/  IMAD.MOV.U32 R12, RZ, RZ, 0x1 ;  /* 0x00000001ff0c7424 */ /* 0x000fe400078e00ff */
[----:B--2---:R-:W-:Y:S02]  /*1c3f0*/  IMAD.MOV.U32 R11, RZ, RZ, RZ ;  /* 0x000000ffff0b7224 */ /* 0x004fe400078e00ff */
[----:B------:R-:W-:-:S07]  /*1c400*/  IMAD.MOV.U32 R15, RZ, RZ, -0x1 ;  /* 0xffffffffff0f7424 */ /* 0x000fce00078e00ff */
[----:B------:R-:W-:Y:S05]  /*1c410*/  WARPSYNC.COLLECTIVE R15, `(.L_x_2161) ;  /* 0x000000000f087348 */ /* 0x000fea0003c00000 */
[----:B------:R0:W1:Y:S02]  /*1c420*/  SHFL.UP P6, R14, R13, R12, R11 ;  /* 0x0400000c0d0e7389 */ /* 0x00006400000c000b */
[----:B01----:R-:W-:Y:S01]  /*1c430*/  ENDCOLLECTIVE ;  /* 0x000000000000791b */ /* 0x003fe20003800000 */
.L_x_2161:
[----:B------:R-:W-:Y:S05]  /*1c440*/  BSYNC B0 ;  /* 0x0000000000007941 */ /* 0x000fea0003800000 */
.L_x_2160:
        /* <DEDUP_REMOVED lines=9> */
.L_x_2162:
[----:B------:R-:W-:Y:S01]  /*1c4e0*/  IMAD.MOV.U32 R12, RZ, RZ, 0x4 ;  /* 0x00000004ff0c7424 */ /* 0x000fe200078e00ff */
[----:B------:R-:W-:-:S05]  /*1c4f0*/  SEL R3, R14, RZ, P2 ;  /* 0x000000ff0e037207 */ /* 0x000fca0001000000 */
[----:B------:R-:W-:-:S04]  /*1c500*/  IMAD.IADD R2, R2, 0x1, R3 ;  /* 0x0000000102027824 */ /* 0x000fc800078e0203 */
[----:B------:R-:W-:-:S07]  /*1c510*/  IMAD.MOV.U32 R13, RZ, RZ, R2 ;  /* 0x000000ffff0d7224 */ /* 0x000fce00078e0002 */
[----:B------:R-:W-:Y:S05]  /*1c520*/  WARPSYNC.COLLECTIVE R15, `(.L_x_2163) ;  /* 0x000000000f087348 */ /* 0x000fea0003c00000 */
[----:B------:R0:W1:Y:S02]  /*1c530*/  SHFL.UP P6, R14, R13, R12, R11 ;  /* 0x0400000c0d0e7389 */ /* 0x00006400000c000b */
[----:B01----:R-:W-:Y:S01]  /*1c540*/  ENDCOLLECTIVE ;  /* 0x000000000000791b */ /* 0x003fe20003800000 */
.L_x_2163:
[----:B------:R-:W-:Y:S01]  /*1c550*/  IMAD.MOV.U32 R12, RZ, RZ, 0x8 ;  /* 0x00000008ff0c7424 */ /* 0x000fe200078e00ff */
[----:B------:R-:W-:-:S05]  /*1c560*/  SEL R3, R14, RZ, P3 ;  /* 0x000000ff0e037207 */ /* 0x000fca0001800000 */
[----:B------:R-:W-:-:S04]  /*1c570*/  IMAD.IADD R2, R2, 0x1, R3 ;  /* 0x0000000102027824 */ /* 0x000fc800078e0203 */
[----:B------:R-:W-:-:S07]  /*1c580*/  IMAD.MOV.U32 R13, RZ, RZ, R2 ;  /* 0x000000ffff0d7224 */ /* 0x000fce00078e0002 */
[----:B------:R-:W-:Y:S05]  /*1c590*/  WARPSYNC.COLLECTIVE R15, `(.L_x_2164) ;  /* 0x000000000f087348 */ /* 0x000fea0003c00000 */
[----:B------:R0:W1:Y:S02]  /*1c5a0*/  SHFL.UP P6, R14, R13, R12, R11 ;  /* 0x0400000c0d0e7389 */ /* 0x00006400000c000b */
[----:B01----:R-:W-:Y:S01]  /*1c5b0*/  ENDCOLLECTIVE ;  /* 0x000000000000791b */ /* 0x003fe20003800000 */
.L_x_2164:
[----:B------:R-:W-:Y:S01]  /*1c5c0*/  IMAD.MOV.U32 R12, RZ, RZ, 0x10 ;  /* 0x00000010ff0c7424 */ /* 0x000fe200078e00ff */
[----:B------:R-:W-:-:S05]  /*1c5d0*/  SEL R3, R14, RZ, P4 ;  /* 0x000000ff0e037207 */ /* 0x000fca0002000000 */
[----:B------:R-:W-:-:S04]  /*1c5e0*/  IMAD.IADD R2, R2, 0x1, R3 ;  /* 0x0000000102027824 */ /* 0x000fc800078e0203 */
[----:B------:R-:W-:-:S07]  /*1c5f0*/  IMAD.MOV.U32 R13, RZ, RZ, R2 ;  /* 0x000000ffff0d7224 */ /* 0x000fce00078e0002 */
[----:B------:R-:W-:Y:S05]  /*1c600*/  WARPSYNC.COLLECTIVE R15, `(.L_x_2165) ;  /* 0x000000000f087348 */ /* 0x000fea0003c00000 */
[----:B------:R0:W1:Y:S02]  /*1c610*/  SHFL.UP P6, R14, R13, R12, R11 ;  /* 0x0400000c0d0e7389 */ /* 0x00006400000c000b */
[----:B01----:R-:W-:Y:S01]  /*1c620*/  ENDCOLLECTIVE ;  /* 0x000000000000791b */ /* 0x003fe20003800000 */
.L_x_2165:
        /* <DEDUP_REMOVED lines=8> */
.L_x_2166:
[----:B------:R-:W-:Y:S05]  /*1c6b0*/  BRA `(.L_x_2167) ;  /* 0xffffffd000fc7947 */ /* 0x000fea000383ffff */
.L_x_2073:
[----:B------:R-:W-:Y:S01]  /*1c6c0*/  BSSY B0, `(.L_x_2168) ;  /* 0x0000006000007945 */ /* 0x000fe20003800000 */
[----:B------:R-:W-:Y:S01]  /*1c6d0*/  PLOP3.LUT P6, PT, P6, PT, PT, 0x8, 0x0 ;  /* 0x000000000000781c */ /* 0x000fe200037ce170 */
[----:B------:R-:W-:-:S12]  /*1c6e0*/  IMAD.MOV.U32 R15, RZ, RZ, -0x1 ;  /* 0xffffffffff0f7424 */ /* 0x000fd800078e00ff */
[----:B0-2---:R-:W-:Y:S05]  /*1c6f0*/  WARPSYNC.COLLECTIVE R15, `(.L_x_2169) ;  /* 0x000000000f087348 */ /* 0x005fea0003c00000 */
[----:B------:R-:W-:Y:S01]  /*1c700*/  VOTE.ANY R14, PT, P6 ;  /* 0x00000000000e7806 */ /* 0x000fe200030e0100 */
[----:B0-2---:R-:W-:Y:S06]  /*1c710*/  ENDCOLLECTIVE ;  /* 0x000000000000791b */ /* 0x005fec0003800000 */
.L_x_2169:
[----:B------:R-:W-:Y:S05]  /*1c720*/  BSYNC B0 ;  /* 0x0000000000007941 */ /* 0x000fea0003800000 */
.L_x_2168:
        /* <DEDUP_REMOVED lines=10> */
.L_x_2170:
[----:B------:R-:W-:Y:S02]  /*1c7d0*/  IMAD.MOV.U32 R13, RZ, RZ, R5 ;  /* 0x000000ffff0d7224 */ /* 0x000fe400078e0005 */
[----:B------:R-:W-:-:S07]  /*1c7e0*/  IMAD.MOV.U32 R25, RZ, RZ, R14 ;  /* 0x000000ffff197224 */ /* 0x000fce00078e000e */
[----:B------:R-:W-:Y:S05]  /*1c7f0*/  WARPSYNC.COLLECTIVE R15, `(.L_x_2171) ;  /* 0x000000000f087348 */ /* 0x000fea0003c00000 */
[----:B------:R0:W1:Y:S02]  /*1c800*/  SHFL.IDX P6, R14, R13, R12, R11 ;  /* 0x0000000c0d0e7389 */ /* 0x00006400000c000b */
[----:B01----:R-:W-:Y:S01]  /*1c810*/  ENDCOLLECTIVE ;  /* 0x000000000000791b */ /* 0x003fe20003800000 */
.L_x_2171:
[----:B------:R-:W-:Y:S01]  /*1c820*/  IMAD.MOV.U32 R5, RZ, RZ, R14 ;  /* 0x000000ffff057224 */ /* 0x000fe200078e000e */
[----:B------:R-:W-:Y:S06]  /*1c830*/  BRA `(.L_x_2172) ;  /* 0xffffffd000dc7947 */ /* 0x000fec000383ffff */
.L_x_2075:
[----:B------:R-:W-:Y:S01]  /*1c840*/  BSSY B0, `(.L_x_2173) ;  /* 0x0000007000007945 */ /* 0x000fe20003800000 */
[----:B------:R-:W-:Y:S02]  /*1c850*/  IMAD.MOV.U32 R13, RZ, RZ, R2 ;  /* 0x000000ffff0d7224 */ /* 0x000fe400078e0002 */
[----:B--2---:R-:W-:Y:S02]  /*1c860*/  IMAD.MOV.U32 R11, RZ, RZ, 0x1f ;  /* 0x0000001fff0b7424 */ /* 0x004fe400078e00ff */
[----:B------:R-:W-:-:S07]  /*1c870*/  IMAD.MOV.U32 R15, RZ, RZ, -0x1 ;  /* 0xffffffffff0f7424 */ /* 0x000fce00078e00ff */
[----:B01-34-:R-:W-:Y:S05]  /*1c880*/  WARPSYNC.COLLECTIVE R15, `(.L_x_2174) ;  /* 0x000000000f087348 */ /* 0x01bfea0003c00000 */
[----:B------:R2:W0:Y:S02]  /*1c890*/  SHFL.IDX P6, R14, R13, R12, R11 ;  /* 0x0000000c0d0e7389 */ /* 0x00042400000c000b */
[----:B01234-:R-:W-:Y:S01]  /*1c8a0*/  ENDCOLLECTIVE ;  /* 0x000000000000791b */ /* 0x01ffe20003800000 */
.L_x_2174:
[----:B------:R-:W-:Y:S05]  /*1c8b0*/  BSYNC B0 ;  /* 0x0000000000007941 */ /* 0x000fea0003800000 */
.L_x_2173:
[----:B------:R-:W-:Y:S01]  /*1c8c0*/  IMAD.MOV.U32 R24, RZ, RZ, R14 ;  /* 0x000000ffff187224 */ /* 0x000fe200078e000e */
[----:B------:R-:W-:Y:S06]  /*1c8d0*/  BRA `(.L_x_2074) ;  /* 0xffffffd000cc7947 */ /* 0x000fec000383ffff */
.L_x_2081:
[----:B0-----:R0:W1:Y:S02]  /*1c8e0*/  SYNCS.PHASECHK.TRANS64.TRYWAIT P0, [R6+URZ+0x13220], R0 ;  /* 0x01322000060075a7 */ /* 0x001064000800017f */
[----:B-1----:R-:W-:Y:S05]  /*1c8f0*/  @!P0 NANOSLEEP.SYNCS 0x989680 ;  /* 0x009896800000895d */ /* 0x002fea0003900000 */
[----:B------:R-:W1:Y:S02]  /*1c900*/  @!P0 SYNCS.PHASECHK.TRANS64 P0, [R6+URZ+0x13220], R0 ;  /* 0x01322000060085a7 */ /* 0x000e64000800007f */
[----:B-1----:R-:W-:Y:S05]  /*1c910*/  @!P0 BRA `(.L_x_2081) ;  /* 0xfffffffc00f08947 */ /* 0x002fea000383ffff */
[----:B------:R-:W-:Y:S05]  /*1c920*/  BRA `(.L_x_2175) ;  /* 0xffffffdc00287947 */ /* 0x000fea000383ffff */
.L_x_2082:
        /* <DEDUP_REMOVED lines=11> */
.L_x_2177:
[----:B------:R-:W-:Y:S05]  /*1c9e0*/  BSYNC B0 ;  /* 0x0000000000007941 */ /* 0x000fea0003800000 */
.L_x_2176:
[----:B------:R-:W-:Y:S05]  /*1c9f0*/  BRA `(.L_x_2178) ;  /* 0xffffffdc00107947 */ /* 0x000fea000383ffff */
.L_x_2083:
[----:B------:R-:W-:Y:S01]  /*1ca00*/  BSSY B0, `(.L_x_2179) ;  /* 0x0000006000007945 */ /* 0x000fe20003800000 */
[----:B------:R-:W-:-:S07]  /*1ca10*/  IMAD.MOV.U32 R15, RZ, RZ, -0x1 ;  /* 0xffffffffff0f7424 */ /* 0x000fce00078e00ff */
[----:B0-2---:R-:W-:Y:S05]  /*1ca20*/  WARPSYNC.COLLECTIVE R15, `(.L_x_2180) ;  /* 0x000000000f0c7348 */ /* 0x005fea0003c00000 */
[----:B------:R-:W-:Y:S02]  /*1ca30*/  ELECT P6, UR62, PT ;  /* 0x00000000003e782f */ /* 0x000fe400038c0000 */
[----:B------:R-:W-:Y:S01]  /*1ca40*/  MOV R14, UR62 ;  /* 0x0000003e000e7c02 */ /* 0x000fe20008000f00 */
[----:B0-2---:R-:W-:Y:S10]  /*1ca50*/  ENDCOLLECTIVE ;  /* 0x000000000000791b */ /* 0x005ff40003800000 */
.L_x_2180:
[----:B------:R-:W-:Y:S05]  /*1ca60*/  BSYNC B0 ;  /* 0x0000000000007941 */ /* 0x000fea0003800000 */
.L_x_2179:
[----:B------:R-:W-:Y:S05]  /*1ca70*/  BRA `(.L_x_2181) ;  /* 0xffffffdc00047947 */ /* 0x000fea000383ffff */
.L_x_2085:
[----:B0-----:R0:W1:Y:S02]  /*1ca80*/  SYNCS.PHASECHK.TRANS64.TRYWAIT P1, [R5+URZ], R4 ;  /* 0x00000004050075a7 */ /* 0x001064000802017f */
[----:B-1----:R-:W-:Y:S05]  /*1ca90*/  @!P1 NANOSLEEP.SYNCS 0x989680 ;  /* 0x009896800000995d */ /* 0x002fea0003900000 */
[----:B------:R-:W1:Y:S02]  /*1caa0*/  @!P1 SYNCS.PHASECHK.TRANS64 P1, [R5+URZ], R4 ;  /* 0x00000004050095a7 */ /* 0x000e64000802007f */
[----:B-1----:R-:W-:Y:S05]  /*1cab0*/  @!P1 BRA `(.L_x_2085) ;  /* 0xfffffffc00f09947 */ /* 0x002fea000383ffff */
[----:B------:R-:W-:Y:S05]  /*1cac0*/  BRA `(.L_x_2182) ;  /* 0xffffffdc00387947 */ /* 0x000fea000383ffff */
.L_x_2086:
[----:B-1----:R1:W3:Y:S02]  /*1cad0*/  SYNCS.PHASECHK.TRANS64.TRYWAIT P1, [R9+URZ], R0 ;  /* 0x00000000090075a7 */ /* 0x0022e4000802017f */
[----:B---3--:R-:W-:Y:S05]  /*1cae0*/  @!P1 NANOSLEEP.SYNCS 0x989680 ;  /* 0x009896800000995d */ /* 0x008fea0003900000 */
[----:B------:R-:W3:Y:S02]  /*1caf0*/  @!P1 SYNCS.PHASECHK.TRANS64 P1, [R9+URZ], R0 ;  /* 0x00000000090095a7 */ /* 0x000ee4000802007f */
[----:B---3--:R-:W-:Y:S05]  /*1cb00*/  @!P1 BRA `(.L_x_2086) ;  /* 0xfffffffc00f09947 */ /* 0x008fea000383ffff */
[----:B------:R-:W-:Y:S05]  /*1cb10*/  BRA `(.L_x_2183) ;  /* 0xffffffdc002c7947 */ /* 0x000fea000383ffff */
.L_x_2088:
[----:B---3--:R3:W4:Y:S02]  /*1cb20*/  SYNCS.PHASECHK.TRANS64.TRYWAIT P1, [R19+URZ+0x13260], R4 ;  /* 0x01326004130075a7 */ /* 0x008724000802017f */
[----:B----4-:R-:W-:Y:S05]  /*1cb30*/  @!P1 NANOSLEEP.SYNCS 0x989680 ;  /* 0x009896800000995d */ /* 0x010fea0003900000 */
[----:B------:R-:W4:Y:S02]  /*1cb40*/  @!P1 SYNCS.PHASECHK.TRANS64 P1, [R19+URZ+0x13260], R4 ;  /* 0x01326004130095a7 */ /* 0x000f24000802007f */
[----:B----4-:R-:W-:Y:S05]  /*1cb50*/  @!P1 BRA `(.L_x_2088) ;  /* 0xfffffffc00f09947 */ /* 0x010fea000383ffff */
[----:B------:R-:W-:Y:S05]  /*1cb60*/  BRA `(.L_x_2184) ;  /* 0xffffffdc002c7947 */ /* 0x000fea000383ffff */
.L_x_2090:
[----:B----4-:R4:W0:Y:S02]  /*1cb70*/  SYNCS.PHASECHK.TRANS64.TRYWAIT P1, [R7+URZ+0x13260], R0 ;  /* 0x01326000070075a7 */ /* 0x010824000802017f */
[----:B0-----:R-:W-:Y:S05]  /*1cb80*/  @!P1 NANOSLEEP.SYNCS 0x989680 ;  /* 0x009896800000995d */ /* 0x001fea0003900000 */
[----:B------:R-:W0:Y:S02]  /*1cb90*/  @!P1 SYNCS.PHASECHK.TRANS64 P1, [R7+URZ+0x13260], R0 ;  /* 0x01326000070095a7 */ /* 0x000e24000802007f */
[----:B0-----:R-:W-:Y:S05]  /*1cba0*/  @!P1 BRA `(.L_x_2090) ;  /* 0xfffffffc00f09947 */ /* 0x001fea000383ffff */
[----:B------:R-:W-:Y:S05]  /*1cbb0*/  BRA `(.L_x_2185) ;  /* 0xffffffdc002c7947 */ /* 0x000fea000383ffff */
.L_x_2092:
[----:B------:R0:W0:Y:S02]  /*1cbc0*/  SYNCS.PHASECHK.TRANS64.TRYWAIT P0, [R19+URZ+0x13280], R4 ;  /* 0x01328004130075a7 */ /* 0x000024000800017f */
[----:B0-----:R-:W-:Y:S05]  /*1cbd0*/  @!P0 NANOSLEEP.SYNCS 0x989680 ;  /* 0x009896800000895d */ /* 0x001fea0003900000 */
[----:B------:R-:W0:Y:S02]  /*1cbe0*/  @!P0 SYNCS.PHASECHK.TRANS64 P0, [R19+URZ+0x13280], R4 ;  /* 0x01328004130085a7 */ /* 0x000e24000800007f */
[----:B0-----:R-:W-:Y:S05]  /*1cbf0*/  @!P0 BRA `(.L_x_2092) ;  /* 0xfffffffc00f08947 */ /* 0x001fea000383ffff */
[----:B------:R-:W-:Y:S05]  /*1cc00*/  BRA `(.L_x_2093) ;  /* 0xffffffdc00287947 */ /* 0x000fea000383ffff */
.L_x_2186:
        /* <DEDUP_REMOVED lines=15> */
.L_x_2195:


//--------------------- .nv.global.init           --------------------------
	.section	.nv.global.init,"aw",@progbits
	.align	4
.nv.global.init:
	.type		_ZZN5flash28permute_output_fp8_VcolmajorIN4cute6TensorINS1_11ArrayEngineIfLm32EEENS1_6LayoutINS1_5tupleIJNS6_IJNS1_1CILi2EEES8_NS7_ILi8EEEEEENS7_ILi1EEESB_EEENS6_IJNS6_IJSB_S8_NS7_ILi4EEEEEENS7_ILi0EEESF_EEEEEEEEEvRT_E9upper_map,@object
	.size		_ZZN5flash28permute_output_fp8_VcolmajorIN4cute6TensorINS1_11ArrayEngineIfLm32EEENS1_6LayoutINS1_5tupleIJNS6_IJNS1_1CILi2EEES8_NS7_ILi8EEEEEENS7_ILi1EEESB_EEENS6_IJNS6_IJSB_S8_NS7_ILi4EEEEEENS7_ILi0EEESF_EEEEEEEEEvRT_E9upper_map,($str$23 - _ZZN5flash28permute_output_fp8_VcolmajorIN4cute6TensorINS1_11ArrayEngineIfLm32EEENS1_6LayoutINS1_5tupleIJNS6_IJNS1_1CILi2EEES8_NS7_ILi8EEEEEENS7_ILi1EEESB_EEENS6_IJNS6_IJSB_S8_NS7_ILi4EEEEEENS7_ILi0EEESF_EEEEEEEEEvRT_E9upper_map)
_ZZN5flash28permute_output_fp8_VcolmajorIN4cute6TensorINS1_11ArrayEngineIfLm32EEENS1_6LayoutINS1_5tupleIJNS6_IJNS1_1CILi2EEES8_NS7_ILi8EEEEEENS7_ILi1EEESB_EEENS6_IJNS6_IJSB_S8_NS7_ILi4EEEEEENS7_ILi0EEESF_EEEEEEEEEvRT_E9upper_map:
        /*0000*/ 	.byte	0x00, 0x00, 0x00, 0x00, 0x02, 0x00, 0x00, 0x00, 0x03, 0x00, 0x00, 0x00, 0x01, 0x00, 0x00, 0x00
	.type		$str$23,@object
	.size		$str$23,($str$24 - $str$23)
$str$23:
        /*0010*/ 	.byte	0x28, 0x61, 0x64, 0x64, 0x72, 0x65, 0x73, 0x73, 0x20, 0x26, 0x20, 0x6d, 0x61, 0x73, 0x6b, 0x29
        /*0020*/ 	.byte	0x20, 0x3d, 0x3d, 0x20, 0x30, 0x00
	.type		$str$24,@object
	.size		$str$24,(__unnamed_5 - $str$24)
$str$24:
        /*0026*/ 	.byte	0x2f, 0x74, 0x6d, 0x70, 0x2f, 0x6f, 0x73, 0x73, 0x5f, 0x6b, 0x65, 0x72, 0x6e, 0x65, 0x6c, 0x73
        /*0036*/ 	.byte	0x5f, 0x73, 0x72, 0x63, 0x2f, 0x66, 0x6c, 0x61, 0x73, 0x68, 0x5f, 0x61, 0x74, 0x74, 0x65, 0x6e
        /*0046*/ 	.byte	0x74, 0x69, 0x6f, 0x6e, 0x2f, 0x63, 0x73, 0x72, 0x63, 0x2f, 0x63, 0x75, 0x74, 0x6c, 0x61, 0x73
        /*0056*/ 	.byte	0x73, 0x2f, 0x69, 0x6e, 0x63, 0x6c, 0x75, 0x64, 0x65, 0x2f, 0x63, 0x75, 0x74, 0x65, 0x2f, 0x70
        /*0066*/ 	.byte	0x6f, 0x69, 0x6e, 0x74, 0x65, 0x72, 0x5f, 0x66, 0x6c, 0x61, 0x67, 0x67, 0x65, 0x64, 0x2e, 0x68
        /*0076*/ 	.byte	0x70, 0x70, 0x00
	.type		__unnamed_5,@object
	.size		__unnamed_5,(__unnamed_6 - __unnamed_5)
__unnamed_5:
        /* <DEDUP_REMOVED lines=24> */
        /*01f9*/ 	.byte	0x26, 0x5d, 0x00
	.type		__unnamed_6,@object
	.size		__unnamed_6,(__unnamed_4 - __unnamed_6)
__unnamed_6:
        /* <DEDUP_REMOVED lines=24> */
        /*037c*/ 	.byte	0x3e, 0x3e, 0x20, 0x26, 0x5d, 0x00
	.type		__unnamed_4,@object
	.size		__unnamed_4,(__unnamed_2 - __unnamed_4)
__unnamed_4:
        /* <DEDUP_REMOVED lines=28> */
        /*0542*/ 	.byte	0x3a, 0x43, 0x3c, 0x31, 0x30, 0x32, 0x34, 0x30, 0x3e, 0x3e, 0x3e, 0x3e, 0x3e, 0x5d, 0x00
	.type		__unnamed_2,@object
	.size		__unnamed_2,(__unnamed_1 - __unnamed_2)
__unnamed_2:
        /* <DEDUP_REMOVED lines=29> */
	.type		__unnamed_1,@object
	.size		__unnamed_1,(__unnamed_3 - __unnamed_1)
__unnamed_1:
        /* <DEDUP_REMOVED lines=29> */
        /*08f0*/ 	.byte	0x00
	.type		__unnamed_3,@object
	.size		__unnamed_3,(.L_2 - __unnamed_3)
__unnamed_3:
        /* <DEDUP_REMOVED lines=30> */
.L_2:


//--------------------- .nv.shared._ZN7cutlass13device_kernelIN5flash11enable_sm90INS1_16FlashAttnFwdSm90INS1_25CollectiveMainloopFwdSm90ILi2EN4cute5tupleIJNS5_1CILi1EEES8_S8_EEENS6_IJNS7_ILi192EEENS7_ILi160EEENS7_ILi64EEEEEELi64ENS_12float_e4m3_tEfNS_4arch4Sm90ELb0ELb0ELb0ELb0ELb0ELb0ELb0ELb1ELb1ELb1ELb1ELb0EEENS1_21CollectiveEpilogueFwdINS6_IJSA_SC_SB_EEES9_NS_10bfloat16_tESG_Li384ELb0ELb1ELb1ELb1EEENS1_19SingleTileSchedulerILb0ELb1ELb1ELi192EEEEEEEEEvNT_6ParamsE --------------------------
	.section	.nv.shared._ZN7cutlass13device_kernelIN5flash11enable_sm90INS1_16FlashAttnFwdSm90INS1_25CollectiveMainloopFwdSm90ILi2EN4cute5tupleIJNS5_1CILi1EEES8_S8_EEENS6_IJNS7_ILi192EEENS7_ILi160EEENS7_ILi64EEEEEELi64ENS_12float_e4m3_tEfNS_4arch4Sm90ELb0ELb0ELb0ELb0ELb0ELb0ELb0ELb1ELb1ELb1ELb1ELb0EEENS1_21CollectiveEpilogueFwdINS6_IJSA_SC_SB_EEES9_NS_10bfloat16_tESG_Li384ELb0ELb1ELb1ELb1EEENS1_19SingleTileSchedulerILb0ELb1ELb1ELi192EEEEEEEEEvNT_6ParamsE,"aw",@nobits
	.sectionflags	@""
	.align	16
	.zero		1024


//--------------------- .nv.shared.reserved.0     --------------------------
	.section	.nv.shared.reserved.0,"aw",@nobits
	.weak		__nv_reservedSMEM_offset_0_alias
	.size		__nv_reservedSMEM_offset_0_alias, 0, 0
	.other		__nv_reservedSMEM_offset_0_alias,@"STO_CUDA_RESERVED_SHARED STV_DEFAULT"
__nv_reservedSMEM_offset_0_alias:
	.zero		0


//--------------------- .nv.global                --------------------------
	.section	.nv.global,"aw",@nobits
.nv.global:
	.type		_ZN71_INTERNAL_7ffc3415_35_flash_fwd_hdim64_e4m3_split_sm90_cu_c04999b1_34814cute1_E,@object
	.size		_ZN71_INTERNAL_7ffc3415_35_flash_fwd_hdim64_e4m3_split_sm90_cu_c04999b1_34814cute1_E,(_ZN71_INTERNAL_7ffc3415_35_flash_fwd_hdim64_e4m3_split_sm90_cu_c04999b1_34814cuda3std3__45__cpo6cbeginE - _ZN71_INTERNAL_7ffc3415_35_flash_fwd_hdim64_e4m3_split_sm90_cu_c04999b1_34814cute1_E)
_ZN71_INTERNAL_7ffc3415_35_flash_fwd_hdim64_e4m3_split_sm90_cu_c04999b1_34814cute1_E:
	.zero		1
	.type		_ZN71_INTERNAL_7ffc3415_35_flash_fwd_hdim64_e4m3_split_sm90_cu_c04999b1_34814cuda3std3__45__cpo6cbeginE,@object
	.size		_ZN71_INTERNAL_7ffc3415_35_flash_fwd_hdim64_e4m3_split_sm90_cu_c04999b1_34814cuda3std3__45__cpo6cbeginE,(_ZN71_INTERNAL_7ffc3415_35_flash_fwd_hdim64_e4m3_split_sm90_cu_c04999b1_34814cuda3std3__48in_placeE - _ZN71_INTERNAL_7ffc3415_35_flash_fwd_hdim64_e4m3_split_sm90_cu_c04999b1_34814cuda3std3__45__cpo6cbeginE)
_ZN71_INTERNAL_7ffc3415_35_flash_fwd_hdim64_e4m3_split_sm90_cu_c04999b1_34814cuda3std3__45__cpo6cbeginE:
	.zero		1
	.type		_ZN71_INTERNAL_7ffc3415_35_flash_fwd_hdim64_e4m3_split_sm90_cu_c04999b1_34814cuda3std3__48in_placeE,@object
	.size		_ZN71_INTERNAL_7ffc3415_35_flash_fwd_hdim64_e4m3_split_sm90_cu_c04999b1_34814cuda3std3__48in_placeE,(_ZN71_INTERNAL_7ffc3415_35_flash_fwd_hdim64_e4m3_split_sm90_cu_c04999b1_34814cuda3std6ranges3__45__cpo9iter_moveE - _ZN71_INTERNAL_7ffc3415_35_flash_fwd_hdim64_e4m3_split_sm90_cu_c04999b1_34814cuda3std3__48in_placeE)
_ZN71_INTERNAL_7ffc3415_35_flash_fwd_hdim64_e4m3_split_sm90_cu_c04999b1_34814cuda3std3__48in_placeE:
	.zero		1
	.type		_ZN71_INTERNAL_7ffc3415_35_flash_fwd_hdim64_e4m3_split_sm90_cu_c04999b1_34814cuda3std6ranges3__45__cpo9iter_moveE,@object
	.size		_ZN71_INTERNAL_7ffc3415_35_flash_fwd_hdim64_e4m3_split_sm90_cu_c04999b1_34814cuda3std6ranges3__45__cpo9iter_moveE,(_ZN71_INTERNAL_7ffc3415_35_flash_fwd_hdim64_e4m3_split_sm90_cu_c04999b1_34814cuda3std3__45__cpo5beginE - _ZN71_INTERNAL_7ffc3415_35_flash_fwd_hdim64_e4m3_split_sm90_cu_c04999b1_34814cuda3std6ranges3__45__cpo9iter_moveE)
_ZN71_INTERNAL_7ffc3415_35_flash_fwd_hdim64_e4m3_split_sm90_cu_c04999b1_34814cuda3std6ranges3__45__cpo9iter_moveE:
	.zero		1
	.type		_ZN71_INTERNAL_7ffc3415_35_flash_fwd_hdim64_e4m3_split_sm90_cu_c04999b1_34814cuda3std3__45__cpo5beginE,@object
	.size		_ZN71_INTERNAL_7ffc3415_35_flash_fwd_hdim64_e4m3_split_sm90_cu_c04999b1_34814cuda3std3__45__cpo5beginE,(_ZN71_INTERNAL_7ffc3415_35_flash_fwd_hdim64_e4m3_split_sm90_cu_c04999b1_34814cuda3std3__473_GLOBAL__N__7ffc3415_35_flash_fwd_hdim64_e4m3_split_sm90_cu_c04999b1_34816ignoreE - _ZN71_INTERNAL_7ffc3415_35_flash_fwd_hdim64_e4m3_split_sm90_cu_c04999b1_34814cuda3std3__45__cpo5beginE)
_ZN71_INTERNAL_7ffc3415_35_flash_fwd_hdim64_e4m3_split_sm90_cu_c04999b1_34814cuda3std3__45__cpo5beginE:
	.zero		1
	.type		_ZN71_INTERNAL_7ffc3415_35_flash_fwd_hdim64_e4m3_split_sm90_cu_c04999b1_34814cuda3std3__473_GLOBAL__N__7ffc3415_35_flash_fwd_hdim64_e4m3_split_sm90_cu_c04999b1_34816ignoreE,@object
	.size		_ZN71_INTERNAL_7ffc3415_35_flash_fwd_hdim64_e4m3_split_sm90_cu_c04999b1_34814cuda3std3__473_GLOBAL__N__7ffc3415_35_flash_fwd_hdim64_e4m3_split_sm90_cu_c04999b1_34816ignoreE,(_ZN71_INTERNAL_7ffc3415_35_flash_fwd_hdim64_e4m3_split_sm90_cu_c04999b1_34814cute7productE - _ZN71_INTERNAL_7ffc3415_35_flash_fwd_hdim64_e4m3_split_sm90_cu_c04999b1_34814cuda3std3__473_GLOBAL__N__7ffc3415_35_flash_fwd_hdim64_e4m3_split_sm90_cu_c04999b1_34816ignoreE)
_ZN71_INTERNAL_7ffc3415_35_flash_fwd_hdim64_e4m3_split_sm90_cu_c04999b1_34814cuda3std3__473_GLOBAL__N__7ffc3415_35_flash_fwd_hdim64_e4m3_split_sm90_cu_c04999b1_34816ignoreE:
	.zero		1
	.type		_ZN71_INTERNAL_7ffc3415_35_flash_fwd_hdim64_e4m3_split_sm90_cu_c04999b1_34814cute7productE,@object
	.size		_ZN71_INTERNAL_7ffc3415_35_flash_fwd_hdim64_e4m3_split_sm90_cu_c04999b1_34814cute7productE,(_ZN71_INTERNAL_7ffc3415_35_flash_fwd_hdim64_e4m3_split_sm90_cu_c04999b1_34814cuda3std3__45__cpo3endE - _ZN71_INTERNAL_7ffc3415_35_flash_fwd_hdim64_e4m3_split_sm90_cu_c04999b1_34814cute7productE)
_ZN71_INTERNAL_7ffc3415_35_flash_fwd_hdim64_e4m3_split_sm90_cu_c04999b1_34814cute7productE:
	.zero		1
	.type		_ZN71_INTERNAL_7ffc3415_35_flash_fwd_hdim64_e4m3_split_sm90_cu_c04999b1_34814cuda3std3__45__cpo3endE,@object
	.size		_ZN71_INTERNAL_7ffc3415_35_flash_fwd_hdim64_e4m3_split_sm90_cu_c04999b1_34814cuda3std3__45__cpo3endE,(_ZN71_INTERNAL_7ffc3415_35_flash_fwd_hdim64_e4m3_split_sm90_cu_c04999b1_34814cuda3std3__419piecewise_constructE - _ZN71_INTERNAL_7ffc3415_35_flash_fwd_hdim64_e4m3_split_sm90_cu_c04999b1_34814cuda3std3__45__cpo3endE)
_ZN71_INTERNAL_7ffc3415_35_flash_fwd_hdim64_e4m3_split_sm90_cu_c04999b1_34814cuda3std3__45__cpo3endE:
	.zero		1
	.type		_ZN71_INTERNAL_7ffc3415_35_flash_fwd_hdim64_e4m3_split_sm90_cu_c04999b1_34814cuda3std3__419piecewise_constructE,@object
	.size		_ZN71_INTERNAL_7ffc3415_35_flash_fwd_hdim64_e4m3_split_sm90_cu_c04999b1_34814cuda3std3__419piecewise_constructE,(_ZN71_INTERNAL_7ffc3415_35_flash_fwd_hdim64_e4m3_split_sm90_cu_c04999b1_34814cuda3std3__45__cpo4cendE - _ZN71_INTERNAL_7ffc3415_35_flash_fwd_hdim64_e4m3_split_sm90_cu_c04999b1_34814cuda3std3__419piecewise_constructE)
_ZN71_INTERNAL_7ffc3415_35_flash_fwd_hdim64_e4m3_split_sm90_cu_c04999b1_34814cuda3std3__419piecewise_constructE:
	.zero		1
	.type		_ZN71_INTERNAL_7ffc3415_35_flash_fwd_hdim64_e4m3_split_sm90_cu_c04999b1_34814cuda3std3__45__cpo4cendE,@object
	.size		_ZN71_INTERNAL_7ffc3415_35_flash_fwd_hdim64_e4m3_split_sm90_cu_c04999b1_34814cuda3std3__45__cpo4cendE,(_ZN71_INTERNAL_7ffc3415_35_flash_fwd_hdim64_e4m3_split_sm90_cu_c04999b1_34814cuda3std6ranges3__45__cpo4swapE - _ZN71_INTERNAL_7ffc3415_35_flash_fwd_hdim64_e4m3_split_sm90_cu_c04999b1_34814cuda3std3__45__cpo4cendE)
_ZN71_INTERNAL_7ffc3415_35_flash_fwd_hdim64_e4m3_split_sm90_cu_c04999b1_34814cuda3std3__45__cpo4cendE:
	.zero		1
	.type		_ZN71_INTERNAL_7ffc3415_35_flash_fwd_hdim64_e4m3_split_sm90_cu_c04999b1_34814cuda3std6ranges3__45__cpo4swapE,@object
	.size		_ZN71_INTERNAL_7ffc3415_35_flash_fwd_hdim64_e4m3_split_sm90_cu_c04999b1_34814cuda3std6ranges3__45__cpo4swapE,(.L_14 - _ZN71_INTERNAL_7ffc3415_35_flash_fwd_hdim64_e4m3_split_sm90_cu_c04999b1_34814cuda3std6ranges3__45__cpo4swapE)
_ZN71_INTERNAL_7ffc3415_35_flash_fwd_hdim64_e4m3_split_sm90_cu_c04999b1_34814cuda3std6ranges3__45__cpo4swapE:
	.zero		1
.L_14:


//--------------------- .nv.shared._ZN7cutlass13device_kernelIN5flash11enable_sm90INS1_16FlashAttnFwdSm90INS1_25CollectiveMainloopFwdSm90ILi2EN4cute5tupleIJNS5_1CILi1EEES8_S8_EEENS6_IJNS7_ILi192EEENS7_ILi160EEENS7_ILi64EEEEEELi64ENS_12float_e4m3_tEfNS_4arch4Sm90ELb0ELb0ELb0ELb1ELb0ELb0ELb0ELb1ELb1ELb1ELb1ELb0EEENS1_21CollectiveEpilogueFwdINS6_IJSA_SC_SB_EEES9_NS_10bfloat16_tESG_Li384ELb1ELb1ELb1ELb1EEENS1_36VarlenDynamicPersistentTileSchedulerILi192ELi160ELi384ELi128ELb1ELb1ELb1ELb0ELb1ELb1EEEEEEEEEvNT_6ParamsE --------------------------
	.section	.nv.shared._ZN7cutlass13device_kernelIN5flash11enable_sm90INS1_16FlashAttnFwdSm90INS1_25CollectiveMainloopFwdSm90ILi2EN4cute5tupleIJNS5_1CILi1EEES8_S8_EEENS6_IJNS7_ILi192EEENS7_ILi160EEENS7_ILi64EEEEEELi64ENS_12float_e4m3_tEfNS_4arch4Sm90ELb0ELb0ELb0ELb1ELb0ELb0ELb0ELb1ELb1ELb1ELb1ELb0EEENS1_21CollectiveEpilogueFwdINS6_IJSA_SC_SB_EEES9_NS_10bfloat16_tESG_Li384ELb1ELb1ELb1ELb1EEENS1_36VarlenDynamicPersistentTileSchedulerILi192ELi160ELi384ELi128ELb1ELb1ELb1ELb0ELb1ELb1EEEEEEEEEvNT_6ParamsE,"aw",@nobits
	.sectionflags	@""
	.align	16
	.zero		1024


//--------------------- .nv.shared._ZN7cutlass13device_kernelIN5flash11enable_sm90INS1_16FlashAttnFwdSm90INS1_25CollectiveMainloopFwdSm90ILi2EN4cute5tupleIJNS5_1CILi1EEES8_S8_EEENS6_IJNS7_ILi192EEENS7_ILi160EEENS7_ILi64EEEEEELi64ENS_12float_e4m3_tEfNS_4arch4Sm90ELb0ELb0ELb0ELb1ELb0ELb1ELb0ELb1ELb1ELb1ELb1ELb0EEENS1_21CollectiveEpilogueFwdINS6_IJSA_SC_SB_EEES9_NS_10bfloat16_tESG_Li384ELb1ELb1ELb1ELb1EEENS1_36VarlenDynamicPersistentTileSchedulerILi192ELi160ELi384ELi128ELb1ELb1ELb1ELb0ELb1ELb1EEEEEEEEEvNT_6ParamsE --------------------------
	.section	.nv.shared._ZN7cutlass13device_kernelIN5flash11enable_sm90INS1_16FlashAttnFwdSm90INS1_25CollectiveMainloopFwdSm90ILi2EN4cute5tupleIJNS5_1CILi1EEES8_S8_EEENS6_IJNS7_ILi192EEENS7_ILi160EEENS7_ILi64EEEEEELi64ENS_12float_e4m3_tEfNS_4arch4Sm90ELb0ELb0ELb0ELb1ELb0ELb1ELb0ELb1ELb1ELb1ELb1ELb0EEENS1_21CollectiveEpilogueFwdINS6_IJSA_SC_SB_EEES9_NS_10bfloat16_tESG_Li384ELb1ELb1ELb1ELb1EEENS1_36VarlenDynamicPersistentTileSchedulerILi192ELi160ELi384ELi128ELb1ELb1ELb1ELb0ELb1ELb1EEEEEEEEEvNT_6ParamsE,"aw",@nobits
	.sectionflags	@""
	.align	16
	.zero		1024


//--------------------- .nv.shared._ZN7cutlass13device_kernelIN5flash11enable_sm90INS1_16FlashAttnFwdSm90INS1_25CollectiveMainloopFwdSm90ILi2EN4cute5tupleIJNS5_1CILi1EEES8_S8_EEENS6_IJNS7_ILi192EEENS7_ILi160EEENS7_ILi64EEEEEELi64ENS_12float_e4m3_tEfNS_4arch4Sm90ELb0ELb1ELb0ELb0ELb0ELb0ELb0ELb1ELb1ELb1ELb1ELb0EEENS1_21CollectiveEpilogueFwdINS6_IJSA_SC_SB_EEES9_NS_10bfloat16_tESG_Li384ELb0ELb1ELb1ELb1EEENS1_19SingleTileSchedulerILb0ELb1ELb1ELi192EEEEEEEEEvNT_6ParamsE --------------------------
	.section	.nv.shared._ZN7cutlass13device_kernelIN5flash11enable_sm90INS1_16FlashAttnFwdSm90INS1_25CollectiveMainloopFwdSm90ILi2EN4cute5tupleIJNS5_1CILi1EEES8_S8_EEENS6_IJNS7_ILi192EEENS7_ILi160EEENS7_ILi64EEEEEELi64ENS_12float_e4m3_tEfNS_4arch4Sm90ELb0ELb1ELb0ELb0ELb0ELb0ELb0ELb1ELb1ELb1ELb1ELb0EEENS1_21CollectiveEpilogueFwdINS6_IJSA_SC_SB_EEES9_NS_10bfloat16_tESG_Li384ELb0ELb1ELb1ELb1EEENS1_19SingleTileSchedulerILb0ELb1ELb1ELi192EEEEEEEEEvNT_6ParamsE,"aw",@nobits
	.sectionflags	@""
	.align	16
	.zero		1024


//--------------------- .nv.shared._ZN7cutlass13device_kernelIN5flash11enable_sm90INS1_16FlashAttnFwdSm90INS1_25CollectiveMainloopFwdSm90ILi2EN4cute5tupleIJNS5_1CILi1EEES8_S8_EEENS6_IJNS7_ILi192EEENS7_ILi160EEENS7_ILi64EEEEEELi64ENS_12float_e4m3_tEfNS_4arch4Sm90ELb0ELb1ELb0ELb1ELb0ELb0ELb0ELb1ELb1ELb1ELb1ELb0EEENS1_21CollectiveEpilogueFwdINS6_IJSA_SC_SB_EEES9_NS_10bfloat16_tESG_Li384ELb1ELb1ELb1ELb1EEENS1_36VarlenDynamicPersistentTileSchedulerILi192ELi160ELi384ELi128ELb1ELb1ELb1ELb1ELb0ELb1EEEEEEEEEvNT_6ParamsE --------------------------
	.section	.nv.shared._ZN7cutlass13device_kernelIN5flash11enable_sm90INS1_16FlashAttnFwdSm90INS1_25CollectiveMainloopFwdSm90ILi2EN4cute5tupleIJNS5_1CILi1EEES8_S8_EEENS6_IJNS7_ILi192EEENS7_ILi160EEENS7_ILi64EEEEEELi64ENS_12float_e4m3_tEfNS_4arch4Sm90ELb0ELb1ELb0ELb1ELb0ELb0ELb0ELb1ELb1ELb1ELb1ELb0EEENS1_21CollectiveEpilogueFwdINS6_IJSA_SC_SB_EEES9_NS_10bfloat16_tESG_Li384ELb1ELb1ELb1ELb1EEENS1_36VarlenDynamicPersistentTileSchedulerILi192ELi160ELi384ELi128ELb1ELb1ELb1ELb1ELb0ELb1EEEEEEEEEvNT_6ParamsE,"aw",@nobits
	.sectionflags	@""
	.align	16
	.zero		1024


//--------------------- .nv.shared._ZN7cutlass13device_kernelIN5flash11enable_sm90INS1_16FlashAttnFwdSm90INS1_25CollectiveMainloopFwdSm90ILi2EN4cute5tupleIJNS5_1CILi1EEES8_S8_EEENS6_IJNS7_ILi192EEENS7_ILi160EEENS7_ILi64EEEEEELi64ENS_12float_e4m3_tEfNS_4arch4Sm90ELb0ELb1ELb0ELb1ELb0ELb1ELb0ELb1ELb1ELb1ELb1ELb0EEENS1_21CollectiveEpilogueFwdINS6_IJSA_SC_SB_EEES9_NS_10bfloat16_tESG_Li384ELb1ELb1ELb1ELb1EEENS1_36VarlenDynamicPersistentTileSchedulerILi192ELi160ELi384ELi128ELb1ELb1ELb1ELb1ELb0ELb1EEEEEEEEEvNT_6ParamsE --------------------------
	.section	.nv.shared._ZN7cutlass13device_kernelIN5flash11enable_sm90INS1_16FlashAttnFwdSm90INS1_25CollectiveMainloopFwdSm90ILi2EN4cute5tupleIJNS5_1CILi1EEES8_S8_EEENS6_IJNS7_ILi192EEENS7_ILi160EEENS7_ILi64EEEEEELi64ENS_12float_e4m3_tEfNS_4arch4Sm90ELb0ELb1ELb0ELb1ELb0ELb1ELb0ELb1ELb1ELb1ELb1ELb0EEENS1_21CollectiveEpilogueFwdINS6_IJSA_SC_SB_EEES9_NS_10bfloat16_tESG_Li384ELb1ELb1ELb1ELb1EEENS1_36VarlenDynamicPersistentTileSchedulerILi192ELi160ELi384ELi128ELb1ELb1ELb1ELb1ELb0ELb1EEEEEEEEEvNT_6ParamsE,"aw",@nobits
	.sectionflags	@""
	.align	16
	.zero		1024


//--------------------- .nv.shared._ZN7cutlass13device_kernelIN5flash11enable_sm90INS1_16FlashAttnFwdSm90INS1_25CollectiveMainloopFwdSm90ILi2EN4cute5tupleIJNS5_1CILi1EEES8_S8_EEENS6_IJNS7_ILi192EEENS7_ILi160EEENS7_ILi64EEEEEELi64ENS_12float_e4m3_tEfNS_4arch4Sm90ELb1ELb0ELb0ELb0ELb0ELb0ELb0ELb1ELb1ELb1ELb1ELb0EEENS1_21CollectiveEpilogueFwdINS6_IJSA_SC_SB_EEES9_NS_10bfloat16_tESG_Li384ELb0ELb1ELb1ELb1EEENS1_19SingleTileSchedulerILb0ELb1ELb1ELi192EEEEEEEEEvNT_6ParamsE --------------------------
	.section	.nv.shared._ZN7cutlass13device_kernelIN5flash11enable_sm90INS1_16FlashAttnFwdSm90INS1_25CollectiveMainloopFwdSm90ILi2EN4cute5tupleIJNS5_1CILi1EEES8_S8_EEENS6_IJNS7_ILi192EEENS7_ILi160EEENS7_ILi64EEEEEELi64ENS_12float_e4m3_tEfNS_4arch4Sm90ELb1ELb0ELb0ELb0ELb0ELb0ELb0ELb1ELb1ELb1ELb1ELb0EEENS1_21CollectiveEpilogueFwdINS6_IJSA_SC_SB_EEES9_NS_10bfloat16_tESG_Li384ELb0ELb1ELb1ELb1EEENS1_19SingleTileSchedulerILb0ELb1ELb1ELi192EEEEEEEEEvNT_6ParamsE,"aw",@nobits
	.sectionflags	@""
	.align	16
	.zero		1024


//--------------------- .nv.shared._ZN7cutlass13device_kernelIN5flash11enable_sm90INS1_16FlashAttnFwdSm90INS1_25CollectiveMainloopFwdSm90ILi2EN4cute5tupleIJNS5_1CILi1EEES8_S8_EEENS6_IJNS7_ILi192EEENS7_ILi160EEENS7_ILi64EEEEEELi64ENS_12float_e4m3_tEfNS_4arch4Sm90ELb1ELb0ELb0ELb1ELb0ELb0ELb0ELb1ELb1ELb1ELb1ELb0EEENS1_21CollectiveEpilogueFwdINS6_IJSA_SC_SB_EEES9_NS_10bfloat16_tESG_Li384ELb1ELb1ELb1ELb1EEENS1_36VarlenDynamicPersistentTileSchedulerILi192ELi160ELi384ELi128ELb1ELb1ELb1ELb1ELb1ELb1EEEEEEEEEvNT_6ParamsE --------------------------
	.section	.nv.shared._ZN7cutlass13device_kernelIN5flash11enable_sm90INS1_16FlashAttnFwdSm90INS1_25CollectiveMainloopFwdSm90ILi2EN4cute5tupleIJNS5_1CILi1EEES8_S8_EEENS6_IJNS7_ILi192EEENS7_ILi160EEENS7_ILi64EEEEEELi64ENS_12float_e4m3_tEfNS_4arch4Sm90ELb1ELb0ELb0ELb1ELb0ELb0ELb0ELb1ELb1ELb1ELb1ELb0EEENS1_21CollectiveEpilogueFwdINS6_IJSA_SC_SB_EEES9_NS_10bfloat16_tESG_Li384ELb1ELb1ELb1ELb1EEENS1_36VarlenDynamicPersistentTileSchedulerILi192ELi160ELi384ELi128ELb1ELb1ELb1ELb1ELb1ELb1EEEEEEEEEvNT_6ParamsE,"aw",@nobits
	.sectionflags	@""
	.align	16
	.zero		1024


//--------------------- .nv.shared._ZN7cutlass13device_kernelIN5flash11enable_sm90INS1_16FlashAttnFwdSm90INS1_25CollectiveMainloopFwdSm90ILi2EN4cute5tupleIJNS5_1CILi1EEES8_S8_EEENS6_IJNS7_ILi192EEENS7_ILi160EEENS7_ILi64EEEEEELi64ENS_12float_e4m3_tEfNS_4arch4Sm90ELb1ELb0ELb0ELb1ELb0ELb1ELb0ELb1ELb1ELb1ELb1ELb0EEENS1_21CollectiveEpilogueFwdINS6_IJSA_SC_SB_EEES9_NS_10bfloat16_tESG_Li384ELb1ELb1ELb1ELb1EEENS1_36VarlenDynamicPersistentTileSchedulerILi192ELi160ELi384ELi128ELb1ELb1ELb1ELb1ELb1ELb1EEEEEEEEEvNT_6ParamsE --------------------------
	.section	.nv.shared._ZN7cutlass13device_kernelIN5flash11enable_sm90INS1_16FlashAttnFwdSm90INS1_25CollectiveMainloopFwdSm90ILi2EN4cute5tupleIJNS5_1CILi1EEES8_S8_EEENS6_IJNS7_ILi192EEENS7_ILi160EEENS7_ILi64EEEEEELi64ENS_12float_e4m3_tEfNS_4arch4Sm90ELb1ELb0ELb0ELb1ELb0ELb1ELb0ELb1ELb1ELb1ELb1ELb0EEENS1_21CollectiveEpilogueFwdINS6_IJSA_SC_SB_EEES9_NS_10bfloat16_tESG_Li384ELb1ELb1ELb1ELb1EEENS1_36VarlenDynamicPersistentTileSchedulerILi192ELi160ELi384ELi128ELb1ELb1ELb1ELb1ELb1ELb1EEEEEEEEEvNT_6ParamsE,"aw",@nobits
	.sectionflags	@""
	.align	16
	.zero		1024


//--------------------- .nv.constant0._ZN7cutlass13device_kernelIN5flash11enable_sm90INS1_16FlashAttnFwdSm90INS1_25CollectiveMainloopFwdSm90ILi2EN4cute5tupleIJNS5_1CILi1EEES8_S8_EEENS6_IJNS7_ILi192EEENS7_ILi160EEENS7_ILi64EEEEEELi64ENS_12float_e4m3_tEfNS_4arch4Sm90ELb0ELb0ELb0ELb0ELb0ELb0ELb0ELb1ELb1ELb1ELb1ELb0EEENS1_21CollectiveEpilogueFwdINS6_IJSA_SC_SB_EEES9_NS_10bfloat16_tESG_Li384ELb0ELb1ELb1ELb1EEENS1_19SingleTileSchedulerILb0ELb1ELb1ELi192EEEEEEEEEvNT_6ParamsE --------------------------
	.section	.nv.constant0._ZN7cutlass13device_kernelIN5flash11enable_sm90INS1_16FlashAttnFwdSm90INS1_25CollectiveMainloopFwdSm90ILi2EN4cute5tupleIJNS5_1CILi1EEES8_S8_EEENS6_IJNS7_ILi192EEENS7_ILi160EEENS7_ILi64EEEEEELi64ENS_12float_e4m3_tEfNS_4arch4Sm90ELb0ELb0ELb0ELb0ELb0ELb0ELb0ELb1ELb1ELb1ELb1ELb0EEENS1_21CollectiveEpilogueFwdINS6_IJSA_SC_SB_EEES9_NS_10bfloat16_tESG_Li384ELb0ELb1ELb1ELb1EEENS1_19SingleTileSchedulerILb0ELb1ELb1ELi192EEEEEEEEEvNT_6ParamsE,"a",@progbits
	.sectionflags	@""
	.align	4
.nv.constant0._ZN7cutlass13device_kernelIN5flash11enable_sm90INS1_16FlashAttnFwdSm90INS1_25CollectiveMainloopFwdSm90ILi2EN4cute5tupleIJNS5_1CILi1EEES8_S8_EEENS6_IJNS7_ILi192EEENS7_ILi160EEENS7_ILi64EEEEEELi64ENS_12float_e4m3_tEfNS_4arch4Sm90ELb0ELb0ELb0ELb0ELb0ELb0ELb0ELb1ELb1ELb1ELb1ELb0EEENS1_21CollectiveEpilogueFwdINS6_IJSA_SC_SB_EEES9_NS_10bfloat16_tESG_Li384ELb0ELb1ELb1ELb1EEENS1_19SingleTileSchedulerILb0ELb1ELb1ELi192EEEEEEEEEvNT_6ParamsE:
	.zero		3200


//--------------------- .nv.constant0._ZN7cutlass13device_kernelIN5flash11enable_sm90INS1_16FlashAttnFwdSm90INS1_25CollectiveMainloopFwdSm90ILi2EN4cute5tupleIJNS5_1CILi1EEES8_S8_EEENS6_IJNS7_ILi192EEENS7_ILi160EEENS7_ILi64EEEEEELi64ENS_12float_e4m3_tEfNS_4arch4Sm90ELb0ELb0ELb0ELb1ELb0ELb0ELb0ELb1ELb1ELb1ELb1ELb0EEENS1_21CollectiveEpilogueFwdINS6_IJSA_SC_SB_EEES9_NS_10bfloat16_tESG_Li384ELb1ELb1ELb1ELb1EEENS1_36VarlenDynamicPersistentTileSchedulerILi192ELi160ELi384ELi128ELb1ELb1ELb1ELb0ELb1ELb1EEEEEEEEEvNT_6ParamsE --------------------------
	.section	.nv.constant0._ZN7cutlass13device_kernelIN5flash11enable_sm90INS1_16FlashAttnFwdSm90INS1_25CollectiveMainloopFwdSm90ILi2EN4cute5tupleIJNS5_1CILi1EEES8_S8_EEENS6_IJNS7_ILi192EEENS7_ILi160EEENS7_ILi64EEEEEELi64ENS_12float_e4m3_tEfNS_4arch4Sm90ELb0ELb0ELb0ELb1ELb0ELb0ELb0ELb1ELb1ELb1ELb1ELb0EEENS1_21CollectiveEpilogueFwdINS6_IJSA_SC_SB_EEES9_NS_10bfloat16_tESG_Li384ELb1ELb1ELb1ELb1EEENS1_36VarlenDynamicPersistentTileSchedulerILi192ELi160ELi384ELi128ELb1ELb1ELb1ELb0ELb1ELb1EEEEEEEEEvNT_6ParamsE,"a",@progbits
	.sectionflags	@""
	.align	4
.nv.constant0._ZN7cutlass13device_kernelIN5flash11enable_sm90INS1_16FlashAttnFwdSm90INS1_25CollectiveMainloopFwdSm90ILi2EN4cute5tupleIJNS5_1CILi1EEES8_S8_EEENS6_IJNS7_ILi192EEENS7_ILi160EEENS7_ILi64EEEEEELi64ENS_12float_e4m3_tEfNS_4arch4Sm90ELb0ELb0ELb0ELb1ELb0ELb0ELb0ELb1ELb1ELb1ELb1ELb0EEENS1_21CollectiveEpilogueFwdINS6_IJSA_SC_SB_EEES9_NS_10bfloat16_tESG_Li384ELb1ELb1ELb1ELb1EEENS1_36VarlenDynamicPersistentTileSchedulerILi192ELi160ELi384ELi128ELb1ELb1ELb1ELb0ELb1ELb1EEEEEEEEEvNT_6ParamsE:
	.zero		3328


//--------------------- .nv.constant0._ZN7cutlass13device_kernelIN5flash11enable_sm90INS1_16FlashAttnFwdSm90INS1_25CollectiveMainloopFwdSm90ILi2EN4cute5tupleIJNS5_1CILi1EEES8_S8_EEENS6_IJNS7_ILi192EEENS7_ILi160EEENS7_ILi64EEEEEELi64ENS_12float_e4m3_tEfNS_4arch4Sm90ELb0ELb0ELb0ELb1ELb0ELb1ELb0ELb1ELb1ELb1ELb1ELb0EEENS1_21CollectiveEpilogueFwdINS6_IJSA_SC_SB_EEES9_NS_10bfloat16_tESG_Li384ELb1ELb1ELb1ELb1EEENS1_36VarlenDynamicPersistentTileSchedulerILi192ELi160ELi384ELi128ELb1ELb1ELb1ELb0ELb1ELb1EEEEEEEEEvNT_6ParamsE --------------------------
	.section	.nv.constant0._ZN7cutlass13device_kernelIN5flash11enable_sm90INS1_16FlashAttnFwdSm90INS1_25CollectiveMainloopFwdSm90ILi2EN4cute5tupleIJNS5_1CILi1EEES8_S8_EEENS6_IJNS7_ILi192EEENS7_ILi160EEENS7_ILi64EEEEEELi64ENS_12float_e4m3_tEfNS_4arch4Sm90ELb0ELb0ELb0ELb1ELb0ELb1ELb0ELb1ELb1ELb1ELb1ELb0EEENS1_21CollectiveEpilogueFwdINS6_IJSA_SC_SB_EEES9_NS_10bfloat16_tESG_Li384ELb1ELb1ELb1ELb1EEENS1_36VarlenDynamicPersistentTileSchedulerILi192ELi160ELi384ELi128ELb1ELb1ELb1ELb0ELb1ELb1EEEEEEEEEvNT_6ParamsE,"a",@progbits
	.sectionflags	@""
	.align	4
.nv.constant0._ZN7cutlass13device_kernelIN5flash11enable_sm90INS1_16FlashAttnFwdSm90INS1_25CollectiveMainloopFwdSm90ILi2EN4cute5tupleIJNS5_1CILi1EEES8_S8_EEENS6_IJNS7_ILi192EEENS7_ILi160EEENS7_ILi64EEEEEELi64ENS_12float_e4m3_tEfNS_4arch4Sm90ELb0ELb0ELb0ELb1ELb0ELb1ELb0ELb1ELb1ELb1ELb1ELb0EEENS1_21CollectiveEpilogueFwdINS6_IJSA_SC_SB_EEES9_NS_10bfloat16_tESG_Li384ELb1ELb1ELb1ELb1EEENS1_36VarlenDynamicPersistentTileSchedulerILi192ELi160ELi384ELi128ELb1ELb1ELb1ELb0ELb1ELb1EEEEEEEEEvNT_6ParamsE:
	.zero		3328


//--------------------- .nv.constant0._ZN7cutlass13device_kernelIN5flash11enable_sm90INS1_16FlashAttnFwdSm90INS1_25CollectiveMainloopFwdSm90ILi2EN4cute5tupleIJNS5_1CILi1EEES8_S8_EEENS6_IJNS7_ILi192EEENS7_ILi160EEENS7_ILi64EEEEEELi64ENS_12float_e4m3_tEfNS_4arch4Sm90ELb0ELb1ELb0ELb0ELb0ELb0ELb0ELb1ELb1ELb1ELb1ELb0EEENS1_21CollectiveEpilogueFwdINS6_IJSA_SC_SB_EEES9_NS_10bfloat16_tESG_Li384ELb0ELb1ELb1ELb1EEENS1_19SingleTileSchedulerILb0ELb1ELb1ELi192EEEEEEEEEvNT_6ParamsE --------------------------
	.section	.nv.constant0._ZN7cutlass13device_kernelIN5flash11enable_sm90INS1_16FlashAttnFwdSm90INS1_25CollectiveMainloopFwdSm90ILi2EN4cute5tupleIJNS5_1CILi1EEES8_S8_EEENS6_IJNS7_ILi192EEENS7_ILi160EEENS7_ILi64EEEEEELi64ENS_12float_e4m3_tEfNS_4arch4Sm90ELb0ELb1ELb0ELb0ELb0ELb0ELb0ELb1ELb1ELb1ELb1ELb0EEENS1_21CollectiveEpilogueFwdINS6_IJSA_SC_SB_EEES9_NS_10bfloat16_tESG_Li384ELb0ELb1ELb1ELb1EEENS1_19SingleTileSchedulerILb0ELb1ELb1ELi192EEEEEEEEEvNT_6ParamsE,"a",@progbits
	.sectionflags	@""
	.align	4
.nv.constant0._ZN7cutlass13device_kernelIN5flash11enable_sm90INS1_16FlashAttnFwdSm90INS1_25CollectiveMainloopFwdSm90ILi2EN4cute5tupleIJNS5_1CILi1EEES8_S8_EEENS6_IJNS7_ILi192EEENS7_ILi160EEENS7_ILi64EEEEEELi64ENS_12float_e4m3_tEfNS_4arch4Sm90ELb0ELb1ELb0ELb0ELb0ELb0ELb0ELb1ELb1ELb1ELb1ELb0EEENS1_21CollectiveEpilogueFwdINS6_IJSA_SC_SB_EEES9_NS_10bfloat16_tESG_Li384ELb0ELb1ELb1ELb1EEENS1_19SingleTileSchedulerILb0ELb1ELb1ELi192EEEEEEEEEvNT_6ParamsE:
	.zero		3200


//--------------------- .nv.constant0._ZN7cutlass13device_kernelIN5flash11enable_sm90INS1_16FlashAttnFwdSm90INS1_25CollectiveMainloopFwdSm90ILi2EN4cute5tupleIJNS5_1CILi1EEES8_S8_EEENS6_IJNS7_ILi192EEENS7_ILi160EEENS7_ILi64EEEEEELi64ENS_12float_e4m3_tEfNS_4arch4Sm90ELb0ELb1ELb0ELb1ELb0ELb0ELb0ELb1ELb1ELb1ELb1ELb0EEENS1_21CollectiveEpilogueFwdINS6_IJSA_SC_SB_EEES9_NS_10bfloat16_tESG_Li384ELb1ELb1ELb1ELb1EEENS1_36VarlenDynamicPersistentTileSchedulerILi192ELi160ELi384ELi128ELb1ELb1ELb1ELb1ELb0ELb1EEEEEEEEEvNT_6ParamsE --------------------------
	.section	.nv.constant0._ZN7cutlass13device_kernelIN5flash11enable_sm90INS1_16FlashAttnFwdSm90INS1_25CollectiveMainloopFwdSm90ILi2EN4cute5tupleIJNS5_1CILi1EEES8_S8_EEENS6_IJNS7_ILi192EEENS7_ILi160EEENS7_ILi64EEEEEELi64ENS_12float_e4m3_tEfNS_4arch4Sm90ELb0ELb1ELb0ELb1ELb0ELb0ELb0ELb1ELb1ELb1ELb1ELb0EEENS1_21CollectiveEpilogueFwdINS6_IJSA_SC_SB_EEES9_NS_10bfloat16_tESG_Li384ELb1ELb1ELb1ELb1EEENS1_36VarlenDynamicPersistentTileSchedulerILi192ELi160ELi384ELi128ELb1ELb1ELb1ELb1ELb0ELb1EEEEEEEEEvNT_6ParamsE,"a",@progbits
	.sectionflags	@""
	.align	4
.nv.constant0._ZN7cutlass13device_kernelIN5flash11enable_sm90INS1_16FlashAttnFwdSm90INS1_25CollectiveMainloopFwdSm90ILi2EN4cute5tupleIJNS5_1CILi1EEES8_S8_EEENS6_IJNS7_ILi192EEENS7_ILi160EEENS7_ILi64EEEEEELi64ENS_12float_e4m3_tEfNS_4arch4Sm90ELb0ELb1ELb0ELb1ELb0ELb0ELb0ELb1ELb1ELb1ELb1ELb0EEENS1_21CollectiveEpilogueFwdINS6_IJSA_SC_SB_EEES9_NS_10bfloat16_tESG_Li384ELb1ELb1ELb1ELb1EEENS1_36VarlenDynamicPersistentTileSchedulerILi192ELi160ELi384ELi128ELb1ELb1ELb1ELb1ELb0ELb1EEEEEEEEEvNT_6ParamsE:
	.zero		3328


//--------------------- .nv.constant0._ZN7cutlass13device_kernelIN5flash11enable_sm90INS1_16FlashAttnFwdSm90INS1_25CollectiveMainloopFwdSm90ILi2EN4cute5tupleIJNS5_1CILi1EEES8_S8_EEENS6_IJNS7_ILi192EEENS7_ILi160EEENS7_ILi64EEEEEELi64ENS_12float_e4m3_tEfNS_4arch4Sm90ELb0ELb1ELb0ELb1ELb0ELb1ELb0ELb1ELb1ELb1ELb1ELb0EEENS1_21CollectiveEpilogueFwdINS6_IJSA_SC_SB_EEES9_NS_10bfloat16_tESG_Li384ELb1ELb1ELb1ELb1EEENS1_36VarlenDynamicPersistentTileSchedulerILi192ELi160ELi384ELi128ELb1ELb1ELb1ELb1ELb0ELb1EEEEEEEEEvNT_6ParamsE --------------------------
	.section	.nv.constant0._ZN7cutlass13device_kernelIN5flash11enable_sm90INS1_16FlashAttnFwdSm90INS1_25CollectiveMainloopFwdSm90ILi2EN4cute5tupleIJNS5_1CILi1EEES8_S8_EEENS6_IJNS7_ILi192EEENS7_ILi160EEENS7_ILi64EEEEEELi64ENS_12float_e4m3_tEfNS_4arch4Sm90ELb0ELb1ELb0ELb1ELb0ELb1ELb0ELb1ELb1ELb1ELb1ELb0EEENS1_21CollectiveEpilogueFwdINS6_IJSA_SC_SB_EEES9_NS_10bfloat16_tESG_Li384ELb1ELb1ELb1ELb1EEENS1_36VarlenDynamicPersistentTileSchedulerILi192ELi160ELi384ELi128ELb1ELb1ELb1ELb1ELb0ELb1EEEEEEEEEvNT_6ParamsE,"a",@progbits
	.sectionflags	@""
	.align	4
.nv.constant0._ZN7cutlass13device_kernelIN5flash11enable_sm90INS1_16FlashAttnFwdSm90INS1_25CollectiveMainloopFwdSm90ILi2EN4cute5tupleIJNS5_1CILi1EEES8_S8_EEENS6_IJNS7_ILi192EEENS7_ILi160EEENS7_ILi64EEEEEELi64ENS_12float_e4m3_tEfNS_4arch4Sm90ELb0ELb1ELb0ELb1ELb0ELb1ELb0ELb1ELb1ELb1ELb1ELb0EEENS1_21CollectiveEpilogueFwdINS6_IJSA_SC_SB_EEES9_NS_10bfloat16_tESG_Li384ELb1ELb1ELb1ELb1EEENS1_36VarlenDynamicPersistentTileSchedulerILi192ELi160ELi384ELi128ELb1ELb1ELb1ELb1ELb0ELb1EEEEEEEEEvNT_6ParamsE:
	.zero		3328


//--------------------- .nv.constant0._ZN7cutlass13device_kernelIN5flash11enable_sm90INS1_16FlashAttnFwdSm90INS1_25CollectiveMainloopFwdSm90ILi2EN4cute5tupleIJNS5_1CILi1EEES8_S8_EEENS6_IJNS7_ILi192EEENS7_ILi160EEENS7_ILi64EEEEEELi64ENS_12float_e4m3_tEfNS_4arch4Sm90ELb1ELb0ELb0ELb0ELb0ELb0ELb0ELb1ELb1ELb1ELb1ELb0EEENS1_21CollectiveEpilogueFwdINS6_IJSA_SC_SB_EEES9_NS_10bfloat16_tESG_Li384ELb0ELb1ELb1ELb1EEENS1_19SingleTileSchedulerILb0ELb1ELb1ELi192EEEEEEEEEvNT_6ParamsE --------------------------
	.section	.nv.constant0._ZN7cutlass13device_kernelIN5flash11enable_sm90INS1_16FlashAttnFwdSm90INS1_25CollectiveMainloopFwdSm90ILi2EN4cute5tupleIJNS5_1CILi1EEES8_S8_EEENS6_IJNS7_ILi192EEENS7_ILi160EEENS7_ILi64EEEEEELi64ENS_12float_e4m3_tEfNS_4arch4Sm90ELb1ELb0ELb0ELb0ELb0ELb0ELb0ELb1ELb1ELb1ELb1ELb0EEENS1_21CollectiveEpilogueFwdINS6_IJSA_SC_SB_EEES9_NS_10bfloat16_tESG_Li384ELb0ELb1ELb1ELb1EEENS1_19SingleTileSchedulerILb0ELb1ELb1ELi192EEEEEEEEEvNT_6ParamsE,"a",@progbits
	.sectionflags	@""
	.align	4
.nv.constant0._ZN7cutlass13device_kernelIN5flash11enable_sm90INS1_16FlashAttnFwdSm90INS1_25CollectiveMainloopFwdSm90ILi2EN4cute5tupleIJNS5_1CILi1EEES8_S8_EEENS6_IJNS7_ILi192EEENS7_ILi160EEENS7_ILi64EEEEEELi64ENS_12float_e4m3_tEfNS_4arch4Sm90ELb1ELb0ELb0ELb0ELb0ELb0ELb0ELb1ELb1ELb1ELb1ELb0EEENS1_21CollectiveEpilogueFwdINS6_IJSA_SC_SB_EEES9_NS_10bfloat16_tESG_Li384ELb0ELb1ELb1ELb1EEENS1_19SingleTileSchedulerILb0ELb1ELb1ELi192EEEEEEEEEvNT_6ParamsE:
	.zero		3200


//--------------------- .nv.constant0._ZN7cutlass13device_kernelIN5flash11enable_sm90INS1_16FlashAttnFwdSm90INS1_25CollectiveMainloopFwdSm90ILi2EN4cute5tupleIJNS5_1CILi1EEES8_S8_EEENS6_IJNS7_ILi192EEENS7_ILi160EEENS7_ILi64EEEEEELi64ENS_12float_e4m3_tEfNS_4arch4Sm90ELb1ELb0ELb0ELb1ELb0ELb0ELb0ELb1ELb1ELb1ELb1ELb0EEENS1_21CollectiveEpilogueFwdINS6_IJSA_SC_SB_EEES9_NS_10bfloat16_tESG_Li384ELb1ELb1ELb1ELb1EEENS1_36VarlenDynamicPersistentTileSchedulerILi192ELi160ELi384ELi128ELb1ELb1ELb1ELb1ELb1ELb1EEEEEEEEEvNT_6ParamsE --------------------------
	.section	.nv.constant0._ZN7cutlass13device_kernelIN5flash11enable_sm90INS1_16FlashAttnFwdSm90INS1_25CollectiveMainloopFwdSm90ILi2EN4cute5tupleIJNS5_1CILi1EEES8_S8_EEENS6_IJNS7_ILi192EEENS7_ILi160EEENS7_ILi64EEEEEELi64ENS_12float_e4m3_tEfNS_4arch4Sm90ELb1ELb0ELb0ELb1ELb0ELb0ELb0ELb1ELb1ELb1ELb1ELb0EEENS1_21CollectiveEpilogueFwdINS6_IJSA_SC_SB_EEES9_NS_10bfloat16_tESG_Li384ELb1ELb1ELb1ELb1EEENS1_36VarlenDynamicPersistentTileSchedulerILi192ELi160ELi384ELi128ELb1ELb1ELb1ELb1ELb1ELb1EEEEEEEEEvNT_6ParamsE,"a",@progbits
	.sectionflags	@""
	.align	4
.nv.constant0._ZN7cutlass13device_kernelIN5flash11enable_sm90INS1_16FlashAttnFwdSm90INS1_25CollectiveMainloopFwdSm90ILi2EN4cute5tupleIJNS5_1CILi1EEES8_S8_EEENS6_IJNS7_ILi192EEENS7_ILi160EEENS7_ILi64EEEEEELi64ENS_12float_e4m3_tEfNS_4arch4Sm90ELb1ELb0ELb0ELb1ELb0ELb0ELb0ELb1ELb1ELb1ELb1ELb0EEENS1_21CollectiveEpilogueFwdINS6_IJSA_SC_SB_EEES9_NS_10bfloat16_tESG_Li384ELb1ELb1ELb1ELb1EEENS1_36VarlenDynamicPersistentTileSchedulerILi192ELi160ELi384ELi128ELb1ELb1ELb1ELb1ELb1ELb1EEEEEEEEEvNT_6ParamsE:
	.zero		3328


//--------------------- .nv.constant0._ZN7cutlass13device_kernelIN5flash11enable_sm90INS1_16FlashAttnFwdSm90INS1_25CollectiveMainloopFwdSm90ILi2EN4cute5tupleIJNS5_1CILi1EEES8_S8_EEENS6_IJNS7_ILi192EEENS7_ILi160EEENS7_ILi64EEEEEELi64ENS_12float_e4m3_tEfNS_4arch4Sm90ELb1ELb0ELb0ELb1ELb0ELb1ELb0ELb1ELb1ELb1ELb1ELb0EEENS1_21CollectiveEpilogueFwdINS6_IJSA_SC_SB_EEES9_NS_10bfloat16_tESG_Li384ELb1ELb1ELb1ELb1EEENS1_36VarlenDynamicPersistentTileSchedulerILi192ELi160ELi384ELi128ELb1ELb1ELb1ELb1ELb1ELb1EEEEEEEEEvNT_6ParamsE --------------------------
	.section	.nv.constant0._ZN7cutlass13device_kernelIN5flash11enable_sm90INS1_16FlashAttnFwdSm90INS1_25CollectiveMainloopFwdSm90ILi2EN4cute5tupleIJNS5_1CILi1EEES8_S8_EEENS6_IJNS7_ILi192EEENS7_ILi160EEENS7_ILi64EEEEEELi64ENS_12float_e4m3_tEfNS_4arch4Sm90ELb1ELb0ELb0ELb1ELb0ELb1ELb0ELb1ELb1ELb1ELb1ELb0EEENS1_21CollectiveEpilogueFwdINS6_IJSA_SC_SB_EEES9_NS_10bfloat16_tESG_Li384ELb1ELb1ELb1ELb1EEENS1_36VarlenDynamicPersistentTileSchedulerILi192ELi160ELi384ELi128ELb1ELb1ELb1ELb1ELb1ELb1EEEEEEEEEvNT_6ParamsE,"a",@progbits
	.sectionflags	@""
	.align	4
.nv.constant0._ZN7cutlass13device_kernelIN5flash11enable_sm90INS1_16FlashAttnFwdSm90INS1_25CollectiveMainloopFwdSm90ILi2EN4cute5tupleIJNS5_1CILi1EEES8_S8_EEENS6_IJNS7_ILi192EEENS7_ILi160EEENS7_ILi64EEEEEELi64ENS_12float_e4m3_tEfNS_4arch4Sm90ELb1ELb0ELb0ELb1ELb0ELb1ELb0ELb1ELb1ELb1ELb1ELb0EEENS1_21CollectiveEpilogueFwdINS6_IJSA_SC_SB_EEES9_NS_10bfloat16_tESG_Li384ELb1ELb1ELb1ELb1EEENS1_36VarlenDynamicPersistentTileSchedulerILi192ELi160ELi384ELi128ELb1ELb1ELb1ELb1ELb1ELb1EEEEEEEEEvNT_6ParamsE:
	.zero		3328


//--------------------- SYMBOLS --------------------------

	.type		.nv.reservedSmem.offset0,@object
	.size		.nv.reservedSmem.offset0,0x4
	.type		__assertfail,@function
